// auto-generated by cutlass_sweep.fmha — config: {"arch": "sm_90", "direction": "fwd", "dtype": "e4m3", "head_dim": 256, "mask": "none", "schedule": "cooperative", "tile_kv": 256, "tile_q": 128}
#include "cutlass/cutlass.h"
#include "cute/tensor.hpp"
#include "cutlass/device_kernel.h"
#include "cutlass/kernel_hardware_info.h"
#include "88_hopper_fmha/collective/fmha_fusion.hpp"
#include "88_hopper_fmha/kernel/fmha_kernel_builder.hpp"

using namespace cute;
using Element = cutlass::float_e4m3_t;
using TileShape = Shape<_128, _256, _256>;
using StrideQ = cute::tuple<int, _1, cute::tuple<int, int>>;
using StrideK = cute::tuple<int, _1, cute::tuple<int, int>>;
using StrideV = cute::tuple<cute::_1, int, cute::tuple<int, int>>;

using Kernel = typename cutlass::fmha::kernel::FmhaBuilder<
    Element, float, float,
    TileShape, StrideQ, StrideK, StrideV,
    cutlass::fmha::collective::DefaultFusion,
    cutlass::gemm::KernelTmaWarpSpecializedCooperative
  >::Kernel;

auto* _anchor = &cutlass::device_kernel<Kernel>;


// ===== COMPILED SASS (sm_90a) =====

	.target	sm_90a

	.elftype	@"ET_EXEC"


//--------------------- .note.nv.tkinfo           --------------------------
	.section	.note.nv.tkinfo,"",@"SHT_NOTE"
	.sectionflags	@"SHF_NOTE_NV_TKINFO"
	.tkinfo
        /*0018*/ 	.word	0x00000002
        /*0030*/ 	.string	""
        /*0030*/ 	.string	"ptxas"
        /*0030*/ 	.string	"Cuda compilation tools, release 13.0, V13.0.88"
        /*0030*/ 	.string	"Build cuda_13.0.r13.0/compiler.36424714_0"
        /*0030*/ 	.string	"-arch sm_90a -m 64 "



//--------------------- .note.nv.cuinfo           --------------------------
	.section	.note.nv.cuinfo,"",@"SHT_NOTE"
	.sectionflags	@"SHF_NOTE_NV_CUINFO"
        /*0018*/ 	.short	0x0002
        /*001a*/ 	.short	0x005a
        /*001c*/ 	.short	0x0082
	.zero		2


//--------------------- .nv.info                  --------------------------
	.section	.nv.info,"",@"SHT_CUDA_INFO"
	.align	4


	//----- nvinfo : EIATTR_REGCOUNT
	.align		4
        /*0000*/ 	.byte	0x04, 0x2f
        /*0002*/ 	.short	(.L_16 - .L_15)
	.align		4
.L_15:
        /*0004*/ 	.word	index@(_ZN7cutlass13device_kernelINS_4fmha6kernel28FmhaKernelTmaWarpSpecializedINS1_10collective30FmhaMainloopTmaWarpSpecializedINS_12float_e4m3_tEffN4cute5tupleIJNS7_1CILi128EEENS9_ILi256EEESB_EEENS8_IJiNS9_ILi1EEENS8_IJiiEEEEEESF_NS8_IJSD_iSE_EEENS4_13DefaultFusionEJEEENS4_15FmhaFwdEpilogueIS6_fNS8_IJNS9_ILi64EEESB_SB_EEEEENS2_23IndividualTileSchedulerEJEEEEEvNT_6ParamsE)
        /*0008*/ 	.word	0x000000a8


	//----- nvinfo : EIATTR_FRAME_SIZE
	.align		4
.L_16:
        /*000c*/ 	.byte	0x04, 0x11
        /*000e*/ 	.short	(.L_18 - .L_17)
	.align		4
.L_17:
        /*0010*/ 	.word	index@($__internal_0_$__cuda_sm20_rcp_rn_f32_slowpath)
        /*0014*/ 	.word	0x00000288


	//----- nvinfo : EIATTR_FRAME_SIZE
	.align		4
.L_18:
        /*0018*/ 	.byte	0x04, 0x11
        /*001a*/ 	.short	(.L_20 - .L_19)
	.align		4
.L_19:
        /*001c*/ 	.word	index@(_ZN7cutlass13device_kernelINS_4fmha6kernel28FmhaKernelTmaWarpSpecializedINS1_10collective30FmhaMainloopTmaWarpSpecializedINS_12float_e4m3_tEffN4cute5tupleIJNS7_1CILi128EEENS9_ILi256EEESB_EEENS8_IJiNS9_ILi1EEENS8_IJiiEEEEEESF_NS8_IJSD_iSE_EEENS4_13DefaultFusionEJEEENS4_15FmhaFwdEpilogueIS6_fNS8_IJNS9_ILi64EEESB_SB_EEEEENS2_23IndividualTileSchedulerEJEEEEEvNT_6ParamsE)
        /*0020*/ 	.word	0x00000288


	//----- nvinfo : EIATTR_MIN_STACK_SIZE
	.align		4
.L_20:
        /*0024*/ 	.byte	0x04, 0x12
        /*0026*/ 	.short	(.L_22 - .L_21)
	.align		4
.L_21:
        /*0028*/ 	.word	index@(_ZN7cutlass13device_kernelINS_4fmha6kernel28FmhaKernelTmaWarpSpecializedINS1_10collective30FmhaMainloopTmaWarpSpecializedINS_12float_e4m3_tEffN4cute5tupleIJNS7_1CILi128EEENS9_ILi256EEESB_EEENS8_IJiNS9_ILi1EEENS8_IJiiEEEEEESF_NS8_IJSD_iSE_EEENS4_13DefaultFusionEJEEENS4_15FmhaFwdEpilogueIS6_fNS8_IJNS9_ILi64EEESB_SB_EEEEENS2_23IndividualTileSchedulerEJEEEEEvNT_6ParamsE)
        /*002c*/ 	.word	0x00000288
.L_22:


//--------------------- .nv.compat                --------------------------
	.section	.nv.compat,"",@"SHT_CUDA_COMPAT_INFO"
	.align	4
        /*0000*/ 	.byte	0x02, 0x09, 0x01, 0x00, 0x02, 0x02, 0x04, 0x00, 0x02, 0x05, 0x05, 0x00, 0x03, 0x07, 0x01, 0x01
        /*0010*/ 	.byte	0x02, 0x03, 0x01, 0x00, 0x02, 0x06, 0x01, 0x00, 0x04, 0x0b, 0x08, 0x00, 0x00, 0x00, 0x00, 0x00
        /*0020*/ 	.byte	0x00, 0x00, 0x00, 0x00


//--------------------- .nv.info._ZN7cutlass13device_kernelINS_4fmha6kernel28FmhaKernelTmaWarpSpecializedINS1_10collective30FmhaMainloopTmaWarpSpecializedINS_12float_e4m3_tEffN4cute5tupleIJNS7_1CILi128EEENS9_ILi256EEESB_EEENS8_IJiNS9_ILi1EEENS8_IJiiEEEEEESF_NS8_IJSD_iSE_EEENS4_13DefaultFusionEJEEENS4_15FmhaFwdEpilogueIS6_fNS8_IJNS9_ILi64EEESB_SB_EEEEENS2_23IndividualTileSchedulerEJEEEEEvNT_6ParamsE --------------------------
	.section	.nv.info._ZN7cutlass13device_kernelINS_4fmha6kernel28FmhaKernelTmaWarpSpecializedINS1_10collective30FmhaMainloopTmaWarpSpecializedINS_12float_e4m3_tEffN4cute5tupleIJNS7_1CILi128EEENS9_ILi256EEESB_EEENS8_IJiNS9_ILi1EEENS8_IJiiEEEEEESF_NS8_IJSD_iSE_EEENS4_13DefaultFusionEJEEENS4_15FmhaFwdEpilogueIS6_fNS8_IJNS9_ILi64EEESB_SB_EEEEENS2_23IndividualTileSchedulerEJEEEEEvNT_6ParamsE,"",@"SHT_CUDA_INFO"
	.sectionflags	@""
	.align	4


	//----- nvinfo : EIATTR_CUDA_API_VERSION
	.align		4
        /*0000*/ 	.byte	0x04, 0x37
        /*0002*/ 	.short	(.L_24 - .L_23)
.L_23:
        /*0004*/ 	.word	0x00000082


	//----- nvinfo : EIATTR_KPARAM_INFO
	.align		4
.L_24:
        /*0008*/ 	.byte	0x04, 0x17
        /*000a*/ 	.short	(.L_26 - .L_25)
.L_25:
        /*000c*/ 	.word	0x00000000
        /*0010*/ 	.short	0x0000
        /*0012*/ 	.short	0x0070
        /*0014*/ 	.byte	0x00, 0xf0, 0x01, 0x20


	//----- nvinfo : EIATTR_SPARSE_MMA_MASK
	.align		4
.L_26:
        /*0018*/ 	.byte	0x03, 0x50
        /*001a*/ 	.short	0x0000


	//----- nvinfo : EIATTR_MAXREG_COUNT
	.align		4
        /*001c*/ 	.byte	0x03, 0x1b
        /*001e*/ 	.short	0x00a8


	//----- nvinfo : EIATTR_NUM_BARRIERS
	.align		4
        /*0020*/ 	.byte	0x02, 0x4c
        /*0022*/ 	.byte	0x02
	.zero		1


	//----- nvinfo : EIATTR_EXTERNS
	.align		4
        /*0024*/ 	.byte	0x04, 0x0f
        /*0026*/ 	.short	(.L_28 - .L_27)


	//   ....[0]....
	.align		4
.L_27:
        /*0028*/ 	.word	index@(__assertfail)


	//----- nvinfo : EIATTR_ANNOTATIONS
	.align		4
.L_28:
        /*002c*/ 	.byte	0x04, 0x55
        /*002e*/ 	.short	(.L_30 - .L_29)


	//   ....[0]....
.L_29:
        /*0030*/ 	.word	0x00000001
        /*0034*/ 	.byte	0x00, 0x73, 0x00, 0x00, 0x01, 0x00, 0x00, 0x00, 0x30, 0x73, 0x00, 0x00, 0x01, 0x00, 0x00, 0x00
        /* <DEDUP_REMOVED lines=326> */
        /*14a4*/ 	.byte	0x50, 0x14, 0x01, 0x00, 0x01, 0x00, 0x00, 0x00, 0x60, 0x14, 0x01, 0x00


	//----- nvinfo : EIATTR_MERCURY_ISA_VERSION
	.align		4
.L_30:
        /*14b0*/ 	.byte	0x03, 0x5f
        /*14b2*/ 	.short	0x0101


	//----- nvinfo : EIATTR_INT_WARP_WIDE_INSTR_OFFSETS
	.align		4
        /*14b4*/ 	.byte	0x04, 0x31
        /*14b6*/ 	.short	(.L_32 - .L_31)


	//   ....[0]....
.L_31:
        /*14b8*/ 	.word	0x00000700


	//   ....[1]....
        /*14bc*/ 	.word	0x00000710


	//   ....[2]....
        /*14c0*/ 	.word	0x00000720


	//   ....[3]....
        /*14c4*/ 	.word	0x00000730


	//   ....[4]....
        /*14c8*/ 	.word	0x000007a0


	//----- nvinfo : EIATTR_COOP_GROUP_MASK_REGIDS
	.align		4
.L_32:
        /*14cc*/ 	.byte	0x04, 0x29
        /*14ce*/ 	.short	(.L_34 - .L_33)


	//   ....[0]....
.L_33:
        /*14d0*/ 	.word	0xffffffff


	//   ....[1]....
        /*14d4*/ 	.word	0xffffffff


	//   ....[2]....
        /*14d8*/ 	.word	0xffffffff


	//   ....[3]....
        /*14dc*/ 	.word	0xffffffff


	//   ....[4]....
        /*14e0*/ 	.word	0xffffffff


	//   ....[5]....
        /*14e4*/ 	.word	0xffffffff


	//   ....[6]....
        /*14e8*/ 	.word	0xffffffff


	//   ....[7]....
        /*14ec*/ 	.word	0xffffffff


	//   ....[8]....
        /*14f0*/ 	.word	0xffffffff


	//   ....[9]....
        /*14f4*/ 	.word	0xffffffff


	//   ....[10]....
        /*14f8*/ 	.word	0xffffffff


	//   ....[11]....
        /*14fc*/ 	.word	0xffffffff


	//   ....[12]....
        /*1500*/ 	.word	0xffffffff


	//   ....[13]....
        /*1504*/ 	.word	0xffffffff


	//   ....[14]....
        /*1508*/ 	.word	0xffffffff


	//   ....[15]....
        /*150c*/ 	.word	0xffffffff


	//   ....[16]....
        /*1510*/ 	.word	0xffffffff


	//   ....[17]....
        /*1514*/ 	.word	0xffffffff


	//   ....[18]....
        /*1518*/ 	.word	0xffffffff


	//   ....[19]....
        /*151c*/ 	.word	0xffffffff


	//   ....[20]....
        /*1520*/ 	.word	0xffffffff


	//   ....[21]....
        /*1524*/ 	.word	0xffffffff


	//   ....[22]....
        /*1528*/ 	.word	0xffffffff


	//   ....[23]....
        /*152c*/ 	.word	0xffffffff


	//   ....[24]....
        /*1530*/ 	.word	0xffffffff


	//   ....[25]....
        /*1534*/ 	.word	0xffffffff


	//   ....[26]....
        /*1538*/ 	.word	0xffffffff


	//   ....[27]....
        /*153c*/ 	.word	0xffffffff


	//   ....[28]....
        /*1540*/ 	.word	0xffffffff


	//   ....[29]....
        /*1544*/ 	.word	0xffffffff


	//   ....[30]....
        /*1548*/ 	.word	0xffffffff


	//   ....[31]....
        /*154c*/ 	.word	0xffffffff


	//   ....[32]....
        /*1550*/ 	.word	0xffffffff


	//   ....[33]....
        /*1554*/ 	.word	0xffffffff


	//   ....[34]....
        /*1558*/ 	.word	0xffffffff


	//   ....[35]....
        /*155c*/ 	.word	0xffffffff


	//   ....[36]....
        /*1560*/ 	.word	0xffffffff


	//   ....[37]....
        /*1564*/ 	.word	0xffffffff


	//   ....[38]....
        /*1568*/ 	.word	0xffffffff


	//   ....[39]....
        /*156c*/ 	.word	0xffffffff


	//   ....[40]....
        /*1570*/ 	.word	0xffffffff


	//   ....[41]....
        /*1574*/ 	.word	0xffffffff


	//   ....[42]....
        /*1578*/ 	.word	0xffffffff


	//   ....[43]....
        /*157c*/ 	.word	0xffffffff


	//   ....[44]....
        /*1580*/ 	.word	0xffffffff


	//   ....[45]....
        /*1584*/ 	.word	0xffffffff


	//   ....[46]....
        /*1588*/ 	.word	0xffffffff


	//   ....[47]....
        /*158c*/ 	.word	0xffffffff


	//   ....[48]....
        /*1590*/ 	.word	0xffffffff


	//   ....[49]....
        /*1594*/ 	.word	0xffffffff


	//   ....[50]....
        /*1598*/ 	.word	0xffffffff


	//   ....[51]....
        /*159c*/ 	.word	0xffffffff


	//   ....[52]....
        /*15a0*/ 	.word	0xffffffff


	//   ....[53]....
        /*15a4*/ 	.word	0xffffffff


	//   ....[54]....
        /*15a8*/ 	.word	0xffffffff


	//   ....[55]....
        /*15ac*/ 	.word	0xffffffff


	//   ....[56]....
        /*15b0*/ 	.word	0xffffffff


	//   ....[57]....
        /*15b4*/ 	.word	0xffffffff


	//   ....[58]....
        /*15b8*/ 	.word	0xffffffff


	//   ....[59]....
        /*15bc*/ 	.word	0xffffffff


	//   ....[60]....
        /*15c0*/ 	.word	0xffffffff


	//   ....[61]....
        /*15c4*/ 	.word	0xffffffff


	//   ....[62]....
        /*15c8*/ 	.word	0xffffffff


	//   ....[63]....
        /*15cc*/ 	.word	0xffffffff


	//   ....[64]....
        /*15d0*/ 	.word	0xffffffff


	//   ....[65]....
        /*15d4*/ 	.word	0xffffffff


	//   ....[66]....
        /*15d8*/ 	.word	0xffffffff


	//   ....[67]....
        /*15dc*/ 	.word	0xffffffff


	//   ....[68]....
        /*15e0*/ 	.word	0xffffffff


	//   ....[69]....
        /*15e4*/ 	.word	0xffffffff


	//   ....[70]....
        /*15e8*/ 	.word	0xffffffff


	//   ....[71]....
        /*15ec*/ 	.word	0xffffffff


	//   ....[72]....
        /*15f0*/ 	.word	0xffffffff


	//   ....[73]....
        /*15f4*/ 	.word	0xffffffff


	//   ....[74]....
        /*15f8*/ 	.word	0xffffffff


	//   ....[75]....
        /*15fc*/ 	.word	0xffffffff


	//   ....[76]....
        /*1600*/ 	.word	0xffffffff


	//   ....[77]....
        /*1604*/ 	.word	0xffffffff


	//   ....[78]....
        /*1608*/ 	.word	0xffffffff


	//   ....[79]....
        /*160c*/ 	.word	0xffffffff


	//   ....[80]....
        /*1610*/ 	.word	0xffffffff


	//   ....[81]....
        /*1614*/ 	.word	0xffffffff


	//----- nvinfo : EIATTR_COOP_GROUP_INSTR_OFFSETS
	.align		4
.L_34:
        /*1618*/ 	.byte	0x04, 0x28
        /*161a*/ 	.short	(.L_36 - .L_35)


	//   ....[0]....
.L_35:
        /*161c*/ 	.word	0x00000060


	//   ....[1]....
        /*1620*/ 	.word	0x00000090


	//   ....[2]....
        /*1624*/ 	.word	0x000001c0


	//   ....[3]....
        /*1628*/ 	.word	0x00000380


	//   ....[4]....
        /*162c*/ 	.word	0x00000540


	//   ....[5]....
        /*1630*/ 	.word	0x000006a0


	//   ....[6]....
        /*1634*/ 	.word	0x00001a40


	//   ....[7]....
        /*1638*/ 	.word	0x00001ad0


	//   ....[8]....
        /*163c*/ 	.word	0x00001b20


	//   ....[9]....
        /*1640*/ 	.word	0x00001bd0


	//   ....[10]....
        /*1644*/ 	.word	0x00006d70


	//   ....[11]....
        /*1648*/ 	.word	0x00006da0


	//   ....[12]....
        /*164c*/ 	.word	0x00006dd0


	//   ....[13]....
        /*1650*/ 	.word	0x00006e00


	//   ....[14]....
        /*1654*/ 	.word	0x00006e30


	//   ....[15]....
        /*1658*/ 	.word	0x00006e60


	//   ....[16]....
        /*165c*/ 	.word	0x00006e90


	//   ....[17]....
        /*1660*/ 	.word	0x00006ec0


	//   ....[18]....
        /*1664*/ 	.word	0x00006ef0


	//   ....[19]....
        /*1668*/ 	.word	0x00006f20


	//   ....[20]....
        /*166c*/ 	.word	0x00006f50


	//   ....[21]....
        /*1670*/ 	.word	0x00006f80


	//   ....[22]....
        /*1674*/ 	.word	0x00006fa0


	//   ....[23]....
        /*1678*/ 	.word	0x00006fd0


	//   ....[24]....
        /*167c*/ 	.word	0x00007000


	//   ....[25]....
        /*1680*/ 	.word	0x00007010


	//   ....[26]....
        /*1684*/ 	.word	0x00007020


	//   ....[27]....
        /*1688*/ 	.word	0x00007030


	//   ....[28]....
        /*168c*/ 	.word	0x00007040


	//   ....[29]....
        /*1690*/ 	.word	0x00007050


	//   ....[30]....
        /*1694*/ 	.word	0x00007060


	//   ....[31]....
        /*1698*/ 	.word	0x00007070


	//   ....[32]....
        /*169c*/ 	.word	0x00007080


	//   ....[33]....
        /*16a0*/ 	.word	0x00007090


	//   ....[34]....
        /*16a4*/ 	.word	0x000070a0


	//   ....[35]....
        /*16a8*/ 	.word	0x000070b0


	//   ....[36]....
        /*16ac*/ 	.word	0x000070e0


	//   ....[37]....
        /*16b0*/ 	.word	0x00007110


	//   ....[38]....
        /*16b4*/ 	.word	0x00007140


	//   ....[39]....
        /*16b8*/ 	.word	0x00007170


	//   ....[40]....
        /*16bc*/ 	.word	0x000071a0


	//   ....[41]....
        /*16c0*/ 	.word	0x000071d0


	//   ....[42]....
        /*16c4*/ 	.word	0x00008690


	//   ....[43]....
        /*16c8*/ 	.word	0x000086b0


	//   ....[44]....
        /*16cc*/ 	.word	0x0000a6c0


	//   ....[45]....
        /*16d0*/ 	.word	0x0000a7e0


	//   ....[46]....
        /*16d4*/ 	.word	0x0000ef40


	//   ....[47]....
        /*16d8*/ 	.word	0x0000ef50


	//   ....[48]....
        /*16dc*/ 	.word	0x0000ef70


	//   ....[49]....
        /*16e0*/ 	.word	0x0000ef80


	//   ....[50]....
        /*16e4*/ 	.word	0x0000efb0


	//   ....[51]....
        /*16e8*/ 	.word	0x0000efc0


	//   ....[52]....
        /*16ec*/ 	.word	0x0000efd0


	//   ....[53]....
        /*16f0*/ 	.word	0x0000efe0


	//   ....[54]....
        /*16f4*/ 	.word	0x0000eff0


	//   ....[55]....
        /*16f8*/ 	.word	0x0000f000


	//   ....[56]....
        /*16fc*/ 	.word	0x0000f010


	//   ....[57]....
        /*1700*/ 	.word	0x0000f020


	//   ....[58]....
        /*1704*/ 	.word	0x0000f030


	//   ....[59]....
        /*1708*/ 	.word	0x0000f040


	//   ....[60]....
        /*170c*/ 	.word	0x0000f050


	//   ....[61]....
        /*1710*/ 	.word	0x0000f060


	//   ....[62]....
        /*1714*/ 	.word	0x0000f070


	//   ....[63]....
        /*1718*/ 	.word	0x0000f080


	//   ....[64]....
        /*171c*/ 	.word	0x0000f090


	//   ....[65]....
        /*1720*/ 	.word	0x0000f0a0


	//   ....[66]....
        /*1724*/ 	.word	0x0000f0b0


	//   ....[67]....
        /*1728*/ 	.word	0x0000f0c0


	//   ....[68]....
        /*172c*/ 	.word	0x0000f0d0


	//   ....[69]....
        /*1730*/ 	.word	0x0000f0e0


	//   ....[70]....
        /*1734*/ 	.word	0x0000f0f0


	//   ....[71]....
        /*1738*/ 	.word	0x0000f100


	//   ....[72]....
        /*173c*/ 	.word	0x0000f120


	//   ....[73]....
        /*1740*/ 	.word	0x0000f130


	//   ....[74]....
        /*1744*/ 	.word	0x0000f140


	//   ....[75]....
        /*1748*/ 	.word	0x0000f150


	//   ....[76]....
        /*174c*/ 	.word	0x0000f160


	//   ....[77]....
        /*1750*/ 	.word	0x0000f170


	//   ....[78]....
        /*1754*/ 	.word	0x000101d0


	//   ....[79]....
        /*1758*/ 	.word	0x00010210


	//   ....[80]....
        /*175c*/ 	.word	0x00010250


	//   ....[81]....
        /*1760*/ 	.word	0x00010260


	//----- nvinfo : EIATTR_REG_RECONFIG
	.align		4
.L_36:
        /*1764*/ 	.byte	0x01, 0x54
	.zero		2


	//----- nvinfo : EIATTR_SYSCALL_OFFSETS
	.align		4
        /*1768*/ 	.byte	0x04, 0x46
        /*176a*/ 	.short	(.L_38 - .L_37)


	//   ....[0]....
.L_37:
        /*176c*/ 	.word	0x00011a40


	//   ....[1]....
        /*1770*/ 	.word	0x00011ba0


	//----- nvinfo : EIATTR_MBARRIER_INSTR_OFFSETS
	.align		4
.L_38:
        /*1774*/ 	.byte	0x04, 0x39
        /*1776*/ 	.short	(.L_40 - .L_39)


	//   ....[0]....
.L_39:
        /*1778*/ 	.word	0x00000330
        /*177c*/ 	.word	0x000000ff
        /*1780*/ 	.word	0x00058050
        /*1784*/ 	.short	0x0100
        /*1786*/ 	.byte	0x0b
	.zero		1


	//   ....[1]....
        /*1788*/ 	.word	0x00000340
        /*178c*/ 	.word	0x000000ff
        /*1790*/ 	.word	0x00058060
        /*1794*/ 	.short	0x0100
        /*1796*/ 	.byte	0x0b
	.zero		1


	//   ....[2]....
        /*1798*/ 	.word	0x00000350
        /*179c*/ 	.word	0x000000ff
        /*17a0*/ 	.word	0x00058058
        /*17a4*/ 	.short	0x0100
        /*17a6*/ 	.byte	0x0b
	.zero		1


	//   ....[3]....
        /*17a8*/ 	.word	0x00000360
        /*17ac*/ 	.word	0x000000ff
        /*17b0*/ 	.word	0x00058068
        /*17b4*/ 	.short	0x0100
        /*17b6*/ 	.byte	0x0b
	.zero		1


	//   ....[4]....
        /*17b8*/ 	.word	0x00000490
        /*17bc*/ 	.word	0x000000ff
        /*17c0*/ 	.word	0x00058000
        /*17c4*/ 	.short	0x0100
        /*17c6*/ 	.byte	0x0b
	.zero		1


	//   ....[5]....
        /*17c8*/ 	.word	0x000004a0
        /*17cc*/ 	.word	0x000000ff
        /*17d0*/ 	.word	0x00058028
        /*17d4*/ 	.short	0x0100
        /*17d6*/ 	.byte	0x0b
	.zero		1


	//   ....[6]....
        /*17d8*/ 	.word	0x000004b0
        /*17dc*/ 	.word	0x000000ff
        /*17e0*/ 	.word	0x00058008
        /*17e4*/ 	.short	0x0100
        /*17e6*/ 	.byte	0x0b
	.zero		1


	//   ....[7]....
        /*17e8*/ 	.word	0x000004c0
        /*17ec*/ 	.word	0x000000ff
        /*17f0*/ 	.word	0x00058030
        /*17f4*/ 	.short	0x0100
        /*17f6*/ 	.byte	0x0b
	.zero		1


	//   ....[8]....
        /*17f8*/ 	.word	0x000004d0
        /*17fc*/ 	.word	0x000000ff
        /*1800*/ 	.word	0x00058010
        /*1804*/ 	.short	0x0100
        /*1806*/ 	.byte	0x0b
	.zero		1


	//   ....[9]....
        /*1808*/ 	.word	0x000004e0
        /*180c*/ 	.word	0x000000ff
        /*1810*/ 	.word	0x00058038
        /*1814*/ 	.short	0x0100
        /*1816*/ 	.byte	0x0b
	.zero		1


	//   ....[10]....
        /*1818*/ 	.word	0x000004f0
        /*181c*/ 	.word	0x000000ff
        /*1820*/ 	.word	0x00058018
        /*1824*/ 	.short	0x0100
        /*1826*/ 	.byte	0x0b
	.zero		1


	//   ....[11]....
        /*1828*/ 	.word	0x00000500
        /*182c*/ 	.word	0x000000ff
        /*1830*/ 	.word	0x00058040
        /*1834*/ 	.short	0x0100
        /*1836*/ 	.byte	0x0b
	.zero		1


	//   ....[12]....
        /*1838*/ 	.word	0x00000510
        /*183c*/ 	.word	0x000000ff
        /*1840*/ 	.word	0x00058020
        /*1844*/ 	.short	0x0100
        /*1846*/ 	.byte	0x0b
	.zero		1


	//   ....[13]....
        /*1848*/ 	.word	0x00000520
        /*184c*/ 	.word	0x000000ff
        /*1850*/ 	.word	0x00058048
        /*1854*/ 	.short	0x0100
        /*1856*/ 	.byte	0x0b
	.zero		1


	//   ....[14]....
        /*1858*/ 	.word	0x00000650
        /*185c*/ 	.word	0x000000ff
        /*1860*/ 	.word	0x00058070
        /*1864*/ 	.short	0x0100
        /*1866*/ 	.byte	0x0b
	.zero		1


	//   ....[15]....
        /*1868*/ 	.word	0x00000660
        /*186c*/ 	.word	0x000000ff
        /*1870*/ 	.word	0x00058080
        /*1874*/ 	.short	0x0100
        /*1876*/ 	.byte	0x0b
	.zero		1


	//   ....[16]....
        /*1878*/ 	.word	0x00000670
        /*187c*/ 	.word	0x000000ff
        /*1880*/ 	.word	0x00058078
        /*1884*/ 	.short	0x0100
        /*1886*/ 	.byte	0x0b
	.zero		1


	//   ....[17]....
        /*1888*/ 	.word	0x00000680
        /*188c*/ 	.word	0x000000ff
        /*1890*/ 	.word	0x00058088
        /*1894*/ 	.short	0x0100
        /*1896*/ 	.byte	0x0b
	.zero		1


	//   ....[18]....
        /*1898*/ 	.word	0x000007c0
        /*189c*/ 	.word	0x000000ff
        /*18a0*/ 	.word	0x00058090
        /*18a4*/ 	.short	0x0100
        /*18a6*/ 	.byte	0x08
	.zero		1


	//   ....[19]....
        /*18a8*/ 	.word	0x000007d0
        /*18ac*/ 	.word	0x000000ff
        /*18b0*/ 	.word	0x00058098
        /*18b4*/ 	.short	0x0100
        /*18b6*/ 	.byte	0x08
	.zero		1


	//   ....[20]....
        /*18b8*/ 	.word	0x000007e0
        /*18bc*/ 	.word	0x000000ff
        /*18c0*/ 	.word	0x000580a0
        /*18c4*/ 	.short	0x0100
        /*18c6*/ 	.byte	0x08
	.zero		1


	//   ....[21]....
        /*18c8*/ 	.word	0x000007f0
        /*18cc*/ 	.word	0x000000ff
        /*18d0*/ 	.word	0x000580a8
        /*18d4*/ 	.short	0x0100
        /*18d6*/ 	.byte	0x08
	.zero		1


	//   ....[22]....
        /*18d8*/ 	.word	0x000008f0
        /*18dc*/ 	.word	0x000000ff
        /*18e0*/ 	.word	0x000580c0
        /*18e4*/ 	.short	0x0100
        /*18e6*/ 	.byte	0x0b
	.zero		1


	//   ....[23]....
        /*18e8*/ 	.word	0x00000900
        /*18ec*/ 	.word	0x000000ff
        /*18f0*/ 	.word	0x000580e0
        /*18f4*/ 	.short	0x0100
        /*18f6*/ 	.byte	0x0b
	.zero		1


	//   ....[24]....
        /*18f8*/ 	.word	0x00000910
        /*18fc*/ 	.word	0x000000ff
        /*1900*/ 	.word	0x000580c8
        /*1904*/ 	.short	0x0100
        /*1906*/ 	.byte	0x0b
	.zero		1


	//   ....[25]....
        /*1908*/ 	.word	0x00000920
        /*190c*/ 	.word	0x000000ff
        /*1910*/ 	.word	0x000580e8
        /*1914*/ 	.short	0x0100
        /*1916*/ 	.byte	0x0b
	.zero		1


	//   ....[26]....
        /*1918*/ 	.word	0x00000930
        /*191c*/ 	.word	0x000000ff
        /*1920*/ 	.word	0x000580d0
        /*1924*/ 	.short	0x0100
        /*1926*/ 	.byte	0x0b
	.zero		1


	//   ....[27]....
        /*1928*/ 	.word	0x00000940
        /*192c*/ 	.word	0x000000ff
        /*1930*/ 	.word	0x000580f0
        /*1934*/ 	.short	0x0100
        /*1936*/ 	.byte	0x0b
	.zero		1


	//   ....[28]....
        /*1938*/ 	.word	0x00000950
        /*193c*/ 	.word	0x000000ff
        /*1940*/ 	.word	0x000580d8
        /*1944*/ 	.short	0x0100
        /*1946*/ 	.byte	0x0b
	.zero		1


	//   ....[29]....
        /*1948*/ 	.word	0x00000960
        /*194c*/ 	.word	0x000000ff
        /*1950*/ 	.word	0x000580f8
        /*1954*/ 	.short	0x0100
        /*1956*/ 	.byte	0x0b
	.zero		1


	//   ....[30]....
        /*1958*/ 	.word	0x00000d60
        /*195c*/ 	.word	0x000000ff
        /*1960*/ 	.word	0x00058050
        /*1964*/ 	.short	0x010a
        /*1966*/ 	.byte	0x08
	.zero		1


	//   ....[31]....
        /*1968*/ 	.word	0x00000dd0
        /*196c*/ 	.word	0x000000ff
        /*1970*/ 	.word	0x00058000
        /*1974*/ 	.short	0x010a
        /*1976*/ 	.byte	0x25
	.zero		1


	//   ....[32]....
        /*1978*/ 	.word	0x00000e40
        /*197c*/ 	.word	0x000000ff
        /*1980*/ 	.word	0x00000000
        /*1984*/ 	.short	0x010a
        /*1986*/ 	.byte	0x0a
	.zero		1


	//   ....[33]....
        /*1988*/ 	.word	0x00004820
        /*198c*/ 	.word	0x00000072
        /*1990*/ 	.word	0x00000000
        /*1994*/ 	.short	0x0101
        /*1996*/ 	.byte	0x0b
	.zero		1


	//   ....[34]....
        /*1998*/ 	.word	0x000072e0
        /*199c*/ 	.word	0x000000ff
        /*19a0*/ 	.word	0x00058008
        /*19a4*/ 	.short	0x010a
        /*19a6*/ 	.byte	0x25
	.zero		1


	//   ....[35]....
        /*19a8*/ 	.word	0x00007ab0
        /*19ac*/ 	.word	0x000000ff
        /*19b0*/ 	.word	0x00000000
        /*19b4*/ 	.short	0x0101
        /*19b6*/ 	.byte	0x05
	.zero		1


	//   ....[36]....
        /*19b8*/ 	.word	0x00007c00
        /*19bc*/ 	.word	0x000000ff
        /*19c0*/ 	.word	0x00058000
        /*19c4*/ 	.short	0x010a
        /*19c6*/ 	.byte	0x0a
	.zero		1


	//   ....[37]....
        /*19c8*/ 	.word	0x0000f210
        /*19cc*/ 	.word	0x000000ff
        /*19d0*/ 	.word	0x00058000
        /*19d4*/ 	.short	0x010a
        /*19d6*/ 	.byte	0x05
	.zero		1


	//   ....[38]....
        /*19d8*/ 	.word	0x0000f420
        /*19dc*/ 	.word	0x000000ff
        /*19e0*/ 	.word	0x00058000
        /*19e4*/ 	.short	0x010a
        /*19e6*/ 	.byte	0x05
	.zero		1


	//   ....[39]....
        /*19e8*/ 	.word	0x00010020
        /*19ec*/ 	.word	0x000000ff
        /*19f0*/ 	.word	0x00000000
        /*19f4*/ 	.short	0x0101
        /*19f6*/ 	.byte	0x05
	.zero		1


	//   ....[40]....
        /*19f8*/ 	.word	0x000100d0
        /*19fc*/ 	.word	0x000000ff
        /*1a00*/ 	.word	0x00000000
        /*1a04*/ 	.short	0x0101
        /*1a06*/ 	.byte	0x04
	.zero		1


	//   ....[41]....
        /*1a08*/ 	.word	0x00010e80
        /*1a0c*/ 	.word	0x000000ff
        /*1a10*/ 	.word	0x00058098
        /*1a14*/ 	.short	0x010a
        /*1a16*/ 	.byte	0x04
	.zero		1


	//   ....[42]....
        /*1a18*/ 	.word	0x00013340
        /*1a1c*/ 	.word	0x00000000
        /*1a20*/ 	.word	0x00058090
        /*1a24*/ 	.short	0x0101
        /*1a26*/ 	.byte	0x25
	.zero		1


	//   ....[43]....
        /*1a28*/ 	.word	0x00013490
        /*1a2c*/ 	.word	0x00000004
        /*1a30*/ 	.word	0x00058060
        /*1a34*/ 	.short	0x010a
        /*1a36*/ 	.byte	0x3f
	.zero		1


	//   ....[44]....
        /*1a38*/ 	.word	0x00013740
        /*1a3c*/ 	.word	0x00000005
        /*1a40*/ 	.word	0x00058028
        /*1a44*/ 	.short	0x010a
        /*1a46*/ 	.byte	0x3f
	.zero		1


	//   ....[45]....
        /*1a48*/ 	.word	0x000139f0
        /*1a4c*/ 	.word	0x00000005
        /*1a50*/ 	.word	0x00058060
        /*1a54*/ 	.short	0x010a
        /*1a56*/ 	.byte	0x3f
	.zero		1


	//   ....[46]....
        /*1a58*/ 	.word	0x00013cd0
        /*1a5c*/ 	.word	0x00000004
        /*1a60*/ 	.word	0x00058028
        /*1a64*/ 	.short	0x010a
        /*1a66*/ 	.byte	0x3f
	.zero		1


	//   ....[47]....
        /*1a68*/ 	.word	0x00014070
        /*1a6c*/ 	.word	0x00000006
        /*1a70*/ 	.word	0x00058028
        /*1a74*/ 	.short	0x010a
        /*1a76*/ 	.byte	0x3f
	.zero		1


	//   ....[48]....
        /*1a78*/ 	.word	0x00014350
        /*1a7c*/ 	.word	0x00000006
        /*1a80*/ 	.word	0x00058028
        /*1a84*/ 	.short	0x010a
        /*1a86*/ 	.byte	0x3f
	.zero		1


	//   ....[49]....
        /*1a88*/ 	.word	0x00014620
        /*1a8c*/ 	.word	0x00000003
        /*1a90*/ 	.word	0x00058050
        /*1a94*/ 	.short	0x010a
        /*1a96*/ 	.byte	0x3f
	.zero		1


	//   ....[50]....
        /*1a98*/ 	.word	0x00014680
        /*1a9c*/ 	.word	0x00000003
        /*1aa0*/ 	.word	0x00058000
        /*1aa4*/ 	.short	0x010a
        /*1aa6*/ 	.byte	0x3f
	.zero		1


	//   ....[51]....
        /*1aa8*/ 	.word	0x000146e0
        /*1aac*/ 	.word	0x00000004
        /*1ab0*/ 	.word	0x00000000
        /*1ab4*/ 	.short	0x010a
        /*1ab6*/ 	.byte	0x3f
	.zero		1


	//   ....[52]....
        /*1ab8*/ 	.word	0x00014740
        /*1abc*/ 	.word	0x00000003
        /*1ac0*/ 	.word	0x00058008
        /*1ac4*/ 	.short	0x010a
        /*1ac6*/ 	.byte	0x3f
	.zero		1


	//   ....[53]....
        /*1ac8*/ 	.word	0x000147a0
        /*1acc*/ 	.word	0x00000004
        /*1ad0*/ 	.word	0x00058000
        /*1ad4*/ 	.short	0x010a
        /*1ad6*/ 	.byte	0x3f
	.zero		1


	//   ....[54]....
        /*1ad8*/ 	.word	0x00014800
        /*1adc*/ 	.word	0x00000003
        /*1ae0*/ 	.word	0x00058000
        /*1ae4*/ 	.short	0x010a
        /*1ae6*/ 	.byte	0x3f
	.zero		1


	//   ....[55]....
        /*1ae8*/ 	.word	0x00014860
        /*1aec*/ 	.word	0x00000003
        /*1af0*/ 	.word	0x00058098
        /*1af4*/ 	.short	0x010a
        /*1af6*/ 	.byte	0x3f
	.zero		1


	//   ....[56]....
        /*1af8*/ 	.word	0x000148b0
        /*1afc*/ 	.word	0x00000004
        /*1b00*/ 	.word	0x00058060
        /*1b04*/ 	.short	0x010a
        /*1b06*/ 	.byte	0x3f
	.zero		1


	//   ....[57]....
        /*1b08*/ 	.word	0x00014900
        /*1b0c*/ 	.word	0x00000005
        /*1b10*/ 	.word	0x00058028
        /*1b14*/ 	.short	0x010a
        /*1b16*/ 	.byte	0x3f
	.zero		1


	//   ....[58]....
        /*1b18*/ 	.word	0x00014950
        /*1b1c*/ 	.word	0x00000005
        /*1b20*/ 	.word	0x00058060
        /*1b24*/ 	.short	0x010a
        /*1b26*/ 	.byte	0x3f
	.zero		1


	//   ....[59]....
        /*1b28*/ 	.word	0x000149a0
        /*1b2c*/ 	.word	0x00000004
        /*1b30*/ 	.word	0x00058028
        /*1b34*/ 	.short	0x010a
        /*1b36*/ 	.byte	0x3f
	.zero		1


	//   ....[60]....
        /*1b38*/ 	.word	0x000149f0
        /*1b3c*/ 	.word	0x00000006
        /*1b40*/ 	.word	0x00058028
        /*1b44*/ 	.short	0x010a
        /*1b46*/ 	.byte	0x3f
	.zero		1


	//   ....[61]....
        /*1b48*/ 	.word	0x00014a40
        /*1b4c*/ 	.word	0x00000006
        /*1b50*/ 	.word	0x00058028
        /*1b54*/ 	.short	0x010a
        /*1b56*/ 	.byte	0x3f
	.zero		1


	//----- nvinfo : EIATTR_NUM_MBARRIERS
	.align		4
.L_40:
        /*1b58*/ 	.byte	0x03, 0x38
        /*1b5a*/ 	.short	0x001e


	//----- nvinfo : EIATTR_EXIT_INSTR_OFFSETS
	.align		4
        /*1b5c*/ 	.byte	0x04, 0x1c
        /*1b5e*/ 	.short	(.L_42 - .L_41)


	//   ....[0]....
.L_41:
        /*1b60*/ 	.word	0x00000a00


	//   ....[1]....
        /*1b64*/ 	.word	0x00013350


	//   ....[2]....
        /*1b68*/ 	.word	0x00013390


	//   ....[3]....
        /*1b6c*/ 	.word	0x00013f40


	//   ....[4]....
        /*1b70*/ 	.word	0x00014600


	//----- nvinfo : EIATTR_MAX_THREADS
	.align		4
.L_42:
        /*1b74*/ 	.byte	0x04, 0x05
        /*1b76*/ 	.short	(.L_44 - .L_43)
.L_43:
        /*1b78*/ 	.word	0x00000180
        /*1b7c*/ 	.word	0x00000001
        /*1b80*/ 	.word	0x00000001


	//----- nvinfo : EIATTR_CRS_STACK_SIZE
	.align		4
.L_44:
        /*1b84*/ 	.byte	0x04, 0x1e
        /*1b86*/ 	.short	(.L_46 - .L_45)
.L_45:
        /*1b88*/ 	.word	0x00000000


	//----- nvinfo : EIATTR_CBANK_PARAM_SIZE
	.align		4
.L_46:
        /*1b8c*/ 	.byte	0x03, 0x19
        /*1b8e*/ 	.short	0x0870


	//----- nvinfo : EIATTR_PARAM_CBANK
	.align		4
        /*1b90*/ 	.byte	0x04, 0x0a
        /*1b92*/ 	.short	(.L_48 - .L_47)
	.align		4
.L_47:
        /*1b94*/ 	.word	index@(.nv.constant0._ZN7cutlass13device_kernelINS_4fmha6kernel28FmhaKernelTmaWarpSpecializedINS1_10collective30FmhaMainloopTmaWarpSpecializedINS_12float_e4m3_tEffN4cute5tupleIJNS7_1CILi128EEENS9_ILi256EEESB_EEENS8_IJiNS9_ILi1EEENS8_IJiiEEEEEESF_NS8_IJSD_iSE_EEENS4_13DefaultFusionEJEEENS4_15FmhaFwdEpilogueIS6_fNS8_IJNS9_ILi64EEESB_SB_EEEEENS2_23IndividualTileSchedulerEJEEEEEvNT_6ParamsE)
        /*1b98*/ 	.short	0x0210
        /*1b9a*/ 	.short	0x0870


	//----- nvinfo : EIATTR_SW_WAR
	.align		4
.L_48:
        /*1b9c*/ 	.byte	0x04, 0x36
        /*1b9e*/ 	.short	(.L_50 - .L_49)
.L_49:
        /*1ba0*/ 	.word	0x00000008
.L_50:


//--------------------- .nv.callgraph             --------------------------
	.section	.nv.callgraph,"",@"SHT_CUDA_CALLGRAPH"
	.align	4
	.sectionentsize	8
	.align		4
        /*0000*/ 	.word	0x00000000
	.align		4
        /*0004*/ 	.word	0xffffffff
	.align		4
        /*0008*/ 	.word	index@(_ZN7cutlass13device_kernelINS_4fmha6kernel28FmhaKernelTmaWarpSpecializedINS1_10collective30FmhaMainloopTmaWarpSpecializedINS_12float_e4m3_tEffN4cute5tupleIJNS7_1CILi128EEENS9_ILi256EEESB_EEENS8_IJiNS9_ILi1EEENS8_IJiiEEEEEESF_NS8_IJSD_iSE_EEENS4_13DefaultFusionEJEEENS4_15FmhaFwdEpilogueIS6_fNS8_IJNS9_ILi64EEESB_SB_EEEEENS2_23IndividualTileSchedulerEJEEEEEvNT_6ParamsE)
	.align		4
        /*000c*/ 	.word	index@(__assertfail)
	.align		4
        /*0010*/ 	.word	0x00000000
	.align		4
        /*0014*/ 	.word	0xfffffffe
	.align		4
        /*0018*/ 	.word	0x00000000
	.align		4
        /*001c*/ 	.word	0xfffffffd
	.align		4
        /*0020*/ 	.word	0x00000000
	.align		4
        /*0024*/ 	.word	0xfffffffc


//--------------------- .nv.constant4             --------------------------
	.section	.nv.constant4,"a",@progbits
	.align	8
	.align		8
.nv.constant4:
        /*0000*/ 	.dword	__assertfail
	.align		8
        /*0008*/ 	.dword	__unnamed_1
	.align		8
        /*0010*/ 	.dword	__unnamed_2
	.align		8
        /*0018*/ 	.dword	_ZN39_INTERNAL_0f3b9698_4_k_cu_ca8f3d5b_30834cuda3std3__45__cpo5beginE
	.align		8
        /*0020*/ 	.dword	_ZN39_INTERNAL_0f3b9698_4_k_cu_ca8f3d5b_30834cuda3std3__45__cpo3endE
	.align		8
        /*0028*/ 	.dword	_ZN39_INTERNAL_0f3b9698_4_k_cu_ca8f3d5b_30834cuda3std3__45__cpo6cbeginE
	.align		8
        /*0030*/ 	.dword	_ZN39_INTERNAL_0f3b9698_4_k_cu_ca8f3d5b_30834cuda3std3__45__cpo4cendE
	.align		8
        /*0038*/ 	.dword	_ZN39_INTERNAL_0f3b9698_4_k_cu_ca8f3d5b_30834cuda3std3__441_GLOBAL__N__0f3b9698_4_k_cu_ca8f3d5b_30836ignoreE
	.align		8
        /*0040*/ 	.dword	_ZN39_INTERNAL_0f3b9698_4_k_cu_ca8f3d5b_30834cuda3std3__419piecewise_constructE
	.align		8
        /*0048*/ 	.dword	_ZN39_INTERNAL_0f3b9698_4_k_cu_ca8f3d5b_30834cuda3std3__48in_placeE
	.align		8
        /*0050*/ 	.dword	_ZN39_INTERNAL_0f3b9698_4_k_cu_ca8f3d5b_30834cuda3std6ranges3__45__cpo4swapE
	.align		8
        /*0058*/ 	.dword	_ZN39_INTERNAL_0f3b9698_4_k_cu_ca8f3d5b_30834cuda3std6ranges3__45__cpo9iter_moveE
	.align		8
        /*0060*/ 	.dword	_ZN39_INTERNAL_0f3b9698_4_k_cu_ca8f3d5b_30834cute7productE
	.align		8
        /*0068*/ 	.dword	_ZN39_INTERNAL_0f3b9698_4_k_cu_ca8f3d5b_30834cute1_E
	.align		8
        /*0070*/ 	.dword	$str$24
	.align		8
        /*0078*/ 	.dword	$str$25


//--------------------- .text._ZN7cutlass13device_kernelINS_4fmha6kernel28FmhaKernelTmaWarpSpecializedINS1_10collective30FmhaMainloopTmaWarpSpecializedINS_12float_e4m3_tEffN4cute5tupleIJNS7_1CILi128EEENS9_ILi256EEESB_EEENS8_IJiNS9_ILi1EEENS8_IJiiEEEEEESF_NS8_IJSD_iSE_EEENS4_13DefaultFusionEJEEENS4_15FmhaFwdEpilogueIS6_fNS8_IJNS9_ILi64EEESB_SB_EEEEENS2_23IndividualTileSchedulerEJEEEEEvNT_6ParamsE --------------------------
	.section	.text._ZN7cutlass13device_kernelINS_4fmha6kernel28FmhaKernelTmaWarpSpecializedINS1_10collective30FmhaMainloopTmaWarpSpecializedINS_12float_e4m3_tEffN4cute5tupleIJNS7_1CILi128EEENS9_ILi256EEESB_EEENS8_IJiNS9_ILi1EEENS8_IJiiEEEEEESF_NS8_IJSD_iSE_EEENS4_13DefaultFusionEJEEENS4_15FmhaFwdEpilogueIS6_fNS8_IJNS9_ILi64EEESB_SB_EEEEENS2_23IndividualTileSchedulerEJEEEEEvNT_6ParamsE,"ax",@progbits
	.align	128
.text._ZN7cutlass13device_kernelINS_4fmha6kernel28FmhaKernelTmaWarpSpecializedINS1_10collective30FmhaMainloopTmaWarpSpecializedINS_12float_e4m3_tEffN4cute5tupleIJNS7_1CILi128EEENS9_ILi256EEESB_EEENS8_IJiNS9_ILi1EEENS8_IJiiEEEEEESF_NS8_IJSD_iSE_EEENS4_13DefaultFusionEJEEENS4_15FmhaFwdEpilogueIS6_fNS8_IJNS9_ILi64EEESB_SB_EEEEENS2_23IndividualTileSchedulerEJEEEEEvNT_6ParamsE:
        .type           _ZN7cutlass13device_kernelINS_4fmha6kernel28FmhaKernelTmaWarpSpecializedINS1_10collective30FmhaMainloopTmaWarpSpecializedINS_12float_e4m3_tEffN4cute5tupleIJNS7_1CILi128EEENS9_ILi256EEESB_EEENS8_IJiNS9_ILi1EEENS8_IJiiEEEEEESF_NS8_IJSD_iSE_EEENS4_13DefaultFusionEJEEENS4_15FmhaFwdEpilogueIS6_fNS8_IJNS9_ILi64EEESB_SB_EEEEENS2_23IndividualTileSchedulerEJEEEEEvNT_6ParamsE,@function
        .size           _ZN7cutlass13device_kernelINS_4fmha6kernel28FmhaKernelTmaWarpSpecializedINS1_10collective30FmhaMainloopTmaWarpSpecializedINS_12float_e4m3_tEffN4cute5tupleIJNS7_1CILi128EEENS9_ILi256EEESB_EEENS8_IJiNS9_ILi1EEENS8_IJiiEEEEEESF_NS8_IJSD_iSE_EEENS4_13DefaultFusionEJEEENS4_15FmhaFwdEpilogueIS6_fNS8_IJNS9_ILi64EEESB_SB_EEEEENS2_23IndividualTileSchedulerEJEEEEEvNT_6ParamsE,(.L_x_111 - _ZN7cutlass13device_kernelINS_4fmha6kernel28FmhaKernelTmaWarpSpecializedINS1_10collective30FmhaMainloopTmaWarpSpecializedINS_12float_e4m3_tEffN4cute5tupleIJNS7_1CILi128EEENS9_ILi256EEESB_EEENS8_IJiNS9_ILi1EEENS8_IJiiEEEEEESF_NS8_IJSD_iSE_EEENS4_13DefaultFusionEJEEENS4_15FmhaFwdEpilogueIS6_fNS8_IJNS9_ILi64EEESB_SB_EEEEENS2_23IndividualTileSchedulerEJEEEEEvNT_6ParamsE)
        .other          _ZN7cutlass13device_kernelINS_4fmha6kernel28FmhaKernelTmaWarpSpecializedINS1_10collective30FmhaMainloopTmaWarpSpecializedINS_12float_e4m3_tEffN4cute5tupleIJNS7_1CILi128EEENS9_ILi256EEESB_EEENS8_IJiNS9_ILi1EEENS8_IJiiEEEEEESF_NS8_IJSD_iSE_EEENS4_13DefaultFusionEJEEENS4_15FmhaFwdEpilogueIS6_fNS8_IJNS9_ILi64EEESB_SB_EEEEENS2_23IndividualTileSchedulerEJEEEEEvNT_6ParamsE,@"STO_CUDA_ENTRY STV_DEFAULT"
_ZN7cutlass13device_kernelINS_4fmha6kernel28FmhaKernelTmaWarpSpecializedINS1_10collective30FmhaMainloopTmaWarpSpecializedINS_12float_e4m3_tEffN4cute5tupleIJNS7_1CILi128EEENS9_ILi256EEESB_EEENS8_IJiNS9_ILi1EEENS8_IJiiEEEEEESF_NS8_IJSD_iSE_EEENS4_13DefaultFusionEJEEENS4_15FmhaFwdEpilogueIS6_fNS8_IJNS9_ILi64EEESB_SB_EEEEENS2_23IndividualTileSchedulerEJEEEEEvNT_6ParamsE:
[----:B------:R-:W1:Y:S02]  /*0000*/  LDC R1, c[0x0][0x28] ;  /* 0x00000a00ff017b82 */ /* 0x000e640000000800 */
[----:B-1----:R-:W-:Y:S01]  /*0010*/  VIADD R1, R1, 0xfffffd78 ;  /* 0xfffffd7801017836 */ /* 0x002fe20000000000 */
[----:B------:R-:W1:Y:S01]  /*0020*/  S2R R0, SR_TID.X ;  /* 0x0000000000007919 */ /* 0x000e620000002100 */
[----:B------:R-:W-:Y:S01]  /*0030*/  ELECT P1, URZ, PT ;  /* 0x00000000003f782f */ /* 0x000fe20003820000 */
[----:B------:R-:W-:Y:S01]  /*0040*/  BSSY B0, `(.L_x_0) ;  /* 0x0000017000007945 */ /* 0x000fe20003800000 */
[----:B-1----:R-:W-:-:S05]  /*0050*/  SHF.R.U32.HI R2, RZ, 0x5, R0 ;  /* 0x00000005ff027819 */ /* 0x002fca0000011600 */
[----:B------:R-:W1:Y:S02]  /*0060*/  SHFL.IDX PT, R3, R2, RZ, 0x1f ;  /* 0x00001fff02037589 */ /* 0x000e6400000e0000 */
[----:B-1----:R-:W-:Y:S02]  /*0070*/  R2UR UR4, R3 ;  /* 0x00000000030472ca */ /* 0x002fe400000e0000 */
[----:B------:R-:W-:-:S06]  /*0080*/  SHF.R.U32.HI R3, RZ, 0x7, R0 ;  /* 0x00000007ff037819 */ /* 0x000fcc0000011600 */
[----:B------:R-:W1:Y:S05]  /*0090*/  SHFL.IDX PT, R3, R3, RZ, 0x1f ;  /* 0x00001fff03037589 */ /* 0x000e6a00000e0000 */
[----:B------:R-:W-:Y:S02]  /*00a0*/  USHF.R.S32.HI UR5, URZ, 0x1f, UR4 ;  /* 0x0000001f3f057899 */ /* 0x000fe40008011404 */
[----:B------:R-:W-:Y:S02]  /*00b0*/  ISETP.NE.OR P0, PT, RZ, UR4, !P1 ;  /* 0x00000004ff007c0c */ /* 0x000fe4000cf05670 */
[----:B------:R-:W-:-:S04]  /*00c0*/  ULEA.HI UR5, UR5, UR4, URZ, 0x2 ;  /* 0x0000000405057291 */ /* 0x000fc8000f8f103f */
[----:B------:R-:W-:-:S04]  /*00d0*/  ULOP3.LUT UR5, UR5, 0xfffffffc, URZ, 0xc0, !UPT ;  /* 0xfffffffc05057892 */ /* 0x000fc8000f8ec03f */
[----:B------:R-:W-:-:S03]  /*00e0*/  UIADD3 UR5, UR4, -UR5, URZ ;  /* 0x8000000504057290 */ /* 0x000fc6000fffe03f */
[----:B------:R-:W-:Y:S09]  /*00f0*/  @P0 BRA `(.L_x_1) ;  /* 0x00000000002c0947 */ /* 0x000ff20003800000 */
[----:B------:R-:W-:Y:S02]  /*0100*/  ULDC.64 UR6, c[0x0][0x198] ;  /* 0x0000660000067ab9 */ /* 0x000fe40000000a00 */
[----:B------:R-:W-:Y:S02]  /*0110*/  UIADD3 UR8, UP0, UR6, 0xf0, URZ ;  /* 0x000000f006087890 */ /* 0x000fe4000ff1e03f */
[----:B------:R-:W-:Y:S02]  /*0120*/  UIADD3 UR10, UP1, UR6, 0x1f0, URZ ;  /* 0x000001f0060a7890 */ /* 0x000fe4000ff3e03f */
[----:B------:R-:W-:Y:S02]  /*0130*/  UIADD3 UR6, UP2, UR6, 0x2f0, URZ ;  /* 0x000002f006067890 */ /* 0x000fe4000ff5e03f */
[----:B------:R-:W-:Y:S02]  /*0140*/  UIADD3.X UR9, URZ, UR7, URZ, UP0, !UPT ;  /* 0x000000073f097290 */ /* 0x000fe400087fe43f */
[----:B------:R-:W-:-:S02]  /*0150*/  UIADD3.X UR11, URZ, UR7, URZ, UP1, !UPT ;  /* 0x000000073f0b7290 */ /* 0x000fc40008ffe43f */
[----:B------:R-:W-:-:S05]  /*0160*/  UIADD3.X UR7, URZ, UR7, URZ, UP2, !UPT ;  /* 0x000000073f077290 */ /* 0x000fca00097fe43f */
[----:B------:R2:W-:Y:S02]  /*0170*/  UTMACCTL.PF [UR8] ;  /* 0x00000000080079b9 */ /* 0x0005e40008040000 */
[----:B------:R2:W-:Y:S02]  /*0180*/  UTMACCTL.PF [UR10] ;  /* 0x000000000a0079b9 */ /* 0x0005e40008040000 */
[----:B------:R2:W-:Y:S02]  /*0190*/  UTMACCTL.PF [UR6] ;  /* 0x00000000060079b9 */ /* 0x0005e40008040000 */
[----:B--2---:R-:W-:Y:S01]  /*01a0*/  NOP ;  /* 0x0000000000007918 */ /* 0x004fe20000000000 */
.L_x_1:
[----:B------:R-:W-:Y:S05]  /*01b0*/  BSYNC B0 ;  /* 0x0000000000007941 */ /* 0x000fea0003800000 */
.L_x_0:
[----:B------:R-:W2:Y:S01]  /*01c0*/  SHFL.IDX PT, R4, R2, RZ, 0x1f ;  /* 0x00001fff02047589 */ /* 0x000ea200000e0000 */
[----:B-1----:R-:W-:Y:S01]  /*01d0*/  R2UR UR36, R3 ;  /* 0x00000000032472ca */ /* 0x002fe200000e0000 */
[----:B------:R-:W-:-:S12]  /*01e0*/  UISETP.NE.AND UP0, UPT, UR5, 0x1, UPT ;  /* 0x000000010500788c */ /* 0x000fd8000bf05270 */
[----:B------:R-:W-:Y:S02]  /*01f0*/  UIADD3 UR10, UR36, -0x1, URZ ;  /* 0xffffffff240a7890 */ /* 0x000fe4000fffe03f */
[----:B------:R-:W-:Y:S02]  /*0200*/  UISETP.EQ.AND UP0, UPT, UR36, URZ, !UP0 ;  /* 0x0000003f2400728c */ /* 0x000fe4000c702270 */
[----:B------:R-:W-:Y:S02]  /*0210*/  UISETP.GE.U32.AND UP1, UPT, UR10, 0x4, UPT ;  /* 0x000000040a00788c */ /* 0x000fe4000bf26070 */
[----:B------:R-:W-:Y:S01]  /*0220*/  USEL UR4, URZ, 0x1, !UP0 ;  /* 0x000000013f047887 */ /* 0x000fe2000c000000 */
[----:B--2---:R-:W-:-:S03]  /*0230*/  ISETP.NE.AND P0, PT, R4, RZ, PT ;  /* 0x000000ff0400720c */ /* 0x004fc60003f05270 */
[----:B------:R-:W-:-:S10]  /*0240*/  USEL UR4, UR4, 0x2, UP1 ;  /* 0x0000000204047887 */ /* 0x000fd40008800000 */
[----:B------:R-:W-:Y:S05]  /*0250*/  @P0 BRA `(.L_x_2) ;  /* 0x0000000000480947 */ /* 0x000fea0003800000 */
[----:B------:R-:W1:Y:S01]  /*0260*/  S2UR UR11, SR_CgaCtaId ;  /* 0x00000000000b79c3 */ /* 0x000e620000008800 */
[----:B------:R-:W-:Y:S01]  /*0270*/  UMOV UR6, 0x400 ;  /* 0x0000040000067882 */ /* 0x000fe20000000000 */
[----:B------:R-:W-:Y:S01]  /*0280*/  UMOV UR7, 0x1 ;  /* 0x0000000100077882 */ /* 0x000fe20000000000 */
[----:B------:R-:W-:Y:S01]  /*0290*/  UMOV UR8, 0x80 ;  /* 0x0000008000087882 */ /* 0x000fe20000000000 */
[----:B------:R-:W-:Y:S01]  /*02a0*/  ELECT P0, URZ, PT ;  /* 0x00000000003f782f */ /* 0x000fe20003800000 */
[----:B------:R-:W-:-:S04]  /*02b0*/  UIADD3 UR8, -UR8, 0x100000, URZ ;  /* 0x0010000008087890 */ /* 0x000fc8000fffe13f */
[----:B------:R-:W-:Y:S02]  /*02c0*/  USHF.L.U32 UR9, UR8, 0xb, URZ ;  /* 0x0000000b08097899 */ /* 0x000fe4000800063f */
[----:B------:R-:W-:Y:S02]  /*02d0*/  USHF.L.U32 UR8, UR8, 0x1, URZ ;  /* 0x0000000108087899 */ /* 0x000fe4000800063f */
[----:B-1----:R-:W-:Y:S02]  /*02e0*/  ULEA UR11, UR11, UR6, 0x18 ;  /* 0x000000060b0b7291 */ /* 0x002fe4000f8ec03f */
[----:B------:R-:W-:-:S04]  /*02f0*/  UIADD3 UR6, -UR7, 0x100000, URZ ;  /* 0x0010000007067890 */ /* 0x000fc8000fffe13f */
[----:B------:R-:W-:Y:S02]  /*0300*/  USHF.L.U32 UR7, UR6, 0xb, URZ ;  /* 0x0000000b06077899 */ /* 0x000fe4000800063f */
[----:B------:R-:W-:Y:S01]  /*0310*/  USHF.L.U32 UR6, UR6, 0x1, URZ ;  /* 0x0000000106067899 */ /* 0x000fe2000800063f */
[----:B------:R-:W1:Y:S11]  /*0320*/  FENCE.VIEW.ASYNC.S ;  /* 0x00000000000073c6 */ /* 0x000e760000000000 */
[----:B-1----:R1:W2:Y:S01]  /*0330*/  SYNCS.EXCH.64 URZ, [UR11+0x58050], UR6 ;  /* 0x058050060b3f75b2 */ /* 0x0022a20008000100 */
[----:B------:R1:W3:Y:S01]  /*0340*/  SYNCS.EXCH.64 URZ, [UR11+0x58060], UR8 ;  /* 0x058060080b3f75b2 */ /* 0x0002e20008000100 */
[----:B------:R1:W4:Y:S01]  /*0350*/  SYNCS.EXCH.64 URZ, [UR11+0x58058], UR6 ;  /* 0x058058060b3f75b2 */ /* 0x0003220008000100 */
[----:B------:R1:W1:Y:S01]  /*0360*/  SYNCS.EXCH.64 URZ, [UR11+0x58068], UR8 ;  /* 0x058068080b3f75b2 */ /* 0x0002620008000100 */
[----:B------:R-:W-:Y:S01]  /*0370*/  NOP ;  /* 0x0000000000007918 */ /* 0x000fe20000000000 */
.L_x_2:
[----:B------:R-:W5:Y:S01]  /*0380*/  SHFL.IDX PT, R3, R2, RZ, 0x1f ;  /* 0x00001fff02037589 */ /* 0x000f6200000e0000 */
[----:B------:R-:W-:Y:S01]  /*0390*/  NOP ;  /* 0x0000000000007918 */ /* 0x000fe20000000000 */
[----:B-----5:R-:W-:-:S13]  /*03a0*/  ISETP.NE.AND P0, PT, R3, RZ, PT ;  /* 0x000000ff0300720c */ /* 0x020fda0003f05270 */
[----:B------:R-:W-:Y:S05]  /*03b0*/  @P0 BRA `(.L_x_3) ;  /* 0x0000000000600947 */ /* 0x000fea0003800000 */
[----:B-1----:R-:W1:Y:S01]  /*03c0*/  S2UR UR7, SR_CgaCtaId ;  /* 0x00000000000779c3 */ /* 0x002e620000008800 */
[----:B------:R-:W-:Y:S01]  /*03d0*/  UMOV UR6, 0x400 ;  /* 0x0000040000067882 */ /* 0x000fe20000000000 */
[----:B------:R-:W-:Y:S01]  /*03e0*/  UMOV UR8, 0x1 ;  /* 0x0000000100087882 */ /* 0x000fe20000000000 */
[----:B------:R-:W-:Y:S01]  /*03f0*/  UMOV UR12, 0x100 ;  /* 0x00000100000c7882 */ /* 0x000fe20000000000 */
[----:B------:R-:W-:-:S04]  /*0400*/  UIADD3 UR8, -UR8, 0x100000, URZ ;  /* 0x0010000008087890 */ /* 0x000fc8000fffe13f */
[----:B------:R-:W-:Y:S02]  /*0410*/  USHF.L.U32 UR9, UR8, 0xb, URZ ;  /* 0x0000000b08097899 */ /* 0x000fe4000800063f */
[----:B------:R-:W-:Y:S01]  /*0420*/  USHF.L.U32 UR8, UR8, 0x1, URZ ;  /* 0x0000000108087899 */ /* 0x000fe2000800063f */
[----:B------:R-:W-:Y:S01]  /*0430*/  ELECT P0, URZ, PT ;  /* 0x00000000003f782f */ /* 0x000fe20003800000 */
[----:B-1----:R-:W-:Y:S02]  /*0440*/  ULEA UR11, UR7, UR6, 0x18 ;  /* 0x00000006070b7291 */ /* 0x002fe4000f8ec03f */
[----:B------:R-:W-:-:S04]  /*0450*/  UIADD3 UR6, -UR12, 0x100000, URZ ;  /* 0x001000000c067890 */ /* 0x000fc8000fffe13f */
[----:B------:R-:W-:Y:S02]  /*0460*/  USHF.L.U32 UR7, UR6, 0xb, URZ ;  /* 0x0000000b06077899 */ /* 0x000fe4000800063f */
[----:B------:R-:W-:Y:S01]  /*0470*/  USHF.L.U32 UR6, UR6, 0x1, URZ ;  /* 0x0000000106067899 */ /* 0x000fe2000800063f */
[----:B------:R-:W1:Y:S03]  /*0480*/  FENCE.VIEW.ASYNC.S ;  /* 0x00000000000073c6 */ /* 0x000e660000000000 */
[----:B-1----:R1:W1:Y:S08]  /*0490*/  SYNCS.EXCH.64 URZ, [UR11+0x58000], UR8 ;  /* 0x058000080b3f75b2 */ /* 0x0022700008000100 */
[----:B------:R1:W1:Y:S01]  /*04a0*/  SYNCS.EXCH.64 URZ, [UR11+0x58028], UR6 ;  /* 0x058028060b3f75b2 */ /* 0x0002620008000100 */
        /* <DEDUP_REMOVED lines=8> */
[----:B------:R-:W-:Y:S01]  /*0530*/  NOP ;  /* 0x0000000000007918 */ /* 0x000fe20000000000 */
.L_x_3:
        /* <DEDUP_REMOVED lines=21> */
[----:B------:R-:W-:Y:S01]  /*0690*/  NOP ;  /* 0x0000000000007918 */ /* 0x000fe20000000000 */
.L_x_4:
[----:B------:R-:W5:Y:S01]  /*06a0*/  SHFL.IDX PT, R3, R2, RZ, 0x1f ;  /* 0x00001fff02037589 */ /* 0x000f6200000e0000 */
[----:B------:R-:W-:Y:S01]  /*06b0*/  ELECT P0, URZ, PT ;  /* 0x00000000003f782f */ /* 0x000fe20003800000 */
[----:B------:R-:W-:Y:S01]  /*06c0*/  NOP ;  /* 0x0000000000007918 */ /* 0x000fe20000000000 */
[----:B-1----:R-:W-:Y:S02]  /*06d0*/  UMOV UR6, 0x80 ;  /* 0x0000008000067882 */ /* 0x002fe40000000000 */
[C---:B-----5:R-:W-:Y:S02]  /*06e0*/  ISETP.NE.OR P0, PT, R3.reuse, RZ, !P0 ;  /* 0x000000ff0300720c */ /* 0x060fe40004705670 */
[----:B------:R-:W-:-:S11]  /*06f0*/  ISETP.NE.AND P2, PT, R3, RZ, PT ;  /* 0x000000ff0300720c */ /* 0x000fd60003f45270 */
[----:B------:R-:W-:Y:S01]  /*0700*/  VOTEU.ALL UP0, P0 ;  /* 0x00000000003f7886 */ /* 0x000fe20000000000 */
[----:B------:R-:W-:Y:S01]  /*0710*/  VOTEU.ALL UP2, P0 ;  /* 0x00000000003f7886 */ /* 0x000fe20000040000 */
[----:B------:R-:W-:Y:S01]  /*0720*/  VOTEU.ALL UP3, P0 ;  /* 0x00000000003f7886 */ /* 0x000fe20000060000 */
[----:B------:R-:W-:Y:S02]  /*0730*/  VOTEU.ALL UP4, P0 ;  /* 0x00000000003f7886 */ /* 0x000fe40000080000 */
[----:B------:R-:W1:Y:S01]  /*0740*/  @!UP0 S2UR UR9, SR_CgaCtaId ;  /* 0x00000000000989c3 */ /* 0x000e620000008800 */
[----:B------:R-:W-:Y:S01]  /*0750*/  @!UP0 UMOV UR8, 0x400 ;  /* 0x0000040000088882 */ /* 0x000fe20000000000 */
[----:B------:R-:W-:-:S04]  /*0760*/  @!UP0 UIADD3 UR6, -UR6, 0x100000, URZ ;  /* 0x0010000006068890 */ /* 0x000fc8000fffe13f */
[----:B------:R-:W-:Y:S02]  /*0770*/  @!UP0 USHF.L.U32 UR7, UR6, 0xb, URZ ;  /* 0x0000000b06078899 */ /* 0x000fe4000800063f */
[----:B------:R-:W-:Y:S02]  /*0780*/  @!UP0 USHF.L.U32 UR6, UR6, 0x1, URZ ;  /* 0x0000000106068899 */ /* 0x000fe4000800063f */
[----:B-1----:R-:W-:Y:S01]  /*0790*/  @!UP0 ULEA UR8, UR9, UR8, 0x18 ;  /* 0x0000000809088291 */ /* 0x002fe2000f8ec03f */
[----:B------:R-:W-:Y:S01]  /*07a0*/  VOTEU.ALL UP0, P0 ;  /* 0x00000000003f7886 */ /* 0x000fe20000000000 */
[----:B------:R-:W1:Y:S10]  /*07b0*/  FENCE.VIEW.ASYNC.S ;  /* 0x00000000000073c6 */ /* 0x000e740000000000 */
[----:B-1----:R1:W1:Y:S01]  /*07c0*/  @!UP0 SYNCS.EXCH.64 URZ, [UR8+0x58090], UR6 ;  /* 0x05809006083f85b2 */ /* 0x0022620008000100 */
[----:B------:R1:W1:Y:S01]  /*07d0*/  @!UP2 SYNCS.EXCH.64 URZ, [UR8+0x58098], UR6 ;  /* 0x05809806083fa5b2 */ /* 0x0002620008000100 */
[----:B------:R1:W1:Y:S01]  /*07e0*/  @!UP3 SYNCS.EXCH.64 URZ, [UR8+0x580a0], UR6 ;  /* 0x0580a006083fb5b2 */ /* 0x0002620008000100 */
[----:B------:R1:W1:Y:S01]  /*07f0*/  @!UP4 SYNCS.EXCH.64 URZ, [UR8+0x580a8], UR6 ;  /* 0x0580a806083fc5b2 */ /* 0x0002620008000100 */
[----:B------:R-:W-:Y:S01]  /*0800*/  NOP ;  /* 0x0000000000007918 */ /* 0x000fe20000000000 */
[----:B------:R-:W-:Y:S05]  /*0810*/  @P2 BRA `(.L_x_5) ;  /* 0x0000000000582947 */ /* 0x000fea0003800000 */
[----:B-1----:R-:W1:Y:S01]  /*0820*/  S2UR UR7, SR_CgaCtaId ;  /* 0x00000000000779c3 */ /* 0x002e620000008800 */
[----:B------:R-:W-:Y:S01]  /*0830*/  UMOV UR6, 0x400 ;  /* 0x0000040000067882 */ /* 0x000fe20000000000 */
[----:B------:R-:W-:Y:S01]  /*0840*/  UMOV UR8, 0x20 ;  /* 0x0000002000087882 */ /* 0x000fe20000000000 */
[----:B------:R-:W-:Y:S01]  /*0850*/  UMOV UR9, 0x80 ;  /* 0x0000008000097882 */ /* 0x000fe20000000000 */
[----:B------:R-:W-:Y:S01]  /*0860*/  ELECT P0, URZ, PT ;  /* 0x00000000003f782f */ /* 0x000fe20003800000 */
[----:B-1----:R-:W-:Y:S02]  /*0870*/  ULEA UR11, UR7, UR6, 0x18 ;  /* 0x00000006070b7291 */ /* 0x002fe4000f8ec03f */
[----:B------:R-:W-:-:S04]  /*0880*/  UIADD3 UR6, -UR8, 0x100000, URZ ;  /* 0x0010000008067890 */ /* 0x000fc8000fffe13f */
[----:B------:R-:W-:Y:S02]  /*0890*/  USHF.L.U32 UR7, UR6, 0xb, URZ ;  /* 0x0000000b06077899 */ /* 0x000fe4000800063f */
[----:B------:R-:W-:Y:S02]  /*08a0*/  USHF.L.U32 UR6, UR6, 0x1, URZ ;  /* 0x0000000106067899 */ /* 0x000fe4000800063f */
        /* <DEDUP_REMOVED lines=13> */
.L_x_5:
[----:B------:R-:W-:Y:S01]  /*0980*/  ISETP.NE.AND P0, PT, RZ, UR36, PT ;  /* 0x00000024ff007c0c */ /* 0x000fe2000bf05270 */
[----:B------:R-:W-:Y:S01]  /*0990*/  IMAD.U32 R2, RZ, RZ, UR5 ;  /* 0x00000005ff027e24 */ /* 0x000fe2000f8e00ff */
[----:B------:R-:W-:Y:S01]  /*09a0*/  NOP ;  /* 0x0000000000007918 */ /* 0x000fe20000000000 */
[----:B-1234-:R-:W-:Y:S03]  /*09b0*/  BAR.SYNC.DEFER_BLOCKING 0x0 ;  /* 0x0000000000007b1d */ /* 0x01efe60000010000 */
[----:B------:R-:W-:-:S07]  /*09c0*/  ISETP.EQ.AND P2, PT, R2, 0x1, P1 ;  /* 0x000000010200780c */ /* 0x000fce0000f42270 */
[----:B------:R-:W-:Y:S06]  /*09d0*/  @!P0 BRA `(.L_x_6) ;  /* 0x0000012800608947 */ /* 0x000fec0003800000 */
[----:B------:R-:W-:-:S06]  /*09e0*/  UISETP.GT.U32.AND UP0, UPT, UR10, 0x3, UPT ;  /* 0x000000030a00788c */ /* 0x000fcc000bf04070 */
[----:B------:R-:W-:-:S13]  /*09f0*/  PLOP3.LUT P0, PT, PT, PT, UP0, 0x80, 0x0 ;  /* 0x000000000000781c */ /* 0x000fda0003f0f008 */
[----:B------:R-:W-:Y:S05]  /*0a00*/  @P0 EXIT ;  /* 0x000000000000094d */ /* 0x000fea0003800000 */
.L_x_7:
[----:B------:R-:W-:-:S08]  /*0a10*/  NOP ;  /* 0x0000000000007918 */ /* 0x000fd00000000000 */
[----:B------:R-:W1:Y:S02]  /*0a20*/  USETMAXREG.TRY_ALLOC.CTAPOOL UP0, 0xf0 ;  /* 0x000000f0000079c8 */ /* 0x000e640008000600 */
[----:B-1----:R-:W-:-:S13]  /*0a30*/  PLOP3.LUT P0, PT, PT, PT, UP0, 0x80, 0x0 ;  /* 0x000000000000781c */ /* 0x002fda0003f0f008 */
[----:B------:R-:W-:Y:S05]  /*0a40*/  @!P0 BRA `(.L_x_7) ;  /* 0xfffffffc00f08947 */ /* 0x000fea000383ffff */
[----:B------:R-:W-:Y:S01]  /*0a50*/  UISETP.NE.AND UP0, UPT, UR36, 0x1, UPT ;  /* 0x000000012400788c */ /* 0x000fe2000bf05270 */
[----:B------:R-:W1:Y:S01]  /*0a60*/  S2UR UR7, SR_CTAID.X ;  /* 0x00000000000779c3 */ /* 0x000e620000002500 */
[----:B------:R-:W-:Y:S01]  /*0a70*/  UMOV UR5, URZ ;  /* 0x0000003f00057c82 */ /* 0x000fe20008000000 */
[----:B------:R-:W-:-:S03]  /*0a80*/  UMOV UR6, URZ ;  /* 0x0000003f00067c82 */ /* 0x000fc60008000000 */
[----:B------:R-:W-:-:S13]  /*0a90*/  PLOP3.LUT P0, PT, PT, PT, UP0, 0x80, 0x0 ;  /* 0x000000000000781c */ /* 0x000fda0003f0f008 */
[----:B------:R-:W-:Y:S05]  /*0aa0*/  @!P0 BRA `(.L_x_8) ;  /* 0x00000000003c8947 */ /* 0x000fea0003800000 */
[----:B------:R-:W-:Y:S01]  /*0ab0*/  UISETP.NE.AND UP0, UPT, UR36, 0x2, UPT ;  /* 0x000000022400788c */ /* 0x000fe2000bf05270 */
[----:B------:R-:W-:-:S05]  /*0ac0*/  UMOV UR6, 0x1 ;  /* 0x0000000100067882 */ /* 0x000fca0000000000 */
[----:B------:R-:W-:-:S13]  /*0ad0*/  PLOP3.LUT P1, PT, PT, PT, UP0, 0x80, 0x0 ;  /* 0x000000000000781c */ /* 0x000fda0003f2f008 */
[----:B------:R-:W-:Y:S05]  /*0ae0*/  @!P1 BRA `(.L_x_8) ;  /* 0x00000000002c9947 */ /* 0x000fea0003800000 */
[----:B------:R-:W-:-:S06]  /*0af0*/  UISETP.NE.AND UP0, UPT, UR36, 0x3, UPT ;  /* 0x000000032400788c */ /* 0x000fcc000bf05270 */
[----:B------:R-:W-:-:S13]  /*0b00*/  PLOP3.LUT P1, PT, PT, PT, UP0, 0x80, 0x0 ;  /* 0x000000000000781c */ /* 0x000fda0003f2f008 */
[----:B------:R-:W-:Y:S05]  /*0b10*/  @!P1 BRA `(.L_x_9) ;  /* 0x0000000000189947 */ /* 0x000fea0003800000 */
[----:B------:R-:W-:-:S11]  /*0b20*/  UISETP.NE.AND UP0, UPT, UR36, 0x4, UPT ;  /* 0x000000042400788c */ /* 0x000fd6000bf05270 */
[----:B------:R-:W-:Y:S01]  /*0b30*/  @!UP0 UMOV UR5, 0x1 ;  /* 0x0000000100058882 */ /* 0x000fe20000000000 */
[----:B------:R-:W-:Y:S01]  /*0b40*/  @!UP0 UMOV UR6, 0x1 ;  /* 0x0000000100068882 */ /* 0x000fe20000000000 */
[----:B------:R-:W-:Y:S01]  /*0b50*/  @UP0 UMOV UR5, URZ ;  /* 0x0000003f00050c82 */ /* 0x000fe20008000000 */
[----:B------:R-:W-:Y:S01]  /*0b60*/  @UP0 UMOV UR6, URZ ;  /* 0x0000003f00060c82 */ /* 0x000fe20008000000 */
[----:B------:R-:W-:Y:S05]  /*0b70*/  BRA `(.L_x_8) ;  /* 0x0000000000087947 */ /* 0x000fea0003800000 */
.L_x_9:
[----:B------:R-:W-:Y:S01]  /*0b80*/  UMOV UR5, 0x1 ;  /* 0x0000000100057882 */ /* 0x000fe20000000000 */
[----:B------:R-:W-:-:S05]  /*0b90*/  UMOV UR6, URZ ;  /* 0x0000003f00067c82 */ /* 0x000fca0008000000 */
.L_x_8:
[----:B------:R-:W-:Y:S05]  /*0ba0*/  @!P0 BRA `(.L_x_10) ;  /* 0x00000000003c8947 */ /* 0x000fea0003800000 */
[----:B------:R-:W-:-:S06]  /*0bb0*/  UISETP.NE.AND UP0, UPT, UR36, 0x2, UPT ;  /* 0x000000022400788c */ /* 0x000fcc000bf05270 */
[----:B------:R-:W-:-:S13]  /*0bc0*/  PLOP3.LUT P0, PT, PT, PT, UP0, 0x80, 0x0 ;  /* 0x000000000000781c */ /* 0x000fda0003f0f008 */
[----:B------:R-:W-:Y:S05]  /*0bd0*/  @!P0 BRA `(.L_x_11) ;  /* 0x0000000000288947 */ /* 0x000fea0003800000 */
[----:B------:R-:W-:-:S06]  /*0be0*/  UISETP.NE.AND UP0, UPT, UR36, 0x3, UPT ;  /* 0x000000032400788c */ /* 0x000fcc000bf05270 */
[----:B------:R-:W-:-:S13]  /*0bf0*/  PLOP3.LUT P0, PT, PT, PT, UP0, 0x80, 0x0 ;  /* 0x000000000000781c */ /* 0x000fda0003f0f008 */
[----:B------:R-:W-:Y:S05]  /*0c00*/  @!P0 BRA `(.L_x_12) ;  /* 0x0000000000148947 */ /* 0x000fea0003800000 */
[----:B------:R-:W-:-:S06]  /*0c10*/  UISETP.NE.AND UP0, UPT, UR36, 0x4, UPT ;  /* 0x000000042400788c */ /* 0x000fcc000bf05270 */
[----:B------:R-:W-:-:S13]  /*0c20*/  PLOP3.LUT P0, PT, PT, PT, UP0, 0x80, 0x0 ;  /* 0x000000000000781c */ /* 0x000fda0003f0f008 */
[----:B------:R-:W-:Y:S05]  /*0c30*/  @P0 BRA `(.L_x_13) ;  /* 0x00000000001c0947 */ /* 0x000fea0003800000 */
[----:B-1----:R-:W-:Y:S01]  /*0c40*/  ULEA UR7, UR7, 0x3, 0x1 ;  /* 0x0000000307077891 */ /* 0x002fe2000f8e083f */
[----:B------:R-:W-:Y:S11]  /*0c50*/  BRA `(.L_x_13) ;  /* 0x0000000000147947 */ /* 0x000ff60003800000 */
.L_x_12:
[----:B-1----:R-:W-:Y:S01]  /*0c60*/  ULEA UR7, UR7, 0x2, 0x1 ;  /* 0x0000000207077891 */ /* 0x002fe2000f8e083f */
[----:B------:R-:W-:Y:S11]  /*0c70*/  BRA `(.L_x_13) ;  /* 0x00000000000c7947 */ /* 0x000ff60003800000 */
.L_x_11:
[----:B-1----:R-:W-:Y:S01]  /*0c80*/  ULEA UR7, UR7, 0x1, 0x1 ;  /* 0x0000000107077891 */ /* 0x002fe2000f8e083f */
[----:B------:R-:W-:Y:S11]  /*0c90*/  BRA `(.L_x_13) ;  /* 0x0000000000047947 */ /* 0x000ff60003800000 */
.L_x_10:
[----:B-1----:R-:W-:-:S12]  /*0ca0*/  USHF.L.U32 UR7, UR7, 0x1, URZ ;  /* 0x0000000107077899 */ /* 0x002fd8000800063f */
.L_x_13:
[----:B------:R-:W-:-:S04]  /*0cb0*/  ULOP3.LUT UR8, UR4, 0x1, URZ, 0xfc, !UPT ;  /* 0x0000000104087892 */ /* 0x000fc8000f8efc3f */
[----:B------:R-:W-:-:S06]  /*0cc0*/  UISETP.NE.AND UP0, UPT, UR8, 0x3, UPT ;  /* 0x000000030800788c */ /* 0x000fcc000bf05270 */
[----:B------:R-:W-:-:S13]  /*0cd0*/  PLOP3.LUT P0, PT, PT, PT, UP0, 0x80, 0x0 ;  /* 0x000000000000781c */ /* 0x000fda0003f0f008 */
[----:B------:R-:W-:Y:S05]  /*0ce0*/  @!P0 BRA `(.L_x_14) ;  /* 0x0000000000048947 */ /* 0x000fea0003800000 */
[----:B-1----:R-:W-:Y:S01]  /*0cf0*/  BPT.TRAP 0x1 ;  /* 0x000000040000795c */ /* 0x002fe20000300000 */
.L_x_14:
[----:B------:R-:W2:Y:S01]  /*0d00*/  S2UR UR8, SR_CgaCtaId ;  /* 0x00000000000879c3 */ /* 0x000ea20000008800 */
[----:B------:R-:W-:Y:S01]  /*0d10*/  UMOV UR37, 0x400 ;  /* 0x0000040000257882 */ /* 0x000fe20000000000 */
[----:B------:R-:W-:-:S05]  /*0d20*/  IMAD.U32 R2, RZ, RZ, UR5 ;  /* 0x00000005ff027e24 */ /* 0x000fca000f8e00ff */
[----:B------:R-:W-:Y:S01]  /*0d30*/  SHF.L.U32 R2, R2, 0x1f, RZ ;  /* 0x0000001f02027819 */ /* 0x000fe200000006ff */
[----:B--2---:R-:W-:-:S04]  /*0d40*/  ULEA UR37, UR8, UR37, 0x18 ;  /* 0x0000002508257291 */ /* 0x004fc8000f8ec03f */
[----:B------:R-:W-:-:S09]  /*0d50*/  ULEA UR8, UR6, UR37, 0x3 ;  /* 0x0000002506087291 */ /* 0x000fd2000f8e183f */
[----:B------:R-:W2:Y:S02]  /*0d60*/  SYNCS.PHASECHK.TRANS64.TRYWAIT P1, [UR8+0x58050], R2 ;  /* 0x05805002ff0075a7 */ /* 0x000ea40008020148 */
[----:B--2---:R-:W-:Y:S05]  /*0d70*/  @!P1 BRA `(.L_x_15) ;  /* 0x0000013800249947 */ /* 0x004fea0003800000 */
.L_x_94:
[----:B------:R-:W-:Y:S05]  /*0d80*/  @!P0 BRA `(.L_x_16) ;  /* 0x0000000000048947 */ /* 0x000fea0003800000 */
[----:B-1----:R-:W-:Y:S01]  /*0d90*/  BPT.TRAP 0x1 ;  /* 0x000000040000795c */ /* 0x002fe20000300000 */
.L_x_16:
[----:B--2---:R-:W-:Y:S01]  /*0da0*/  SHF.L.U32 R2, RZ, 0x1f, RZ ;  /* 0x0000001fff027819 */ /* 0x004fe200000006ff */
[----:B------:R-:W-:Y:S01]  /*0db0*/  UIADD3 UR11, UR37, 0x58090, URZ ;  /* 0x00058090250b7890 */ /* 0x000fe2000fffe03f */
[----:B------:R-:W-:Y:S02]  /*0dc0*/  ISETP.NE.AND P2, PT, RZ, UR10, PT ;  /* 0x0000000aff007c0c */ /* 0x000fe4000bf45270 */
[----:B------:R-:W2:Y:S02]  /*0dd0*/  SYNCS.PHASECHK.TRANS64.TRYWAIT P1, [UR37+0x58000], R2 ;  /* 0x05800002ff0075a7 */ /* 0x000ea40008020165 */
[----:B--2---:R-:W-:Y:S09]  /*0de0*/  @!P1 BRA `(.L_x_17) ;  /* 0x0000013800209947 */ /* 0x004ff20003800000 */
.L_x_95:
[----:B------:R-:W-:Y:S01]  /*0df0*/  ULEA UR10, UR10, UR11, 0x3 ;  /* 0x0000000b0a0a7291 */ /* 0x000fe2000f8e183f */
[----:B--2---:R-:W-:Y:S01]  /*0e00*/  SEL R3, RZ, 0x1, P2 ;  /* 0x00000001ff037807 */ /* 0x004fe20001000000 */
[----:B------:R-:W-:-:S03]  /*0e10*/  UIADD3 UR5, UR36, -0x1, URZ ;  /* 0xffffffff24057890 */ /* 0x000fc6000fffe03f */
[----:B------:R-:W-:Y:S01]  /*0e20*/  SHF.L.U32 R3, R3, 0x1f, RZ ;  /* 0x0000001f03037819 */ /* 0x000fe200000006ff */
[----:B------:R-:W-:-:S03]  /*0e30*/  USHF.L.U32 UR5, UR5, 0x3, URZ ;  /* 0x0000000305057899 */ /* 0x000fc6000800063f */
[----:B------:R-:W2:Y:S02]  /*0e40*/  SYNCS.PHASECHK.TRANS64.TRYWAIT P1, [UR10], R3 ;  /* 0x00000003ff0075a7 */ /* 0x000ea4000802014a */
[----:B--2---:R-:W-:Y:S07]  /*0e50*/  @!P1 BRA `(.L_x_18) ;  /* 0x00000138001c9947 */ /* 0x004fee0003800000 */
.L_x_96:
[----:B------:R-:W-:Y:S01]  /*0e60*/  USHF.R.U32.HI UR8, URZ, 0x4, UR37 ;  /* 0x000000043f087899 */ /* 0x000fe20008011625 */
[----:B------:R-:W-:Y:S01]  /*0e70*/  WARPGROUP.ARRIVE ;  /* 0x00000000000079c5 */ /* 0x000fe20000000000 */
[----:B------:R-:W-:Y:S01]  /*0e80*/  UIADD3 UR9, UR37, 0x8000, URZ ;  /* 0x0000800025097890 */ /* 0x000fe2000fffe03f */
[----:B------:R-:W-:Y:S01]  /*0e90*/  IMAD.MOV.U32 R195, RZ, RZ, RZ ;  /* 0x000000ffffc37224 */ /* 0x000fe200078e00ff */
[----:B------:R-:W-:Y:S02]  /*0ea0*/  ULOP3.LUT UR8, UR8, 0x3fff, URZ, 0xc0, !UPT ;  /* 0x00003fff08087892 */ /* 0x000fe4000f8ec03f */
[----:B------:R-:W-:Y:S02]  /*0eb0*/  USHF.R.U32.HI UR9, URZ, 0x4, UR9 ;  /* 0x000000043f097899 */ /* 0x000fe40008011609 */
[----:B------:R-:W-:Y:S02]  /*0ec0*/  ULOP3.LUT UR8, UR8, 0x10000, URZ, 0xfc, !UPT ;  /* 0x0001000008087892 */ /* 0x000fe4000f8efc3f */
[----:B------:R-:W-:-:S02]  /*0ed0*/  ULOP3.LUT UR9, UR9, 0x3fff, URZ, 0xc0, !UPT ;  /* 0x00003fff09097892 */ /* 0x000fc4000f8ec03f */
[----:B------:R-:W-:Y:S02]  /*0ee0*/  ULEA UR8, UR6, UR8, 0xa ;  /* 0x0000000806087291 */ /* 0x000fe4000f8e503f */
[----:B------:R-:W-:Y:S01]  /*0ef0*/  ULOP3.LUT UR6, UR9, 0x10000, URZ, 0xfc, !UPT ;  /* 0x0001000009067892 */ /* 0x000fe2000f8efc3f */
[----:B------:R-:W-:Y:S02]  /*0f00*/  UMOV UR15, 0x40000040 ;  /* 0x40000040000f7882 */ /* 0x000fe40000000000 */
[----:B------:R-:W-:Y:S01]  /*0f10*/  UMOV UR9, 0x40000040 ;  /* 0x4000004000097882 */ /* 0x000fe20000000000 */
[----:B------:R-:W-:Y:S02]  /*0f20*/  UIADD3 UR16, UR8, 0x4, URZ ;  /* 0x0000000408107890 */ /* 0x000fe4000fffe03f */
[----:B------:R-:W-:Y:S01]  /*0f30*/  UMOV UR12, UR8 ;  /* 0x00000008000c7c82 */ /* 0x000fe20008000000 */
[----:B------:R-:W-:Y:S01]  /*0f40*/  UMOV UR13, UR9 ;  /* 0x00000009000d7c82 */ /* 0x000fe20008000000 */
[----:B------:R-:W-:Y:S01]  /*0f50*/  UMOV UR14, UR6 ;  /* 0x00000006000e7c82 */ /* 0x000fe20008000000 */
[----:B------:R-:W-:Y:S01]  /*0f60*/  UIADD3 UR18, UR6, 0x4, URZ ;  /* 0x0000000406127890 */ /* 0x000fe2000fffe03f */
[----:B------:R-:W-:Y:S01]  /*0f70*/  QGMMA.64x256x32.F32.E4M3.E4M3 R24, gdesc[UR12], RZ, !UPT, gsb0 ;  /* 0x03e000000c1879f3 */ /* 0x000fe2000c0008ff */
[----:B------:R-:W-:-:S02]  /*0f80*/  UIADD3 UR12, UR8, 0x2, URZ ;  /* 0x00000002080c7890 */ /* 0x000fc4000fffe03f */
[----:B------:R-:W-:Y:S01]  /*0f90*/  UIADD3 UR14, UR6, 0x2, URZ ;  /* 0x00000002060e7890 */ /* 0x000fe2000fffe03f */
[----:B------:R-:W-:Y:S01]  /*0fa0*/  UMOV UR13, 0x40000040 ;  /* 0x40000040000d7882 */ /* 0x000fe20000000000 */
[----:B------:R-:W-:Y:S01]  /*0fb0*/  UMOV UR15, 0x40000040 ;  /* 0x40000040000f7882 */ /* 0x000fe20000000000 */
[----:B------:R-:W-:Y:S01]  /*0fc0*/  UMOV UR17, 0x40000040 ;  /* 0x4000004000117882 */ /* 0x000fe20000000000 */
[----:B------:R-:W-:Y:S01]  /*0fd0*/  UMOV UR19, 0x40000040 ;  /* 0x4000004000137882 */ /* 0x000fe20000000000 */
[----:B------:R-:W-:Y:S02]  /*0fe0*/  UIADD3 UR20, UR8, 0x6, URZ ;  /* 0x0000000608147890 */ /* 0x000fe4000fffe03f */
[----:B------:R-:W-:Y:S01]  /*0ff0*/  UIADD3 UR22, UR6, 0x6, URZ ;  /* 0x0000000606167890 */ /* 0x000fe2000fffe03f */
[----:B------:R-:W-:Y:S01]  /*1000*/  UMOV UR21, 0x40000040 ;  /* 0x4000004000157882 */ /* 0x000fe20000000000 */
[----:B------:R-:W-:Y:S01]  /*1010*/  UMOV UR23, 0x40000040 ;  /* 0x4000004000177882 */ /* 0x000fe20000000000 */
[----:B------:R-:W-:-:S02]  /*1020*/  UIADD3 UR24, UR8, 0x200, URZ ;  /* 0x0000020008187890 */ /* 0x000fc4000fffe03f */
[----:B------:R-:W-:Y:S01]  /*1030*/  UIADD3 UR26, UR6, 0x800, URZ ;  /* 0x00000800061a7890 */ /* 0x000fe2000fffe03f */
[----:B------:R-:W-:Y:S01]  /*1040*/  UMOV UR25, 0x40000040 ;  /* 0x4000004000197882 */ /* 0x000fe20000000000 */
[----:B------:R-:W-:Y:S01]  /*1050*/  UMOV UR27, 0x40000040 ;  /* 0x40000040001b7882 */ /* 0x000fe20000000000 */
[----:B------:R-:W-:Y:S02]  /*1060*/  UIADD3 UR28, UR8, 0x202, URZ ;  /* 0x00000202081c7890 */ /* 0x000fe4000fffe03f */
[----:B------:R-:W-:Y:S01]  /*1070*/  UIADD3 UR30, UR6, 0x802, URZ ;  /* 0x00000802061e7890 */ /* 0x000fe2000fffe03f */
        /* <DEDUP_REMOVED lines=10> */
[----:B------:R-:W-:Y:S01]  /*1120*/  ULDC UR10, c[0x0][0x604] ;  /* 0x00018100000a7ab9 */ /* 0x000fe20000000800 */
[----:B------:R-:W-:Y:S01]  /*1130*/  ULOP3.LUT UR5, UR5, 0x8, URZ, 0xc, !UPT ;  /* 0x0000000805057892 */ /* 0x000fe2000f8e0c3f */
[----:B------:R-:W-:Y:S02]  /*1140*/  WARPGROUP.DEPBAR.LE gsb0, 0x0 ;  /* 0x00008000000079c5 */ /* 0x000fe40000010000 */
[----:B------:R-:W-:-:S06]  /*1150*/  WARPGROUP.ARRIVE ;  /* 0x00000000000079c5 */ /* 0x000fcc0000000000 */
[----:B------:R-:W-:Y:S01]  /*1160*/  QGMMA.64x256x32.F32.E4M3.E4M3 R24, gdesc[UR12], R24, gsb0 ;  /* 0x03e000000c1879f3 */ /* 0x000fe20008000818 */
[----:B------:R-:W-:Y:S02]  /*1170*/  ULDC UR14, c[0x0][0x604] ;  /* 0x00018100000e7ab9 */ /* 0x000fe40000000800 */
[----:B------:R-:W-:Y:S02]  /*1180*/  WARPGROUP.DEPBAR.LE gsb0, 0x0 ;  /* 0x00008000000079c5 */ /* 0x000fe40000010000 */
[----:B------:R-:W-:-:S15]  /*1190*/  WARPGROUP.ARRIVE ;  /* 0x00000000000079c5 */ /* 0x000fde0000000000 */
[----:B------:R-:W-:-:S08]  /*11a0*/  NOP ;  /* 0x0000000000007918 */ /* 0x000fd00000000000 */
[----:B------:R-:W-:Y:S03]  /*11b0*/  QGMMA.64x256x32.F32.E4M3.E4M3 R24, gdesc[UR16], R24, gsb0 ;  /* 0x03e00000101879f3 */ /* 0x000fe60008000818 */
        /* <DEDUP_REMOVED lines=21> */
[----:B--2---:R-:W-:-:S04]  /*1310*/  FMNMX R3, R24, R25, !PT ;  /* 0x0000001918037209 */ /* 0x004fc80007800000 */
[----:B------:R-:W-:-:S04]  /*1320*/  FMNMX R4, R28, R3, !PT ;  /* 0x000000031c047209 */ /* 0x000fc80007800000 */
        /* <DEDUP_REMOVED lines=9> */
[----:B------:R-:W-:Y:S02]  /*13c0*/  FMNMX R4, R48, R3, !PT ;  /* 0x0000000330047209 */ /* 0x000fe40007800000 */
[----:B------:R-:W-:Y:S02]  /*13d0*/  FMNMX R3, R26, R27, !PT ;  /* 0x0000001b1a037209 */ /* 0x000fe40007800000 */
[----:B------:R-:W-:Y:S02]  /*13e0*/  FMNMX R5, R49, R4, !PT ;  /* 0x0000000431057209 */ /* 0x000fe40007800000 */
[----:B------:R-:W-:Y:S02]  /*13f0*/  FMNMX R4, R30, R3, !PT ;  /* 0x000000031e047209 */ /* 0x000fe40007800000 */
[----:B------:R-:W-:Y:S02]  /*1400*/  FMNMX R6, R52, R5, !PT ;  /* 0x0000000534067209 */ /* 0x000fe40007800000 */
[----:B------:R-:W-:-:S02]  /*1410*/  FMNMX R3, R31, R4, !PT ;  /* 0x000000041f037209 */ /* 0x000fc40007800000 */
        /* <DEDUP_REMOVED lines=97> */
[----:B------:R-:W-:-:S03]  /*1a30*/  FMNMX R4, R130, R3, !PT ;  /* 0x0000000382047209 */ /* 0x000fc60007800000 */
[----:B------:R-:W2:Y:S01]  /*1a40*/  SHFL.BFLY PT, R5, R6, 0x1, 0x1f ;  /* 0x0c201f0006057f89 */ /* 0x000ea200000e0000 */
[----:B------:R-:W-:-:S04]  /*1a50*/  FMNMX R3, R131, R4, !PT ;  /* 0x0000000483037209 */ /* 0x000fc80007800000 */
[----:B------:R-:W-:-:S04]  /*1a60*/  FMNMX R4, R134, R3, !PT ;  /* 0x0000000386047209 */ /* 0x000fc80007800000 */
[----:B------:R-:W-:-:S04]  /*1a70*/  FMNMX R3, R135, R4, !PT ;  /* 0x0000000487037209 */ /* 0x000fc80007800000 */
[----:B------:R-:W-:-:S04]  /*1a80*/  FMNMX R4, R138, R3, !PT ;  /* 0x000000038a047209 */ /* 0x000fc80007800000 */
[----:B------:R-:W-:-:S04]  /*1a90*/  FMNMX R3, R139, R4, !PT ;  /* 0x000000048b037209 */ /* 0x000fc80007800000 */
[----:B------:R-:W-:Y:S02]  /*1aa0*/  FMNMX R4, R142, R3, !PT ;  /* 0x000000038e047209 */ /* 0x000fe40007800000 */
[----:B--2---:R-:W-:Y:S02]  /*1ab0*/  FMNMX R5, R6, R5, !PT ;  /* 0x0000000506057209 */ /* 0x004fe40007800000 */
[----:B------:R-:W-:-:S03]  /*1ac0*/  FMNMX R3, R143, R4, !PT ;  /* 0x000000048f037209 */ /* 0x000fc60007800000 */
[----:B------:R-:W2:Y:S01]  /*1ad0*/  SHFL.BFLY PT, R20, R5, 0x2, 0x1f ;  /* 0x0c401f0005147f89 */ /* 0x000ea200000e0000 */
[----:B------:R-:W-:-:S04]  /*1ae0*/  FMNMX R4, R146, R3, !PT ;  /* 0x0000000392047209 */ /* 0x000fc80007800000 */
[----:B------:R-:W-:-:S04]  /*1af0*/  FMNMX R3, R147, R4, !PT ;  /* 0x0000000493037209 */ /* 0x000fc80007800000 */
[----:B------:R-:W-:-:S04]  /*1b00*/  FMNMX R4, R150, R3, !PT ;  /* 0x0000000396047209 */ /* 0x000fc80007800000 */
[----:B------:R-:W-:-:S05]  /*1b10*/  FMNMX R4, R151, R4, !PT ;  /* 0x0000000497047209 */ /* 0x000fca0007800000 */
[----:B------:R-:W3:Y:S01]  /*1b20*/  SHFL.BFLY PT, R3, R4, 0x1, 0x1f ;  /* 0x0c201f0004037f89 */ /* 0x000ee200000e0000 */
[----:B--2---:R-:W-:-:S04]  /*1b30*/  FMNMX R20, R5, R20, !PT ;  /* 0x0000001405147209 */ /* 0x004fc80007800000 */
[----:B------:R-:W-:-:S04]  /*1b40*/  FSETP.NEU.AND P1, PT, R20, -INF , PT ;  /* 0xff8000001400780b */ /* 0x000fc80003f2d000 */
[----:B------:R-:W-:-:S05]  /*1b50*/  FSEL R152, R20, RZ, P1 ;  /* 0x000000ff14987208 */ /* 0x000fca0000800000 */
[----:B------:R-:W-:Y:S01]  /*1b60*/  FMUL R152, R152, UR10 ;  /* 0x0000000a98987c20 */ /* 0x000fe20008400000 */
[----:B------:R-:W-:-:S03]  /*1b70*/  ULDC UR10, c[0x0][0x604] ;  /* 0x00018100000a7ab9 */ /* 0x000fc60000000800 */
[--C-:B------:R-:W-:Y:S01]  /*1b80*/  FFMA R24, R24, UR10, -R152.reuse ;  /* 0x0000000a18187c23 */ /* 0x100fe20008000898 */
[----:B---3--:R-:W-:Y:S01]  /*1b90*/  FMNMX R7, R4, R3, !PT ;  /* 0x0000000304077209 */ /* 0x008fe20007800000 */
[----:B------:R-:W-:Y:S02]  /*1ba0*/  ULDC UR10, c[0x0][0x604] ;  /* 0x00018100000a7ab9 */ /* 0x000fe40000000800 */
[--C-:B------:R-:W-:Y:S01]  /*1bb0*/  FFMA R4, R25, UR10, -R152.reuse ;  /* 0x0000000a19047c23 */ /* 0x100fe20008000898 */
[----:B------:R-:W-:Y:S01]  /*1bc0*/  FSETP.GEU.AND P2, PT, R24, -126, PT ;  /* 0xc2fc00001800780b */ /* 0x000fe20003f4e000 */
[----:B------:R-:W2:Y:S01]  /*1bd0*/  SHFL.BFLY PT, R6, R7, 0x2, 0x1f ;  /* 0x0c401f0007067f89 */ /* 0x000ea200000e0000 */
[----:B------:R-:W-:Y:S02]  /*1be0*/  ULDC UR10, c[0x0][0x604] ;  /* 0x00018100000a7ab9 */ /* 0x000fe40000000800 */
[----:B------:R-:W-:Y:S01]  /*1bf0*/  FSETP.GEU.AND P3, PT, R4, -126, PT ;  /* 0xc2fc00000400780b */ /* 0x000fe20003f6e000 */
[----:B------:R-:W-:Y:S01]  /*1c00*/  FFMA R5, R28, UR10, -R152 ;  /* 0x0000000a1c057c23 */ /* 0x000fe20008000898 */
[----:B------:R-:W-:-:S02]  /*1c10*/  ULDC UR10, c[0x0][0x604] ;  /* 0x00018100000a7ab9 */ /* 0x000fc40000000800 */
[--C-:B------:R-:W-:Y:S01]  /*1c20*/  FFMA R29, R29, UR10, -R152.reuse ;  /* 0x0000000a1d1d7c23 */ /* 0x100fe20008000898 */
[----:B------:R-:W-:Y:S01]  /*1c30*/  ULDC UR10, c[0x0][0x604] ;  /* 0x00018100000a7ab9 */ /* 0x000fe20000000800 */
[----:B------:R-:W-:Y:S01]  /*1c40*/  FSETP.GEU.AND P4, PT, R5, -126, PT ;  /* 0xc2fc00000500780b */ /* 0x000fe20003f8e000 */
[--C-:B------:R-:W-:Y:S01]  /*1c50*/  FFMA R8, R32, UR10, -R152.reuse ;  /* 0x0000000a20087c23 */ /* 0x100fe20008000898 */
[----:B------:R-:W-:Y:S01]  /*1c60*/  ULDC UR10, c[0x0][0x604] ;  /* 0x00018100000a7ab9 */ /* 0x000fe20000000800 */
[----:B------:R-:W-:Y:S01]  /*1c70*/  @!P2 FMUL R24, R24, 0.5 ;  /* 0x3f0000001818a820 */ /* 0x000fe20000400000 */
[--C-:B------:R-:W-:Y:S01]  /*1c80*/  FFMA R9, R33, UR10, -R152.reuse ;  /* 0x0000000a21097c23 */ /* 0x100fe20008000898 */
[----:B------:R-:W-:Y:S01]  /*1c90*/  ULDC UR10, c[0x0][0x604] ;  /* 0x00018100000a7ab9 */ /* 0x000fe20000000800 */
[----:B------:R-:W-:Y:S01]  /*1ca0*/  FSETP.GEU.AND P6, PT, R8, -126, PT ;  /* 0xc2fc00000800780b */ /* 0x000fe20003fce000 */
[----:B------:R-:W-:Y:S01]  /*1cb0*/  @!P3 FMUL R4, R4, 0.5 ;  /* 0x3f0000000404b820 */ /* 0x000fe20000400000 */
[----:B------:R-:W3:Y:S01]  /*1cc0*/  MUFU.EX2 R3, R24 ;  /* 0x0000001800037308 */ /* 0x000ee20000000800 */
[--C-:B------:R-:W-:Y:S01]  /*1cd0*/  FFMA R10, R36, UR10, -R152.reuse ;  /* 0x0000000a240a7c23 */ /* 0x100fe20008000898 */
[----:B------:R-:W-:Y:S01]  /*1ce0*/  ULDC UR10, c[0x0][0x604] ;  /* 0x00018100000a7ab9 */ /* 0x000fe20000000800 */
[----:B------:R-:W-:Y:S01]  /*1cf0*/  FSETP.GEU.AND P5, PT, R29, -126, PT ;  /* 0xc2fc00001d00780b */ /* 0x000fe20003fae000 */
[--C-:B------:R-:W-:Y:S01]  /*1d00*/  FFMA R11, R37, UR10, -R152.reuse ;  /* 0x0000000a250b7c23 */ /* 0x100fe20008000898 */
[----:B------:R-:W-:Y:S01]  /*1d10*/  @!P4 FMUL R5, R5, 0.5 ;  /* 0x3f0000000505c820 */ /* 0x000fe20000400000 */
[----:B------:R-:W-:Y:S01]  /*1d20*/  ULDC UR10, c[0x0][0x604] ;  /* 0x00018100000a7ab9 */ /* 0x000fe20000000800 */
[----:B--2---:R-:W-:Y:S01]  /*1d30*/  FMNMX R7, R7, R6, !PT ;  /* 0x0000000607077209 */ /* 0x004fe20007800000 */
[----:B------:R-:W2:Y:S01]  /*1d40*/  MUFU.EX2 R4, R4 ;  /* 0x0000000400047308 */ /* 0x000ea20000000800 */
[--C-:B------:R-:W-:Y:S01]  /*1d50*/  FFMA R12, R40, UR10, -R152.reuse ;  /* 0x0000000a280c7c23 */ /* 0x100fe20008000898 */
[----:B------:R-:W-:Y:S01]  /*1d60*/  ULDC UR10, c[0x0][0x604] ;  /* 0x00018100000a7ab9 */ /* 0x000fe20000000800 */
[----:B------:R-:W-:Y:S01]  /*1d70*/  FSETP.NEU.AND P1, PT, R7, -INF , PT ;  /* 0xff8000000700780b */ /* 0x000fe20003f2d000 */
[----:B------:R-:W-:Y:S01]  /*1d80*/  @!P6 FMUL R8, R8, 0.5 ;  /* 0x3f0000000808e820 */ /* 0x000fe20000400000 */
[--C-:B------:R-:W-:Y:S01]  /*1d90*/  FFMA R13, R41, UR10, -R152.reuse ;  /* 0x0000000a290d7c23 */ /* 0x100fe20008000898 */
[----:B------:R-:W-:Y:S01]  /*1da0*/  ULDC UR10, c[0x0][0x604] ;  /* 0x00018100000a7ab9 */ /* 0x000fe20000000800 */
[----:B------:R-:W-:Y:S01]  /*1db0*/  FSEL R153, R7, RZ, P1 ;  /* 0x000000ff07997208 */ /* 0x000fe20000800000 */
[----:B------:R-:W4:Y:S01]  /*1dc0*/  MUFU.EX2 R5, R5 ;  /* 0x0000000500057308 */ /* 0x000f220000000800 */
[----:B------:R-:W-:Y:S01]  /*1dd0*/  FSETP.GEU.AND P1, PT, R9, -126, PT ;  /* 0xc2fc00000900780b */ /* 0x000fe20003f2e000 */
[----:B---3--:R-:W-:Y:S01]  /*1de0*/  @!P2 FMUL R3, R3, R3 ;  /* 0x000000030303a220 */ /* 0x008fe20000400000 */
[----:B------:R-:W-:Y:S01]  /*1df0*/  FSETP.GEU.AND P2, PT, R10, -126, PT ;  /* 0xc2fc00000a00780b */ /* 0x000fe20003f4e000 */
[--C-:B------:R-:W-:Y:S01]  /*1e00*/  FFMA R14, R44, UR10, -R152.reuse ;  /* 0x0000000a2c0e7c23 */ /* 0x100fe20008000898 */
[----:B------:R-:W-:Y:S01]  /*1e10*/  ULDC UR10, c[0x0][0x604] ;  /* 0x00018100000a7ab9 */ /* 0x000fe20000000800 */
[----:B------:R-:W-:Y:S01]  /*1e20*/  @!P5 FMUL R29, R29, 0.5 ;  /* 0x3f0000001d1dd820 */ /* 0x000fe20000400000 */
[----:B------:R-:W-:Y:S01]  /*1e30*/  FFMA R15, R45, UR10, -R152 ;  /* 0x0000000a2d0f7c23 */ /* 0x000fe20008000898 */
[----:B------:R-:W3:Y:S01]  /*1e40*/  MUFU.EX2 R8, R8 ;  /* 0x0000000800087308 */ /* 0x000ee20000000800 */
[----:B--2---:R-:W-:Y:S01]  /*1e50*/  @!P3 FMUL R4, R4, R4 ;  /* 0x000000040404b220 */ /* 0x004fe20000400000 */
[----:B------:R-:W-:Y:S01]  /*1e60*/  FSETP.GEU.AND P3, PT, R11, -126, PT ;  /* 0xc2fc00000b00780b */ /* 0x000fe20003f6e000 */
[----:B------:R-:W-:-:S02]  /*1e70*/  ULDC UR10, c[0x0][0x604] ;  /* 0x00018100000a7ab9 */ /* 0x000fc40000000800 */
[--C-:B------:R-:W-:Y:S01]  /*1e80*/  FFMA R16, R48, UR10, -R152.reuse ;  /* 0x0000000a30107c23 */ /* 0x100fe20008000898 */
[----:B------:R-:W-:Y:S01]  /*1e90*/  @!P1 FMUL R9, R9, 0.5 ;  /* 0x3f00000009099820 */ /* 0x000fe20000400000 */
[----:B------:R-:W-:Y:S01]  /*1ea0*/  ULDC UR10, c[0x0][0x604] ;  /* 0x00018100000a7ab9 */ /* 0x000fe20000000800 */
[----:B------:R-:W-:Y:S01]  /*1eb0*/  @!P2 FMUL R10, R10, 0.5 ;  /* 0x3f0000000a0aa820 */ /* 0x000fe20000400000 */
[----:B------:R-:W2:Y:S01]  /*1ec0*/  MUFU.EX2 R6, R29 ;  /* 0x0000001d00067308 */ /* 0x000ea20000000800 */
[--C-:B------:R-:W-:Y:S01]  /*1ed0*/  FFMA R17, R49, UR10, -R152.reuse ;  /* 0x0000000a31117c23 */ /* 0x100fe20008000898 */
[----:B----4-:R-:W-:Y:S01]  /*1ee0*/  @!P4 FMUL R5, R5, R5 ;  /* 0x000000050505c220 */ /* 0x010fe20000400000 */
[----:B------:R-:W-:Y:S01]  /*1ef0*/  FSETP.GEU.AND P4, PT, R12, -126, PT ;  /* 0xc2fc00000c00780b */ /* 0x000fe20003f8e000 */
[----:B------:R-:W-:Y:S02]  /*1f00*/  ULDC UR10, c[0x0][0x604] ;  /* 0x00018100000a7ab9 */ /* 0x000fe40000000800 */
[----:B------:R-:W-:Y:S01]  /*1f10*/  @!P3 FMUL R11, R11, 0.5 ;  /* 0x3f0000000b0bb820 */ /* 0x000fe20000400000 */
[----:B------:R-:W-:Y:S01]  /*1f20*/  FFMA R18, R52, UR10, -R152 ;  /* 0x0000000a34127c23 */ /* 0x000fe20008000898 */
[----:B------:R-:W4:Y:S01]  /*1f30*/  MUFU.EX2 R9, R9 ;  /* 0x0000000900097308 */ /* 0x000f220000000800 */
[----:B---3--:R-:W-:Y:S01]  /*1f40*/  @!P6 FMUL R8, R8, R8 ;  /* 0x000000080808e220 */ /* 0x008fe20000400000 */
[----:B------:R-:W-:Y:S01]  /*1f50*/  FSETP.GEU.AND P6, PT, R14, -126, PT ;  /* 0xc2fc00000e00780b */ /* 0x000fe20003fce000 */
[----:B------:R-:W-:-:S02]  /*1f60*/  ULDC UR10, c[0x0][0x604] ;  /* 0x00018100000a7ab9 */ /* 0x000fc40000000800 */
[--C-:B------:R-:W-:Y:S01]  /*1f70*/  FFMA R19, R53, UR10, -R152.reuse ;  /* 0x0000000a35137c23 */ /* 0x100fe20008000898 */
[----:B------:R-:W-:Y:S02]  /*1f80*/  ULDC UR10, c[0x0][0x604] ;  /* 0x00018100000a7ab9 */ /* 0x000fe40000000800 */
[----:B------:R-:W3:Y:S01]  /*1f90*/  MUFU.EX2 R11, R11 ;  /* 0x0000000b000b7308 */ /* 0x000ee20000000800 */
[----:B--2---:R-:W-:Y:S01]  /*1fa0*/  @!P5 FMUL R6, R6, R6 ;  /* 0x000000060606d220 */ /* 0x004fe20000400000 */
[----:B------:R-:W-:Y:S01]  /*1fb0*/  FSETP.GEU.AND P5, PT, R13, -126, PT ;  /* 0xc2fc00000d00780b */ /* 0x000fe20003fae000 */
[----:B------:R-:W-:Y:S01]  /*1fc0*/  @!P4 FMUL R12, R12, 0.5 ;  /* 0x3f0000000c0cc820 */ /* 0x000fe20000400000 */
[--C-:B------:R-:W-:Y:S01]  /*1fd0*/  FFMA R21, R56, UR10, -R152.reuse ;  /* 0x0000000a38157c23 */ /* 0x100fe20008000898 */
[----:B------:R-:W-:Y:S02]  /*1fe0*/  ULDC UR10, c[0x0][0x604] ;  /* 0x00018100000a7ab9 */ /* 0x000fe40000000800 */
[----:B------:R-:W-:Y:S01]  /*1ff0*/  @!P6 FMUL R14, R14, 0.5 ;  /* 0x3f0000000e0ee820 */ /* 0x000fe20000400000 */
[----:B------:R-:W2:Y:S01]  /*2000*/  MUFU.EX2 R10, R10 ;  /* 0x0000000a000a7308 */ /* 0x000ea20000000800 */
[----:B----4-:R-:W-:Y:S01]  /*2010*/  @!P1 FMUL R9, R9, R9 ;  /* 0x0000000909099220 */ /* 0x010fe20000400000 */
[----:B------:R-:W-:Y:S01]  /*2020*/  FSETP.GEU.AND P1, PT, R15, -126, PT ;  /* 0xc2fc00000f00780b */ /* 0x000fe20003f2e000 */
[----:B------:R-:W-:Y:S01]  /*2030*/  FFMA R22, R57, UR10, -R152 ;  /* 0x0000000a39167c23 */ /* 0x000fe20008000898 */
[----:B------:R-:W-:-:S02]  /*2040*/  ULDC UR10, c[0x0][0x604] ;  /* 0x00018100000a7ab9 */ /* 0x000fc40000000800 */
[--C-:B------:R-:W-:Y:S01]  /*2050*/  FFMA R23, R60, UR10, -R152.reuse ;  /* 0x0000000a3c177c23 */ /* 0x100fe20008000898 */
[----:B------:R-:W-:Y:S01]  /*2060*/  @!P5 FMUL R13, R13, 0.5 ;  /* 0x3f0000000d0dd820 */ /* 0x000fe20000400000 */
[----:B------:R-:W4:Y:S01]  /*2070*/  MUFU.EX2 R14, R14 ;  /* 0x0000000e000e7308 */ /* 0x000f220000000800 */
[----:B---3--:R-:W-:Y:S01]  /*2080*/  @!P3 FMUL R11, R11, R11 ;  /* 0x0000000b0b0bb220 */ /* 0x008fe20000400000 */
[----:B------:R-:W-:Y:S01]  /*2090*/  FSETP.GEU.AND P3, PT, R17, -126, PT ;  /* 0xc2fc00001100780b */ /* 0x000fe20003f6e000 */
[----:B------:R-:W-:Y:S02]  /*20a0*/  ULDC UR10, c[0x0][0x604] ;  /* 0x00018100000a7ab9 */ /* 0x000fe40000000800 */
[--C-:B------:R-:W-:Y:S01]  /*20b0*/  FFMA R24, R61, UR10, -R152.reuse ;  /* 0x0000000a3d187c23 */ /* 0x100fe20008000898 */
[----:B------:R-:W-:Y:S01]  /*20c0*/  ULDC UR10, c[0x0][0x604] ;  /* 0x00018100000a7ab9 */ /* 0x000fe20000000800 */
[----:B------:R-:W-:Y:S01]  /*20d0*/  @!P1 FMUL R15, R15, 0.5 ;  /* 0x3f0000000f0f9820 */ /* 0x000fe20000400000 */
[----:B------:R-:W3:Y:S01]  /*20e0*/  MUFU.EX2 R12, R12 ;  /* 0x0000000c000c7308 */ /* 0x000ee20000000800 */
[----:B--2---:R-:W-:Y:S01]  /*20f0*/  @!P2 FMUL R10, R10, R10 ;  /* 0x0000000a0a0aa220 */ /* 0x004fe20000400000 */
[----:B------:R-:W-:Y:S01]  /*2100*/  FSETP.GEU.AND P2, PT, R16, -126, PT ;  /* 0xc2fc00001000780b */ /* 0x000fe20003f4e000 */
[----:B------:R-:W-:Y:S01]  /*2110*/  FFMA R25, R64, UR10, -R152 ;  /* 0x0000000a40197c23 */ /* 0x000fe20008000898 */
[----:B------:R-:W-:-:S02]  /*2120*/  ULDC UR10, c[0x0][0x604] ;  /* 0x00018100000a7ab9 */ /* 0x000fc40000000800 */
[--C-:B------:R-:W-:Y:S01]  /*2130*/  FFMA R28, R65, UR10, -R152.reuse ;  /* 0x0000000a411c7c23 */ /* 0x100fe20008000898 */
[----:B------:R-:W-:Y:S01]  /*2140*/  @!P3 FMUL R17, R17, 0.5 ;  /* 0x3f0000001111b820 */ /* 0x000fe20000400000 */
[----:B------:R-:W2:Y:S01]  /*2150*/  MUFU.EX2 R15, R15 ;  /* 0x0000000f000f7308 */ /* 0x000ea20000000800 */
[----:B----4-:R-:W-:Y:S01]  /*2160*/  @!P6 FMUL R14, R14, R14 ;  /* 0x0000000e0e0ee220 */ /* 0x010fe20000400000 */
[----:B------:R-:W-:Y:S01]  /*2170*/  FSETP.GEU.AND P6, PT, R21, -126, PT ;  /* 0xc2fc00001500780b */ /* 0x000fe20003fce000 */
[----:B------:R-:W-:Y:S02]  /*2180*/  ULDC UR10, c[0x0][0x604] ;  /* 0x00018100000a7ab9 */ /* 0x000fe40000000800 */
[--C-:B------:R-:W-:Y:S01]  /*2190*/  FFMA R29, R68, UR10, -R152.reuse ;  /* 0x0000000a441d7c23 */ /* 0x100fe20008000898 */
[----:B------:R-:W-:Y:S01]  /*21a0*/  ULDC UR10, c[0x0][0x604] ;  /* 0x00018100000a7ab9 */ /* 0x000fe20000000800 */
[----:B------:R-:W-:Y:S01]  /*21b0*/  @!P2 FMUL R16, R16, 0.5 ;  /* 0x3f0000001010a820 */ /* 0x000fe20000400000 */
[----:B------:R-:W4:Y:S01]  /*21c0*/  MUFU.EX2 R17, R17 ;  /* 0x0000001100117308 */ /* 0x000f220000000800 */
[----:B---3--:R-:W-:Y:S01]  /*21d0*/  @!P4 FMUL R12, R12, R12 ;  /* 0x0000000c0c0cc220 */ /* 0x008fe20000400000 */
[----:B------:R-:W-:Y:S01]  /*21e0*/  FSETP.GEU.AND P4, PT, R18, -126, PT ;  /* 0xc2fc00001200780b */ /* 0x000fe20003f8e000 */
[----:B------:R-:W-:Y:S01]  /*21f0*/  FFMA R32, R69, UR10, -R152 ;  /* 0x0000000a45207c23 */ /* 0x000fe20008000898 */
[----:B------:R-:W-:-:S02]  /*2200*/  ULDC UR10, c[0x0][0x604] ;  /* 0x00018100000a7ab9 */ /* 0x000fc40000000800 */
[--C-:B------:R-:W-:Y:S01]  /*2210*/  FFMA R33, R72, UR10, -R152.reuse ;  /* 0x0000000a48217c23 */ /* 0x100fe20008000898 */
[----:B------:R-:W-:Y:S01]  /*2220*/  @!P6 FMUL R21, R21, 0.5 ;  /* 0x3f0000001515e820 */ /* 0x000fe20000400000 */
[----:B------:R-:W3:Y:S01]  /*2230*/  MUFU.EX2 R16, R16 ;  /* 0x0000001000107308 */ /* 0x000ee20000000800 */
[----:B--2---:R-:W-:Y:S01]  /*2240*/  @!P1 FMUL R15, R15, R15 ;  /* 0x0000000f0f0f9220 */ /* 0x004fe20000400000 */
[----:B------:R-:W-:Y:S01]  /*2250*/  FSETP.GEU.AND P1, PT, R22, -126, PT ;  /* 0xc2fc00001600780b */ /* 0x000fe20003f2e000 */
[----:B------:R-:W-:Y:S02]  /*2260*/  ULDC UR10, c[0x0][0x604] ;  /* 0x00018100000a7ab9 */ /* 0x000fe40000000800 */
[--C-:B------:R-:W-:Y:S01]  /*2270*/  FFMA R36, R73, UR10, -R152.reuse ;  /* 0x0000000a49247c23 */ /* 0x100fe20008000898 */
[----:B------:R-:W-:Y:S01]  /*2280*/  ULDC UR10, c[0x0][0x604] ;  /* 0x00018100000a7ab9 */ /* 0x000fe20000000800 */
        /* <DEDUP_REMOVED lines=11> */
[----:B------:R-:W-:Y:S01]  /*2340*/  ULDC UR10, c[0x0][0x604] ;  /* 0x00018100000a7ab9 */ /* 0x000fe20000000800 */
[----:B------:R-:W-:Y:S01]  /*2350*/  F2FP.SATFINITE.E4M3.F32.PACK_AB_MERGE_C R154, R195, R17, RZ ;  /* 0x00000011c39a723e */ /* 0x000fe200048070ff */
        /* <DEDUP_REMOVED lines=20> */
[--C-:B------:R-:W-:Y:S01]  /*24a0*/  FFMA R52, R88, UR10, -R152.reuse ;  /* 0x0000000a58347c23 */ /* 0x100fe20008000898 */
[----:B------:R-:W-:Y:S01]  /*24b0*/  ULDC UR10, c[0x0][0x604] ;  /* 0x00018100000a7ab9 */ /* 0x000fe20000000800 */
[----:B------:R-:W-:Y:S01]  /*24c0*/  F2FP.SATFINITE.E4M3.F32.PACK_AB_MERGE_C R164, R195, R21, RZ ;  /* 0x00000015c3a4723e */ /* 0x000fe200048070ff */
[--C-:B------:R-:W-:Y:S01]  /*24d0*/  FFMA R49, R89, UR10, -R152.reuse ;  /* 0x0000000a59317c23 */ /* 0x100fe20008000898 */
[----:B------:R-:W-:Y:S01]  /*24e0*/  @!P6 FMUL R29, R29, 0.5 ;  /* 0x3f0000001d1de820 */ /* 0x000fe20000400000 */
[----:B------:R-:W3:Y:S01]  /*24f0*/  MUFU.EX2 R23, R23 ;  /* 0x0000001700177308 */ /* 0x000ee20000000800 */
[----:B--2---:R-:W-:Y:S01]  /*2500*/  @!P4 FMUL R18, R18, R18 ;  /* 0x000000121212c220 */ /* 0x004fe20000400000 */
[----:B------:R-:W-:Y:S01]  /*2510*/  FSETP.GEU.AND P4, PT, R25, -126, PT ;  /* 0xc2fc00001900780b */ /* 0x000fe20003f8e000 */
[----:B------:R-:W-:Y:S01]  /*2520*/  ULDC UR10, c[0x0][0x604] ;  /* 0x00018100000a7ab9 */ /* 0x000fe20000000800 */
[----:B------:R-:W-:Y:S01]  /*2530*/  LOP3.LUT R164, R164, 0xff, RZ, 0xc0, !PT ;  /* 0x000000ffa4a47812 */ /* 0x000fe200078ec0ff */
        /* <DEDUP_REMOVED lines=20> */
[--C-:B------:R-:W-:Y:S01]  /*2680*/  FFMA R61, R100, UR10, -R152.reuse ;  /* 0x0000000a643d7c23 */ /* 0x100fe20008000898 */
[----:B------:R-:W-:Y:S01]  /*2690*/  ULDC UR10, c[0x0][0x604] ;  /* 0x00018100000a7ab9 */ /* 0x000fe20000000800 */
[----:B------:R-:W-:Y:S01]  /*26a0*/  F2FP.SATFINITE.E4M3.F32.PACK_AB_MERGE_C R169, R195, R23, RZ ;  /* 0x00000017c3a9723e */ /* 0x000fe200048070ff */
[--C-:B------:R-:W-:Y:S01]  /*26b0*/  FFMA R64, R101, UR10, -R152.reuse ;  /* 0x0000000a65407c23 */ /* 0x100fe20008000898 */
[----:B------:R-:W-:Y:S01]  /*26c0*/  @!P2 FMUL R33, R33, 0.5 ;  /* 0x3f0000002121a820 */ /* 0x000fe20000400000 */
[----:B------:R-:W2:Y:S01]  /*26d0*/  MUFU.EX2 R25, R25 ;  /* 0x0000001900197308 */ /* 0x000ea20000000800 */
[----:B----4-:R-:W-:Y:S01]  /*26e0*/  @!P6 FMUL R29, R29, R29 ;  /* 0x0000001d1d1de220 */ /* 0x010fe20000400000 */
[----:B------:R-:W-:Y:S01]  /*26f0*/  FSETP.GEU.AND P6, PT, R41, -126, PT ;  /* 0xc2fc00002900780b */ /* 0x000fe20003fce000 */
[----:B------:R-:W-:Y:S01]  /*2700*/  ULDC UR10, c[0x0][0x604] ;  /* 0x00018100000a7ab9 */ /* 0x000fe20000000800 */
[----:B------:R-:W-:Y:S01]  /*2710*/  LOP3.LUT R169, R169, 0xff, RZ, 0xc0, !PT ;  /* 0x000000ffa9a97812 */ /* 0x000fe200078ec0ff */
        /* <DEDUP_REMOVED lines=22> */
[--C-:B------:R-:W-:Y:S01]  /*2880*/  FFMA R73, R112, UR10, -R152.reuse ;  /* 0x0000000a70497c23 */ /* 0x100fe20008000898 */
[----:B------:R-:W-:Y:S01]  /*2890*/  ULDC UR10, c[0x0][0x604] ;  /* 0x00018100000a7ab9 */ /* 0x000fe20000000800 */
[----:B------:R-:W-:Y:S01]  /*28a0*/  F2FP.SATFINITE.E4M3.F32.PACK_AB_MERGE_C R173, R195, R25, RZ ;  /* 0x00000019c3ad723e */ /* 0x000fe200048070ff */
[--C-:B------:R-:W-:Y:S01]  /*28b0*/  FFMA R76, R113, UR10, -R152.reuse ;  /* 0x0000000a714c7c23 */ /* 0x100fe20008000898 */
[----:B------:R-:W-:Y:S01]  /*28c0*/  @!P4 FMUL R37, R37, 0.5 ;  /* 0x3f0000002525c820 */ /* 0x000fe20000400000 */
[----:B------:R-:W4:Y:S01]  /*28d0*/  MUFU.EX2 R41, R41 ;  /* 0x0000002900297308 */ /* 0x000f220000000800 */
[----:B---3--:R-:W-:Y:S01]  /*28e0*/  @!P2 FMUL R33, R33, R33 ;  /* 0x000000212121a220 */ /* 0x008fe20000400000 */
[----:B------:R-:W-:Y:S01]  /*28f0*/  FSETP.GEU.AND P2, PT, R45, -126, PT ;  /* 0xc2fc00002d00780b */ /* 0x000fe20003f4e000 */
[----:B------:R-:W-:Y:S01]  /*2900*/  ULDC UR10, c[0x0][0x604] ;  /* 0x00018100000a7ab9 */ /* 0x000fe20000000800 */
[----:B------:R-:W-:Y:S01]  /*2910*/  LOP3.LUT R113, R0, 0x3, RZ, 0xc0, !PT ;  /* 0x0000000300717812 */ /* 0x000fe200078ec0ff */
        /* <DEDUP_REMOVED lines=15> */
[----:B------:R-:W-:Y:S01]  /*2a10*/  IADD3 R113, R113, -0x1, RZ ;  /* 0xffffffff71717810 */ /* 0x000fe20007ffe0ff */
        /* <DEDUP_REMOVED lines=8> */
[----:B------:R-:W-:Y:S01]  /*2aa0*/  LOP3.LUT R116, R116, 0xffff, RZ, 0xc0, !PT ;  /* 0x0000ffff74747812 */ /* 0x000fe200078ec0ff */
        /* <DEDUP_REMOVED lines=57> */
[----:B------:R-:W-:Y:S01]  /*2e40*/  FFMA R149, R149, UR10, -R152 ;  /* 0x0000000a95957c23 */ /* 0x000fe20008000898 */
[----:B------:R-:W-:Y:S01]  /*2e50*/  @!P4 FMUL R61, R61, 0.5 ;  /* 0x3f0000003d3dc820 */ /* 0x000fe20000400000 */
[----:B------:R-:W4:Y:S01]  /*2e60*/  MUFU.EX2 R65, R65 ;  /* 0x0000004100417308 */ /* 0x000f220000000800 */
[----:B---3--:R-:W-:Y:S01]  /*2e70*/  @!P2 FMUL R57, R57, R57 ;  /* 0x000000393939a220 */ /* 0x008fe20000400000 */
[----:B------:R-:W-:Y:S01]  /*2e80*/  FSETP.GEU.AND P2, PT, R69, -126, PT ;  /* 0xc2fc00004500780b */ /* 0x000fe20003f4e000 */
[----:B------:R-:W-:Y:S02]  /*2e90*/  ULDC UR10, c[0x0][0x604] ;  /* 0x00018100000a7ab9 */ /* 0x000fe40000000800 */
[----:B------:R-:W-:Y:S01]  /*2ea0*/  FMUL R109, R153, UR10 ;  /* 0x0000000a996d7c20 */ /* 0x000fe20008400000 */
[----:B------:R-:W-:Y:S01]  /*2eb0*/  ULDC UR10, c[0x0][0x604] ;  /* 0x00018100000a7ab9 */ /* 0x000fe20000000800 */
[----:B------:R-:W-:Y:S01]  /*2ec0*/  @!P3 FMUL R72, R72, 0.5 ;  /* 0x3f0000004848b820 */ /* 0x000fe20000400000 */
[----:B------:R-:W3:Y:S01]  /*2ed0*/  MUFU.EX2 R68, R68 ;  /* 0x0000004400447308 */ /* 0x000ee20000000800 */
[----:B--2---:R-:W-:Y:S01]  /*2ee0*/  @!P5 FMUL R49, R49, R49 ;  /* 0x000000313131d220 */ /* 0x004fe20000400000 */
[----:B------:R-:W-:Y:S01]  /*2ef0*/  FSETP.GEU.AND P5, PT, R64, -126, PT ;  /* 0xc2fc00004000780b */ /* 0x000fe20003fae000 */
[----:B------:R-:W-:Y:S01]  /*2f00*/  FFMA R117, R26, UR10, -R109 ;  /* 0x0000000a1a757c23 */ /* 0x000fe2000800086d */
[----:B------:R-:W-:Y:S01]  /*2f10*/  ULDC UR10, c[0x0][0x604] ;  /* 0x00018100000a7ab9 */ /* 0x000fe20000000800 */
[----:B------:R-:W-:Y:S01]  /*2f20*/  FADD R125, R8, R57 ;  /* 0x00000039087d7221 */ /* 0x000fe20000000000 */
[--C-:B------:R-:W-:Y:S01]  /*2f30*/  FFMA R120, R27, UR10, -R109.reuse ;  /* 0x0000000a1b787c23 */ /* 0x100fe2000800086d */
[----:B------:R-:W-:Y:S01]  /*2f40*/  @!P2 FMUL R69, R69, 0.5 ;  /* 0x3f0000004545a820 */ /* 0x000fe20000400000 */
[----:B------:R-:W2:Y:S01]  /*2f50*/  MUFU.EX2 R61, R61 ;  /* 0x0000003d003d7308 */ /* 0x000ea20000000800 */
[----:B----4-:R-:W-:Y:S01]  /*2f60*/  @!P6 FMUL R65, R65, R65 ;  /* 0x000000414141e220 */ /* 0x010fe20000400000 */
[----:B------:R-:W-:Y:S01]  /*2f70*/  FSETP.GEU.AND P6, PT, R77, -126, PT ;  /* 0xc2fc00004d00780b */ /* 0x000fe20003fce000 */
[----:B------:R-:W-:Y:S01]  /*2f80*/  ULDC UR10, c[0x0][0x604] ;  /* 0x00018100000a7ab9 */ /* 0x000fe20000000800 */
[----:B------:R-:W-:Y:S01]  /*2f90*/  F2FP.SATFINITE.E4M3.F32.PACK_AB_MERGE_C R8, R195, R8, RZ ;  /* 0x00000008c308723e */ /* 0x000fe200048070ff */
[--C-:B------:R-:W-:Y:S01]  /*2fa0*/  FFMA R30, R30, UR10, -R109.reuse ;  /* 0x0000000a1e1e7c23 */ /* 0x100fe2000800086d */
[----:B------:R-:W-:Y:S01]  /*2fb0*/  ULDC UR10, c[0x0][0x604] ;  /* 0x00018100000a7ab9 */ /* 0x000fe20000000800 */
[----:B------:R-:W-:Y:S01]  /*2fc0*/  @!P5 FMUL R64, R64, 0.5 ;  /* 0x3f0000004040d820 */ /* 0x000fe20000400000 */
[----:B------:R-:W4:Y:S01]  /*2fd0*/  MUFU.EX2 R72, R72 ;  /* 0x0000004800487308 */ /* 0x000f220000000800 */
[----:B---3--:R-:W-:Y:S01]  /*2fe0*/  @!P1 FMUL R68, R68, R68 ;  /* 0x0000004444449220 */ /* 0x008fe20000400000 */
[----:B------:R-:W-:Y:S01]  /*2ff0*/  FSETP.GEU.AND P1, PT, R80, -126, PT ;  /* 0xc2fc00005000780b */ /* 0x000fe20003f2e000 */
[----:B------:R-:W-:Y:S01]  /*3000*/  FFMA R31, R31, UR10, -R109 ;  /* 0x0000000a1f1f7c23 */ /* 0x000fe2000800086d */
[----:B------:R-:W-:Y:S01]  /*3010*/  ULDC UR10, c[0x0][0x604] ;  /* 0x00018100000a7ab9 */ /* 0x000fe20000000800 */
[----:B------:R-:W-:Y:S01]  /*3020*/  FADD R137, R12, R65 ;  /* 0x000000410c897221 */ /* 0x000fe20000000000 */
        /* <DEDUP_REMOVED lines=54> */
[----:B------:R-:W-:Y:S01]  /*3390*/  F2FP.SATFINITE.E4M3.F32.PACK_AB_MERGE_C R18, R195, R18, RZ ;  /* 0x00000012c312723e */ /* 0x000fe200048070ff */
        /* <DEDUP_REMOVED lines=8> */
[----:B------:R-:W-:Y:S01]  /*3420*/  LOP3.LUT R18, R18, 0xff, RZ, 0xc0, !PT ;  /* 0x000000ff12127812 */ /* 0x000fe200078ec0ff */
        /* <DEDUP_REMOVED lines=15> */
[----:B------:R-:W-:Y:S01]  /*3520*/  LOP3.LUT R77, R77, 0xff, RZ, 0xc0, !PT ;  /* 0x000000ff4d4d7812 */ /* 0x000fe200078ec0ff */
[----:B------:R-:W-:Y:S01]  /*3530*/  FFMA R63, R63, UR10, -R109 ;  /* 0x0000000a3f3f7c23 */ /* 0x000fe2000800086d */
[----:B------:R-:W-:Y:S01]  /*3540*/  @!P2 FMUL R96, R96, 0.5 ;  /* 0x3f0000006060a820 */ /* 0x000fe20000400000 */
[----:B------:R-:W2:Y:S01]  /*3550*/  MUFU.EX2 R88, R88 ;  /* 0x0000005800587308 */ /* 0x000ea20000000800 */
[----:B----4-:R-:W-:Y:S01]  /*3560*/  @!P6 FMUL R92, R92, R92 ;  /* 0x0000005c5c5ce220 */ /* 0x010fe20000400000 */
[----:B------:R-:W-:Y:S01]  /*3570*/  FSETP.GEU.AND P6, PT, R104, -126, PT ;  /* 0xc2fc00006800780b */ /* 0x000fe20003fce000 */
[----:B------:R-:W-:Y:S01]  /*3580*/  ULDC UR10, c[0x0][0x604] ;  /* 0x00018100000a7ab9 */ /* 0x000fe20000000800 */
[----:B------:R-:W-:Y:S01]  /*3590*/  LOP3.LUT R57, R57, 0xff, RZ, 0xc0, !PT ;  /* 0x000000ff39397812 */ /* 0x000fe200078ec0ff */
[----:B------:R-:W-:Y:S01]  /*35a0*/  FADD R174, R25, R92 ;  /* 0x0000005c19ae7221 */ /* 0x000fe20000000000 */
[----:B------:R-:W-:Y:S01]  /*35b0*/  F2FP.SATFINITE.E4M3.F32.PACK_AB_MERGE_C R92, R195, R92, RZ ;  /* 0x0000005cc35c723e */ /* 0x000fe200048070ff */
[----:B------:R-:W-:Y:S01]  /*35c0*/  @!P5 FMUL R85, R85, 0.5 ;  /* 0x3f0000005555d820 */ /* 0x000fe20000400000 */
[----:B------:R-:W4:Y:S01]  /*35d0*/  MUFU.EX2 R93, R93 ;  /* 0x0000005d005d7308 */ /* 0x000f220000000800 */
[----:B---3--:R-:W-:Y:S01]  /*35e0*/  @!P1 FMUL R89, R89, R89 ;  /* 0x0000005959599220 */ /* 0x008fe20000400000 */
[----:B------:R-:W-:Y:S01]  /*35f0*/  FSETP.GEU.AND P1, PT, R101, -126, PT ;  /* 0xc2fc00006500780b */ /* 0x000fe20003f2e000 */
[----:B------:R-:W-:Y:S01]  /*3600*/  FADD R125, R125, R174 ;  /* 0x000000ae7d7d7221 */ /* 0x000fe20000000000 */
[----:B------:R-:W-:Y:S01]  /*3610*/  LOP3.LUT R92, R92, 0xff, RZ, 0xc0, !PT ;  /* 0x000000ff5c5c7812 */ /* 0x000fe200078ec0ff */
[----:B------:R-:W-:Y:S01]  /*3620*/  FADD R25, R28, R89 ;  /* 0x000000591c197221 */ /* 0x000fe20000000000 */
[----:B------:R-:W-:Y:S01]  /*3630*/  F2FP.SATFINITE.E4M3.F32.PACK_AB_MERGE_C R28, R195, R28, RZ ;  /* 0x0000001cc31c723e */ /* 0x000fe200048070ff */
[----:B------:R-:W-:Y:S01]  /*3640*/  @!P6 FMUL R104, R104, 0.5 ;  /* 0x3f0000006868e820 */ /* 0x000fe20000400000 */
[----:B------:R-:W3:Y:S01]  /*3650*/  MUFU.EX2 R96, R96 ;  /* 0x0000006000607308 */ /* 0x000ee20000000800 */
[----:B--2---:R-:W-:Y:S01]  /*3660*/  @!P4 FMUL R88, R88, R88 ;  /* 0x000000585858c220 */ /* 0x004fe20000400000 */
[----:B------:R-:W-:-:S02]  /*3670*/  FSETP.GEU.AND P4, PT, R100, -126, PT ;  /* 0xc2fc00006400780b */ /* 0x000fc40003f8e000 */
[----:B------:R-:W-:Y:S01]  /*3680*/  F2FP.SATFINITE.E4M3.F32.PACK_AB_MERGE_C R89, R195, R89, RZ ;  /* 0x00000059c359723e */ /* 0x000fe200048070ff */
[----:B------:R-:W-:Y:S01]  /*3690*/  FADD R170, R23, R88 ;  /* 0x0000005817aa7221 */ /* 0x000fe20000000000 */
[----:B------:R-:W-:Y:S01]  /*36a0*/  LOP3.LUT R28, R28, 0xffff, RZ, 0xc0, !PT ;  /* 0x0000ffff1c1c7812 */ /* 0x000fe200078ec0ff */
[----:B------:R-:W-:Y:S01]  /*36b0*/  @!P1 FMUL R101, R101, 0.5 ;  /* 0x3f00000065659820 */ /* 0x000fe20000400000 */
[----:B------:R-:W2:Y:S01]  /*36c0*/  MUFU.EX2 R85, R85 ;  /* 0x0000005500557308 */ /* 0x000ea20000000800 */
[----:B----4-:R-:W-:Y:S01]  /*36d0*/  @!P3 FMUL R93, R93, R93 ;  /* 0x0000005d5d5db220 */ /* 0x010fe20000400000 */
[----:B------:R-:W-:Y:S02]  /*36e0*/  FSETP.GEU.AND P3, PT, R105, -126, PT ;  /* 0xc2fc00006900780b */ /* 0x000fe40003f6e000 */
[----:B------:R-:W-:Y:S02]  /*36f0*/  LOP3.LUT R89, R89, 0xffff, RZ, 0xc0, !PT ;  /* 0x0000ffff59597812 */ /* 0x000fe400078ec0ff */
[----:B------:R-:W-:Y:S01]  /*3700*/  PRMT R28, R28, 0x7604, R173 ;  /* 0x000076041c1c7816 */ /* 0x000fe200000000ad */
[----:B------:R-:W-:Y:S01]  /*3710*/  @!P4 FMUL R100, R100, 0.5 ;  /* 0x3f0000006464c820 */ /* 0x000fe20000400000 */
[----:B------:R-:W4:Y:S01]  /*3720*/  MUFU.EX2 R104, R104 ;  /* 0x0000006800687308 */ /* 0x000f220000000800 */
[----:B---3--:R-:W-:Y:S01]  /*3730*/  @!P2 FMUL R96, R96, R96 ;  /* 0x000000606060a220 */ /* 0x008fe20000400000 */
[----:B------:R-:W-:-:S02]  /*3740*/  FSETP.GEU.AND P2, PT, R108, -126, PT ;  /* 0xc2fc00006c00780b */ /* 0x000fc40003f4e000 */
[----:B------:R-:W-:Y:S01]  /*3750*/  PRMT R89, R89, 0x7604, R92 ;  /* 0x0000760459597816 */ /* 0x000fe2000000005c */
[----:B------:R-:W-:Y:S01]  /*3760*/  FADD R178, R29, R96 ;  /* 0x000000601db27221 */ /* 0x000fe20000000000 */
[----:B------:R-:W-:Y:S01]  /*3770*/  FADD R29, R32, R93 ;  /* 0x0000005d201d7221 */ /* 0x000fe20000000000 */
[----:B------:R-:W-:Y:S01]  /*3780*/  @!P3 FMUL R105, R105, 0.5 ;  /* 0x3f0000006969b820 */ /* 0x000fe20000400000 */
[----:B------:R-:W3:Y:S01]  /*3790*/  MUFU.EX2 R101, R101 ;  /* 0x0000006500657308 */ /* 0x000ee20000000800 */
[----:B--2---:R-:W-:Y:S01]  /*37a0*/  @!P5 FMUL R85, R85, R85 ;  /* 0x000000555555d220 */ /* 0x004fe20000400000 */
[----:B------:R-:W-:Y:S02]  /*37b0*/  FSETP.GEU.AND P5, PT, R97, -126, PT ;  /* 0xc2fc00006100780b */ /* 0x000fe40003fae000 */
[C---:B------:R-:W-:Y:S01]  /*37c0*/  F2FP.SATFINITE.E4M3.F32.PACK_AB_MERGE_C R32, R195.reuse, R32, RZ ;  /* 0x00000020c320723e */ /* 0x040fe200048070ff */
[----:B------:R-:W-:Y:S01]  /*37d0*/  FADD R23, R24, R85 ;  /* 0x0000005518177221 */ /* 0x000fe20000000000 */
[----:B------:R-:W-:Y:S01]  /*37e0*/  F2FP.SATFINITE.E4M3.F32.PACK_AB_MERGE_C R24, R195, R24, RZ ;  /* 0x00000018c318723e */ /* 0x000fe200048070ff */
[----:B------:R-:W-:Y:S01]  /*37f0*/  @!P2 FMUL R108, R108, 0.5 ;  /* 0x3f0000006c6ca820 */ /* 0x000fe20000400000 */
[----:B------:R-:W2:Y:S01]  /*3800*/  MUFU.EX2 R100, R100 ;  /* 0x0000006400647308 */ /* 0x000ea20000000800 */
[----:B----4-:R-:W-:Y:S01]  /*3810*/  @!P6 FMUL R104, R104, R104 ;  /* 0x000000686868e220 */ /* 0x010fe20000400000 */
[----:B------:R-:W-:-:S02]  /*3820*/  FSETP.GEU.AND P6, PT, R117, -126, PT ;  /* 0xc2fc00007500780b */ /* 0x000fc40003fce000 */
[----:B------:R-:W-:Y:S01]  /*3830*/  F2FP.SATFINITE.E4M3.F32.PACK_AB_MERGE_C R96, R195, R96, RZ ;  /* 0x00000060c360723e */ /* 0x000fe200048070ff */
[----:B------:R-:W-:Y:S01]  /*3840*/  FADD R185, R37, R104 ;  /* 0x0000006825b97221 */ /* 0x000fe20000000000 */
[----:B------:R-:W-:Y:S01]  /*3850*/  F2FP.SATFINITE.E4M3.F32.PACK_AB_MERGE_C R93, R195, R93, RZ ;  /* 0x0000005dc35d723e */ /* 0x000fe200048070ff */
[----:B------:R-:W-:Y:S01]  /*3860*/  @!P5 FMUL R97, R97, 0.5 ;  /* 0x3f0000006161d820 */ /* 0x000fe20000400000 */
[----:B------:R-:W4:Y:S01]  /*3870*/  MUFU.EX2 R105, R105 ;  /* 0x0000006900697308 */ /* 0x000f220000000800 */
[----:B---3--:R-:W-:Y:S01]  /*3880*/  @!P1 FMUL R101, R101, R101 ;  /* 0x0000006565659220 */ /* 0x008fe20000400000 */
[----:B------:R-:W-:Y:S02]  /*3890*/  FSETP.GEU.AND P1, PT, R120, -126, PT ;  /* 0xc2fc00007800780b */ /* 0x000fe40003f2e000 */
[C---:B------:R-:W-:Y:S01]  /*38a0*/  F2FP.SATFINITE.E4M3.F32.PACK_AB_MERGE_C R37, R195.reuse, R37, RZ ;  /* 0x00000025c325723e */ /* 0x040fe200048070ff */
[----:B------:R-:W-:Y:S01]  /*38b0*/  FADD R187, R40, R101 ;  /* 0x0000006528bb7221 */ /* 0x000fe20000000000 */
[----:B------:R-:W-:Y:S01]  /*38c0*/  F2FP.SATFINITE.E4M3.F32.PACK_AB_MERGE_C R40, R195, R40, RZ ;  /* 0x00000028c328723e */ /* 0x000fe200048070ff */
[----:B------:R-:W-:Y:S01]  /*38d0*/  @!P6 FMUL R117, R117, 0.5 ;  /* 0x3f0000007575e820 */ /* 0x000fe20000400000 */
[----:B------:R-:W3:Y:S01]  /*38e0*/  MUFU.EX2 R108, R108 ;  /* 0x0000006c006c7308 */ /* 0x000ee20000000800 */
[----:B--2---:R-:W-:Y:S01]  /*38f0*/  @!P4 FMUL R100, R100, R100 ;  /* 0x000000646464c220 */ /* 0x004fe20000400000 */
[----:B------:R-:W-:-:S02]  /*3900*/  FSETP.GEU.AND P4, PT, R148, -126, PT ;  /* 0xc2fc00009400780b */ /* 0x000fc40003f8e000 */
[----:B------:R-:W-:Y:S01]  /*3910*/  LOP3.LUT R24, R24, 0xffff, RZ, 0xc0, !PT ;  /* 0x0000ffff18187812 */ /* 0x000fe200078ec0ff */
[----:B------:R-:W-:Y:S01]  /*3920*/  FADD R182, R33, R100 ;  /* 0x0000006421b67221 */ /* 0x000fe20000000000 */
[----:B------:R-:W-:Y:S01]  /*3930*/  F2FP.SATFINITE.E4M3.F32.PACK_AB_MERGE_C R100, R195, R100, RZ ;  /* 0x00000064c364723e */ /* 0x000fe200048070ff */
[----:B------:R-:W-:Y:S01]  /*3940*/  @!P1 FMUL R120, R120, 0.5 ;  /* 0x3f00000078789820 */ /* 0x000fe20000400000 */
[----:B------:R-:W2:Y:S01]  /*3950*/  MUFU.EX2 R97, R97 ;  /* 0x0000006100617308 */ /* 0x000ea20000000800 */
[----:B----4-:R-:W-:Y:S01]  /*3960*/  @!P3 FMUL R105, R105, R105 ;  /* 0x000000696969b220 */ /* 0x010fe20000400000 */
[----:B------:R-:W-:Y:S01]  /*3970*/  FSETP.GEU.AND P3, PT, R31, -126, PT ;  /* 0xc2fc00001f00780b */ /* 0x000fe20003f6e000 */
[----:B------:R-:W-:Y:S01]  /*3980*/  FADD R182, R137, R182 ;  /* 0x000000b689b67221 */ /* 0x000fe20000000000 */
[----:B------:R-:W-:Y:S01]  /*3990*/  LOP3.LUT R32, R32, 0xffff, RZ, 0xc0, !PT ;  /* 0x0000ffff20207812 */ /* 0x000fe200078ec0ff */
[----:B------:R-:W-:Y:S01]  /*39a0*/  FADD R189, R44, R105 ;  /* 0x000000692cbd7221 */ /* 0x000fe20000000000 */
[----:B------:R-:W-:Y:S01]  /*39b0*/  F2FP.SATFINITE.E4M3.F32.PACK_AB_MERGE_C R105, R195, R105, RZ ;  /* 0x00000069c369723e */ /* 0x000fe200048070ff */
[----:B------:R-:W-:Y:S01]  /*39c0*/  @!P4 FMUL R148, R148, 0.5 ;  /* 0x3f0000009494c820 */ /* 0x000fe20000400000 */
[----:B------:R-:W4:Y:S01]  /*39d0*/  MUFU.EX2 R117, R117 ;  /* 0x0000007500757308 */ /* 0x000f220000000800 */
[----:B---3--:R-:W-:Y:S01]  /*39e0*/  @!P2 FMUL R108, R108, R108 ;  /* 0x0000006c6c6ca220 */ /* 0x008fe20000400000 */
[----:B------:R-:W-:-:S02]  /*39f0*/  FSETP.GEU.AND P2, PT, R30, -126, PT ;  /* 0xc2fc00001e00780b */ /* 0x000fc40003f4e000 */
[----:B------:R-:W-:Y:S01]  /*3a00*/  LOP3.LUT R105, R105, 0xffff, RZ, 0xc0, !PT ;  /* 0x0000ffff69697812 */ /* 0x000fe200078ec0ff */
[----:B------:R-:W-:Y:S01]  /*3a10*/  FADD R190, R41, R108 ;  /* 0x0000006c29be7221 */ /* 0x000fe20000000000 */
[----:B------:R-:W-:Y:S01]  /*3a20*/  F2FP.SATFINITE.E4M3.F32.PACK_AB_MERGE_C R108, R195, R108, RZ ;  /* 0x0000006cc36c723e */ /* 0x000fe200048070ff */
[----:B------:R-:W-:Y:S01]  /*3a30*/  @!P3 FMUL R31, R31, 0.5 ;  /* 0x3f0000001f1fb820 */ /* 0x000fe20000400000 */
[----:B------:R-:W3:Y:S01]  /*3a40*/  MUFU.EX2 R120, R120 ;  /* 0x0000007800787308 */ /* 0x000ee20000000800 */
[----:B--2---:R-:W-:Y:S01]  /*3a50*/  @!P5 FMUL R97, R97, R97 ;  /* 0x000000616161d220 */ /* 0x004fe20000400000 */
[----:B------:R-:W-:Y:S02]  /*3a60*/  FSETP.GEU.AND P5, PT, R149, -126, PT ;  /* 0xc2fc00009500780b */ /* 0x000fe40003fae000 */
[----:B------:R-:W-:Y:S01]  /*3a70*/  LOP3.LUT R108, R108, 0xff, RZ, 0xc0, !PT ;  /* 0x000000ff6c6c7812 */ /* 0x000fe200078ec0ff */
[----:B------:R-:W-:Y:S01]  /*3a80*/  FADD R181, R36, R97 ;  /* 0x0000006124b57221 */ /* 0x000fe20000000000 */
[----:B------:R-:W-:Y:S01]  /*3a90*/  F2FP.SATFINITE.E4M3.F32.PACK_AB_MERGE_C R97, R195, R97, RZ ;  /* 0x00000061c361723e */ /* 0x000fe200048070ff */
[----:B------:R-:W-:Y:S01]  /*3aa0*/  @!P2 FMUL R30, R30, 0.5 ;  /* 0x3f0000001e1ea820 */ /* 0x000fe20000400000 */
[----:B------:R-:W2:Y:S01]  /*3ab0*/  MUFU.EX2 R26, R148 ;  /* 0x00000094001a7308 */ /* 0x000ea20000000800 */
[----:B----4-:R-:W-:Y:S01]  /*3ac0*/  @!P6 FMUL R117, R117, R117 ;  /* 0x000000757575e220 */ /* 0x010fe20000400000 */
[----:B------:R-:W-:-:S02]  /*3ad0*/  FSETP.GEU.AND P6, PT, R38, -126, PT ;  /* 0xc2fc00002600780b */ /* 0x000fc40003fce000 */
[----:B------:R-:W-:Y:S02]  /*3ae0*/  PRMT R105, R105, 0x7604, R108 ;  /* 0x0000760469697816 */ /* 0x000fe4000000006c */
[----:B------:R-:W-:Y:S01]  /*3af0*/  LOP3.LUT R96, R96, 0xff, RZ, 0xc0, !PT ;  /* 0x000000ff60607812 */ /* 0x000fe200078ec0ff */
[----:B------:R-:W-:Y:S01]  /*3b00*/  @!P5 FMUL R149, R149, 0.5 ;  /* 0x3f0000009595d820 */ /* 0x000fe20000400000 */
[----:B------:R-:W4:Y:S01]  /*3b10*/  MUFU.EX2 R128, R31 ;  /* 0x0000001f00807308 */ /* 0x000f220000000800 */
[----:B---3--:R-:W-:Y:S01]  /*3b20*/  @!P1 FMUL R120, R120, R120 ;  /* 0x0000007878789220 */ /* 0x008fe20000400000 */
[----:B------:R-:W-:Y:S02]  /*3b30*/  FSETP.GEU.AND P1, PT, R39, -126, PT ;  /* 0xc2fc00002700780b */ /* 0x000fe40003f2e000 */
[----:B------:R-:W-:Y:S02]  /*3b40*/  LOP3.LUT R93, R93, 0xffff, RZ, 0xc0, !PT ;  /* 0x0000ffff5d5d7812 */ /* 0x000fe400078ec0ff */
[----:B------:R-:W-:Y:S01]  /*3b50*/  LOP3.LUT R100, R100, 0xff, RZ, 0xc0, !PT ;  /* 0x000000ff64647812 */ /* 0x000fe200078ec0ff */
[----:B------:R-:W-:Y:S01]  /*3b60*/  @!P6 FMUL R38, R38, 0.5 ;  /* 0x3f0000002626e820 */ /* 0x000fe20000400000 */
[----:B------:R3:W5:Y:S01]  /*3b70*/  MUFU.EX2 R121, R30 ;  /* 0x0000001e00797308 */ /* 0x0007620000000800 */
        /* <DEDUP_REMOVED lines=9> */
[--C-:B---3--:R-:W-:Y:S01]  /*3c10*/  FFMA R30, R66, UR10, -R109.reuse ;  /* 0x0000000a421e7c23 */ /* 0x108fe2000800086d */
[----:B------:R-:W-:Y:S01]  /*3c20*/  ULDC UR10, c[0x0][0x604] ;  /* 0x00018100000a7ab9 */ /* 0x000fe20000000800 */
[----:B------:R-:W-:Y:S01]  /*3c30*/  FADD R194, R157, R194 ;  /* 0x000000c29dc27221 */ /* 0x000fe20000000000 */
[----:B------:R-:W-:Y:S01]  /*3c40*/  FFMA R31, R67, UR10, -R109 ;  /* 0x0000000a431f7c23 */ /* 0x000fe2000800086d */
[----:B------:R-:W-:Y:S01]  /*3c50*/  @!P4 FMUL R34, R34, 0.5 ;  /* 0x3f0000002222c820 */ /* 0x000fe20000400000 */
[----:B------:R-:W3:Y:S01]  /*3c60*/  MUFU.EX2 R133, R38 ;  /* 0x0000002600857308 */ /* 0x000ee20000000800 */
[----:B-----5:R-:W-:Y:S01]  /*3c70*/  @!P2 FMUL R121, R121, R121 ;  /* 0x000000797979a220 */ /* 0x020fe20000400000 */
[----:B------:R-:W-:Y:S01]  /*3c80*/  FSETP.GEU.AND P2, PT, R42, -126, PT ;  /* 0xc2fc00002a00780b */ /* 0x000fe20003f4e000 */
[----:B------:R-:W-:Y:S01]  /*3c90*/  ULDC UR10, c[0x0][0x604] ;  /* 0x00018100000a7ab9 */ /* 0x000fe20000000800 */
[----:B------:R-:W-:Y:S01]  /*3ca0*/  LOP3.LUT R45, R45, 0xff, RZ, 0xc0, !PT ;  /* 0x000000ff2d2d7812 */ /* 0x000fe200078ec0ff */
[----:B------:R-:W-:Y:S01]  /*3cb0*/  IMAD.MOV.U32 R157, RZ, RZ, 0x1054 ;  /* 0x00001054ff9d7424 */ /* 0x000fe200078e00ff */
[----:B------:R-:W-:Y:S01]  /*3cc0*/  F2FP.SATFINITE.E4M3.F32.PACK_AB_MERGE_C R104, R195, R104, RZ ;  /* 0x00000068c368723e */ /* 0x000fe200048070ff */
[----:B------:R-:W-:Y:S01]  /*3cd0*/  @!P3 FMUL R43, R43, 0.5 ;  /* 0x3f0000002b2bb820 */ /* 0x000fe20000400000 */
[----:B------:R-:W4:Y:S01]  /*3ce0*/  MUFU.EX2 R148, R39 ;  /* 0x0000002700947308 */ /* 0x000f220000000800 */
[----:B--2---:R-:W-:Y:S01]  /*3cf0*/  @!P5 FMUL R27, R27, R27 ;  /* 0x0000001b1b1bd220 */ /* 0x004fe20000400000 */
[----:B------:R-:W-:-:S02]  /*3d00*/  FSETP.GEU.AND P5, PT, R35, -126, PT ;  /* 0xc2fc00002300780b */ /* 0x000fc40003fae000 */
[C---:B------:R-:W-:Y:S01]  /*3d10*/  F2FP.SATFINITE.E4M3.F32.PACK_AB_MERGE_C R101, R195.reuse, R101, RZ ;  /* 0x00000065c365723e */ /* 0x040fe200048070ff */
[----:B------:R-:W-:Y:S01]  /*3d20*/  FADD R193, R48, R27 ;  /* 0x0000001b30c17221 */ /* 0x000fe20000000000 */
[----:B------:R-:W-:Y:S01]  /*3d30*/  F2FP.SATFINITE.E4M3.F32.PACK_AB_MERGE_C R48, R195, R48, RZ ;  /* 0x00000030c330723e */ /* 0x000fe200048070ff */
[----:B------:R-:W-:Y:S01]  /*3d40*/  @!P2 FMUL R42, R42, 0.5 ;  /* 0x3f0000002a2aa820 */ /* 0x000fe20000400000 */
[----:B------:R2:W5:Y:S01]  /*3d50*/  MUFU.EX2 R129, R34 ;  /* 0x0000002200817308 */ /* 0x0005620000000800 */
[----:B---3--:R-:W-:Y:S01]  /*3d60*/  @!P6 FMUL R133, R133, R133 ;  /* 0x000000858585e220 */ /* 0x008fe20000400000 */
[----:B------:R-:W-:Y:S02]  /*3d70*/  FSETP.GEU.AND P6, PT, R50, -126, PT ;  /* 0xc2fc00003200780b */ /* 0x000fe40003fce000 */
[----:B------:R-:W-:Y:S02]  /*3d80*/  LOP3.LUT R48, R48, 0xffff, RZ, 0xc0, !PT ;  /* 0x0000ffff30307812 */ /* 0x000fe400078ec0ff */
[----:B------:R-:W-:Y:S01]  /*3d90*/  F2FP.SATFINITE.E4M3.F32.PACK_AB_MERGE_C R26, R195, R26, RZ ;  /* 0x0000001ac31a723e */ /* 0x000fe200048070ff */
[----:B------:R-:W-:Y:S01]  /*3da0*/  @!P5 FMUL R35, R35, 0.5 ;  /* 0x3f0000002323d820 */ /* 0x000fe20000400000 */
[----:B------:R-:W3:Y:S01]  /*3db0*/  MUFU.EX2 R144, R43 ;  /* 0x0000002b00907308 */ /* 0x000ee20000000800 */
[----:B----4-:R-:W-:Y:S01]  /*3dc0*/  @!P1 FMUL R148, R148, R148 ;  /* 0x0000009494949220 */ /* 0x010fe20000400000 */
[----:B------:R-:W-:Y:S01]  /*3dd0*/  FSETP.GEU.AND P1, PT, R51, -126, PT ;  /* 0xc2fc00003300780b */ /* 0x000fe20003f2e000 */
[----:B--2---:R-:W-:Y:S01]  /*3de0*/  FFMA R34, R70, UR10, -R109 ;  /* 0x0000000a46227c23 */ /* 0x004fe2000800086d */
[----:B------:R-:W-:Y:S01]  /*3df0*/  ULDC UR10, c[0x0][0x604] ;  /* 0x00018100000a7ab9 */ /* 0x000fe20000000800 */
[----:B------:R-:W-:-:S02]  /*3e00*/  F2FP.SATFINITE.E4M3.F32.PACK_AB_MERGE_C R27, R195, R27, RZ ;  /* 0x0000001bc31b723e */ /* 0x000fc400048070ff */
[----:B------:R-:W-:Y:S01]  /*3e10*/  @!P6 FMUL R50, R50, 0.5 ;  /* 0x3f0000003232e820 */ /* 0x000fe20000400000 */
[----:B------:R-:W2:Y:S01]  /*3e20*/  MUFU.EX2 R141, R42 ;  /* 0x0000002a008d7308 */ /* 0x000ea20000000800 */
[----:B-----5:R-:W-:Y:S01]  /*3e30*/  @!P4 FMUL R129, R129, R129 ;  /* 0x000000818181c220 */ /* 0x020fe20000400000 */
[----:B------:R-:W-:Y:S02]  /*3e40*/  FSETP.GEU.AND P4, PT, R46, -126, PT ;  /* 0xc2fc00002e00780b */ /* 0x000fe40003f8e000 */
[----:B------:R-:W-:Y:S02]  /*3e50*/  PRMT R24, R24, 0x7604, R169 ;  /* 0x0000760418187816 */ /* 0x000fe400000000a9 */
[----:B------:R-:W-:Y:S01]  /*3e60*/  LOP3.LUT R37, R37, 0xff, RZ, 0xc0, !PT ;  /* 0x000000ff25257812 */ /* 0x000fe200078ec0ff */
[----:B------:R-:W-:Y:S01]  /*3e70*/  @!P1 FMUL R51, R51, 0.5 ;  /* 0x3f00000033339820 */ /* 0x000fe20000400000 */
[----:B------:R4:W5:Y:S01]  /*3e80*/  MUFU.EX2 R132, R35 ;  /* 0x0000002300847308 */ /* 0x0009620000000800 */
[----:B---3--:R-:W-:Y:S01]  /*3e90*/  @!P3 FMUL R144, R144, R144 ;  /* 0x000000909090b220 */ /* 0x008fe20000400000 */
[----:B------:R-:W-:-:S02]  /*3ea0*/  FSETP.GEU.AND P3, PT, R55, -126, PT ;  /* 0xc2fc00003700780b */ /* 0x000fc40003f6e000 */
[----:B------:R-:W-:Y:S02]  /*3eb0*/  LOP3.LUT R40, R40, 0xffff, RZ, 0xc0, !PT ;  /* 0x0000ffff28287812 */ /* 0x000fe400078ec0ff */
[----:B------:R-:W-:Y:S01]  /*3ec0*/  PRMT R45, R48, 0x7604, R45 ;  /* 0x00007604302d7816 */ /* 0x000fe2000000002d */
[----:B------:R-:W-:Y:S01]  /*3ed0*/  @!P4 FMUL R46, R46, 0.5 ;  /* 0x3f0000002e2ec820 */ /* 0x000fe20000400000 */
[----:B------:R-:W3:Y:S01]  /*3ee0*/  MUFU.EX2 R153, R50 ;  /* 0x0000003200997308 */ /* 0x000ee20000000800 */
[----:B--2---:R-:W-:Y:S01]  /*3ef0*/  @!P2 FMUL R141, R141, R141 ;  /* 0x0000008d8d8da220 */ /* 0x004fe20000400000 */
[----:B------:R-:W-:Y:S01]  /*3f00*/  FSETP.GEU.AND P2, PT, R54, -126, PT ;  /* 0xc2fc00003600780b */ /* 0x000fe20003f4e000 */
[--C-:B----4-:R-:W-:Y:S01]  /*3f10*/  FFMA R35, R71, UR10, -R109.reuse ;  /* 0x0000000a47237c23 */ /* 0x110fe2000800086d */
[----:B------:R-:W-:Y:S01]  /*3f20*/  ULDC UR10, c[0x0][0x604] ;  /* 0x00018100000a7ab9 */ /* 0x000fe20000000800 */
[----:B------:R-:W-:Y:S01]  /*3f30*/  F2FP.SATFINITE.E4M3.F32.PACK_AB_MERGE_C R33, R195, R33, RZ ;  /* 0x00000021c321723e */ /* 0x000fe200048070ff */
[--C-:B------:R-:W-:Y:S01]  /*3f40*/  FFMA R38, R74, UR10, -R109.reuse ;  /* 0x0000000a4a267c23 */ /* 0x100fe2000800086d */
[----:B------:R-:W-:Y:S01]  /*3f50*/  @!P3 FMUL R55, R55, 0.5 ;  /* 0x3f0000003737b820 */ /* 0x000fe20000400000 */
[----:B------:R-:W2:Y:S01]  /*3f60*/  MUFU.EX2 R158, R51 ;  /* 0x00000033009e7308 */ /* 0x000ea20000000800 */
[----:B-----5:R-:W-:Y:S01]  /*3f70*/  @!P5 FMUL R132, R132, R132 ;  /* 0x000000848484d220 */ /* 0x020fe20000400000 */
[----:B------:R-:W-:Y:S01]  /*3f80*/  FSETP.GEU.AND P5, PT, R47, -126, PT ;  /* 0xc2fc00002f00780b */ /* 0x000fe20003fae000 */
[----:B------:R-:W-:Y:S01]  /*3f90*/  ULDC UR10, c[0x0][0x604] ;  /* 0x00018100000a7ab9 */ /* 0x000fe20000000800 */
[----:B------:R-:W-:Y:S01]  /*3fa0*/  F2FP.SATFINITE.E4M3.F32.PACK_AB_MERGE_C R36, R195, R36, RZ ;  /* 0x00000024c324723e */ /* 0x000fe200048070ff */
[--C-:B------:R-:W-:Y:S01]  /*3fb0*/  FFMA R39, R75, UR10, -R109.reuse ;  /* 0x0000000a4b277c23 */ /* 0x100fe2000800086d */
[----:B------:R-:W-:Y:S01]  /*3fc0*/  ULDC UR10, c[0x0][0x604] ;  /* 0x00018100000a7ab9 */ /* 0x000fe20000000800 */
[----:B------:R-:W-:Y:S01]  /*3fd0*/  @!P2 FMUL R54, R54, 0.5 ;  /* 0x3f0000003636a820 */ /* 0x000fe20000400000 */
[----:B------:R4:W5:Y:S01]  /*3fe0*/  MUFU.EX2 R149, R46 ;  /* 0x0000002e00957308 */ /* 0x0009620000000800 */
        /* <DEDUP_REMOVED lines=11> */
[----:B------:R-:W-:Y:S01]  /*40a0*/  F2FP.SATFINITE.E4M3.F32.PACK_AB_MERGE_C R44, R195, R44, RZ ;  /* 0x0000002cc32c723e */ /* 0x000fe200048070ff */
[----:B----4-:R-:W-:Y:S01]  /*40b0*/  FFMA R46, R82, UR10, -R109 ;  /* 0x0000000a522e7c23 */ /* 0x010fe2000800086d */
[----:B------:R-:W-:Y:S01]  /*40c0*/  ULDC UR10, c[0x0][0x604] ;  /* 0x00018100000a7ab9 */ /* 0x000fe20000000800 */
[----:B------:R-:W-:Y:S01]  /*40d0*/  @!P6 FMUL R62, R62, 0.5 ;  /* 0x3f0000003e3ee820 */ /* 0x000fe20000400000 */
[----:B------:R-:W2:Y:S01]  /*40e0*/  MUFU.EX2 R161, R54 ;  /* 0x0000003600a17308 */ /* 0x000ea20000000800 */
[----:B-----5:R-:W-:Y:S01]  /*40f0*/  @!P4 FMUL R149, R149, R149 ;  /* 0x000000959595c220 */ /* 0x020fe20000400000 */
[----:B------:R-:W-:-:S02]  /*4100*/  FSETP.GEU.AND P4, PT, R58, -126, PT ;  /* 0xc2fc00003a00780b */ /* 0x000fc40003f8e000 */
[C---:B------:R-:W-:Y:S02]  /*4110*/  F2FP.SATFINITE.E4M3.F32.PACK_AB_MERGE_C R88, R195.reuse, R88, RZ ;  /* 0x00000058c358723e */ /* 0x040fe400048070ff */
[----:B------:R-:W-:Y:S01]  /*4120*/  F2FP.SATFINITE.E4M3.F32.PACK_AB_MERGE_C R85, R195, R85, RZ ;  /* 0x00000055c355723e */ /* 0x000fe200048070ff */
[----:B------:R-:W-:Y:S01]  /*4130*/  @!P1 FMUL R63, R63, 0.5 ;  /* 0x3f0000003f3f9820 */ /* 0x000fe20000400000 */
[----:B------:R4:W5:Y:S01]  /*4140*/  MUFU.EX2 R152, R47 ;  /* 0x0000002f00987308 */ /* 0x0009620000000800 */
[----:B---3--:R-:W-:Y:S01]  /*4150*/  @!P3 FMUL R162, R162, R162 ;  /* 0x000000a2a2a2b220 */ /* 0x008fe20000400000 */
[----:B------:R-:W-:Y:S02]  /*4160*/  FSETP.GEU.AND P3, PT, R31, -126, PT ;  /* 0xc2fc00001f00780b */ /* 0x000fe40003f6e000 */
[----:B------:R-:W-:Y:S02]  /*4170*/  PRMT R32, R32, 0x7604, R177 ;  /* 0x0000760420207816 */ /* 0x000fe400000000b1 */
[----:B------:R-:W-:Y:S01]  /*4180*/  F2FP.SATFINITE.E4M3.F32.PACK_AB_MERGE_C R163, R195, R162, RZ ;  /* 0x000000a2c3a3723e */ /* 0x000fe200048070ff */
[----:B------:R-:W-:Y:S01]  /*4190*/  @!P4 FMUL R58, R58, 0.5 ;  /* 0x3f0000003a3ac820 */ /* 0x000fe20000400000 */
[----:B------:R-:W3:Y:S01]  /*41a0*/  MUFU.EX2 R145, R62 ;  /* 0x0000003e00917308 */ /* 0x000ee20000000800 */
[----:B--2---:R-:W-:Y:S01]  /*41b0*/  @!P2 FMUL R161, R161, R161 ;  /* 0x000000a1a1a1a220 */ /* 0x004fe20000400000 */
[----:B------:R-:W-:Y:S01]  /*41c0*/  FSETP.GEU.AND P2, PT, R30, -126, PT ;  /* 0xc2fc00001e00780b */ /* 0x000fe20003f4e000 */
[--C-:B----4-:R-:W-:Y:S01]  /*41d0*/  FFMA R47, R83, UR10, -R109.reuse ;  /* 0x0000000a532f7c23 */ /* 0x110fe2000800086d */
[----:B------:R-:W-:Y:S01]  /*41e0*/  ULDC UR10, c[0x0][0x604] ;  /* 0x00018100000a7ab9 */ /* 0x000fe20000000800 */
[----:B------:R-:W-:Y:S01]  /*41f0*/  LOP3.LUT R163, R163, 0xffff, RZ, 0xc0, !PT ;  /* 0x0000ffffa3a37812 */ /* 0x000fe200078ec0ff */
        /* <DEDUP_REMOVED lines=15> */
[----:B------:R-:W-:Y:S01]  /*42f0*/  PRMT R93, R93, 0x7604, R96 ;  /* 0x000076045d5d7816 */ /* 0x000fe20000000060 */
[--C-:B------:R-:W-:Y:S01]  /*4300*/  FFMA R55, R91, UR10, -R109.reuse ;  /* 0x0000000a5b377c23 */ /* 0x100fe2000800086d */
[----:B------:R-:W-:Y:S01]  /*4310*/  @!P5 FMUL R59, R59, 0.5 ;  /* 0x3f0000003b3bd820 */ /* 0x000fe20000400000 */
[----:B------:R-:W3:Y:S01]  /*4320*/  MUFU.EX2 R31, R31 ;  /* 0x0000001f001f7308 */ /* 0x000ee20000000800 */
[----:B--2---:R-:W-:Y:S01]  /*4330*/  @!P1 FMUL R140, R140, R140 ;  /* 0x0000008c8c8c9220 */ /* 0x004fe20000400000 */
[----:B------:R-:W-:Y:S01]  /*4340*/  FSETP.GEU.AND P1, PT, R39, -126, PT ;  /* 0xc2fc00002700780b */ /* 0x000fe20003f2e000 */
[----:B------:R-:W-:Y:S01]  /*4350*/  ULDC UR10, c[0x0][0x604] ;  /* 0x00018100000a7ab9 */ /* 0x000fe20000000800 */
[----:B------:R-:W-:Y:S01]  /*4360*/  PRMT R97, R97, 0x7604, R100 ;  /* 0x0000760461617816 */ /* 0x000fe20000000064 */
[----:B----4-:R-:W-:Y:S01]  /*4370*/  FFMA R58, R94, UR10, -R109 ;  /* 0x0000000a5e3a7c23 */ /* 0x010fe2000800086d */
[----:B------:R-:W-:Y:S01]  /*4380*/  ULDC UR10, c[0x0][0x604] ;  /* 0x00018100000a7ab9 */ /* 0x000fe20000000800 */
[----:B------:R-:W-:Y:S01]  /*4390*/  @!P6 FMUL R38, R38, 0.5 ;  /* 0x3f0000002626e820 */ /* 0x000fe20000400000 */
[----:B------:R-:W2:Y:S01]  /*43a0*/  MUFU.EX2 R30, R30 ;  /* 0x0000001e001e7308 */ /* 0x000ea20000000800 */
[----:B-----5:R-:W-:Y:S01]  /*43b0*/  @!P4 FMUL R167, R167, R167 ;  /* 0x000000a7a7a7c220 */ /* 0x020fe20000400000 */
[----:B------:R-:W-:-:S02]  /*43c0*/  FSETP.GEU.AND P4, PT, R34, -126, PT ;  /* 0xc2fc00002200780b */ /* 0x000fc40003f8e000 */
[----:B------:R-:W-:Y:S02]  /*43d0*/  PRMT R37, R40, 0x7604, R37 ;  /* 0x0000760428257816 */ /* 0x000fe40000000025 */
[----:B------:R-:W-:Y:S01]  /*43e0*/  LOP3.LUT R104, R104, 0xff, RZ, 0xc0, !PT ;  /* 0x000000ff68687812 */ /* 0x000fe200078ec0ff */
[----:B------:R-:W-:Y:S01]  /*43f0*/  @!P1 FMUL R39, R39, 0.5 ;  /* 0x3f00000027279820 */ /* 0x000fe20000400000 */
[----:B------:R4:W5:Y:S01]  /*4400*/  MUFU.EX2 R168, R59 ;  /* 0x0000003b00a87308 */ /* 0x0009620000000800 */
[----:B---3--:R-:W-:Y:S01]  /*4410*/  @!P3 FMUL R31, R31, R31 ;  /* 0x0000001f1f1fb220 */ /* 0x008fe20000400000 */
[----:B------:R-:W-:Y:S02]  /*4420*/  FSETP.GEU.AND P3, PT, R43, -126, PT ;  /* 0xc2fc00002b00780b */ /* 0x000fe40003f6e000 */
[----:B------:R-:W-:Y:S02]  /*4430*/  LOP3.LUT R101, R101, 0xffff, RZ, 0xc0, !PT ;  /* 0x0000ffff65657812 */ /* 0x000fe400078ec0ff */
[----:B------:R-:W-:Y:S01]  /*4440*/  LOP3.LUT R26, R26, 0xff, RZ, 0xc0, !PT ;  /* 0x000000ff1a1a7812 */ /* 0x000fe200078ec0ff */
        /* <DEDUP_REMOVED lines=22> */
[--C-:B------:R-:W-:Y:S01]  /*45b0*/  FFMA R102, R139, UR14, -R109.reuse ;  /* 0x0000000e8b667c23 */ /* 0x100fe2000800086d */
[--C-:B------:R-:W-:Y:S01]  /*45c0*/  FFMA R67, R103, UR10, -R109.reuse ;  /* 0x0000000a67437c23 */ /* 0x100fe2000800086d */
[----:B------:R-:W-:Y:S01]  /*45d0*/  @!P5 FMUL R35, R35, 0.5 ;  /* 0x3f0000002323d820 */ /* 0x000fe20000400000 */
[----:B------:R-:W3:Y:S01]  /*45e0*/  MUFU.EX2 R43, R43 ;  /* 0x0000002b002b7308 */ /* 0x000ee20000000800 */
[----:B--2---:R-:W-:Y:S01]  /*45f0*/  @!P1 FMUL R39, R39, R39 ;  /* 0x0000002727279220 */ /* 0x004fe20000400000 */
[----:B------:R-:W-:Y:S01]  /*4600*/  FSETP.GEU.AND P1, PT, R51, -126, PT ;  /* 0xc2fc00003300780b */ /* 0x000fe20003f2e000 */
[----:B------:R-:W-:Y:S01]  /*4610*/  ULDC UR10, c[0x0][0x604] ;  /* 0x00018100000a7ab9 */ /* 0x000fe20000000800 */
[----:B------:R-:W-:Y:S01]  /*4620*/  ULDC UR14, c[0x0][0x604] ;  /* 0x00018100000e7ab9 */ /* 0x000fe20000000800 */
        /* <DEDUP_REMOVED lines=8> */
[--C-:B------:R-:W-:Y:S01]  /*46b0*/  FFMA R150, R150, UR14, -R109.reuse ;  /* 0x0000000e96967c23 */ /* 0x100fe2000800086d */
        /* <DEDUP_REMOVED lines=13> */
[----:B------:R-:W-:Y:S01]  /*4790*/  FFMA R78, R114, UR10, -R109 ;  /* 0x0000000a724e7c23 */ /* 0x000fe2000800086d */
[----:B------:R-:W-:Y:S01]  /*47a0*/  ULDC UR10, c[0x0][0x604] ;  /* 0x00018100000a7ab9 */ /* 0x000fe20000000800 */
[----:B------:R-:W-:-:S02]  /*47b0*/  IMAD.U32 R114, RZ, RZ, UR5 ;  /* 0x00000005ff727e24 */ /* 0x000fc4000f8e00ff */
[--C-:B------:R-:W-:Y:S01]  /*47c0*/  FFMA R79, R115, UR10, -R109.reuse ;  /* 0x0000000a734f7c23 */ /* 0x100fe2000800086d */
[----:B------:R-:W-:Y:S01]  /*47d0*/  @!P3 FMUL R55, R55, 0.5 ;  /* 0x3f0000003737b820 */ /* 0x000fe20000400000 */
[----:B------:R-:W2:Y:S01]  /*47e0*/  MUFU.EX2 R51, R51 ;  /* 0x0000003300337308 */ /* 0x000ea20000000800 */
[----:B----4-:R-:W-:Y:S01]  /*47f0*/  @!P5 FMUL R35, R35, R35 ;  /* 0x000000232323d220 */ /* 0x010fe20000400000 */
[----:B------:R-:W-:Y:S01]  /*4800*/  FSETP.GEU.AND P5, PT, R47, -126, PT ;  /* 0xc2fc00002f00780b */ /* 0x000fe20003fae000 */
[----:B------:R-:W-:Y:S01]  /*4810*/  ULDC UR10, c[0x0][0x604] ;  /* 0x00018100000a7ab9 */ /* 0x000fe20000000800 */
[----:B------:R4:W-:Y:S01]  /*4820*/  SYNCS.ARRIVE.TRANS64.A1T0 RZ, [R114+UR11], RZ ;  /* 0x000000ff72ff79a7 */ /* 0x0009e2000810000b */
[--C-:B------:R-:W-:Y:S01]  /*4830*/  FFMA R82, R118, UR10, -R109.reuse ;  /* 0x0000000a76527c23 */ /* 0x100fe2000800086d */
[----:B------:R-:W-:Y:S01]  /*4840*/  ULDC UR10, c[0x0][0x604] ;  /* 0x00018100000a7ab9 */ /* 0x000fe20000000800 */
[----:B------:R-:W-:Y:S01]  /*4850*/  @!P2 FMUL R54, R54, 0.5 ;  /* 0x3f0000003636a820 */ /* 0x000fe20000400000 */
[----:B------:R-:W5:Y:S01]  /*4860*/  MUFU.EX2 R46, R46 ;  /* 0x0000002e002e7308 */ /* 0x000f620000000800 */
[----:B---3--:R-:W-:Y:S01]  /*4870*/  @!P6 FMUL R50, R50, R50 ;  /* 0x000000323232e220 */ /* 0x008fe20000400000 */
[----:B------:R-:W-:Y:S01]  /*4880*/  FSETP.GEU.AND P6, PT, R62, -126, PT ;  /* 0xc2fc00003e00780b */ /* 0x000fe20003fce000 */
[----:B------:R-:W-:Y:S01]  /*4890*/  FFMA R83, R119, UR10, -R109 ;  /* 0x0000000a77537c23 */ /* 0x000fe2000800086d */
[----:B------:R-:W-:Y:S01]  /*48a0*/  ULDC UR10, c[0x0][0x604] ;  /* 0x00018100000a7ab9 */ /* 0x000fe20000000800 */
[----:B----4-:R-:W-:Y:S01]  /*48b0*/  FADD R114, R4, R49 ;  /* 0x0000003104727221 */ /* 0x010fe20000000000 */
        /* <DEDUP_REMOVED lines=11> */
[----:B-----5:R-:W-:Y:S01]  /*4970*/  @!P4 FMUL R46, R46, R46 ;  /* 0x0000002e2e2ec220 */ /* 0x020fe20000400000 */
        /* <DEDUP_REMOVED lines=19> */
[----:B------:R-:W-:Y:S01]  /*4ab0*/  FADD R118, R117, R54 ;  /* 0x0000003675767221 */ /* 0x000fe20000000000 */
[----:B------:R-:W-:Y:S01]  /*4ac0*/  FFMA R99, R134, UR10, -R109 ;  /* 0x0000000a86637c23 */ /* 0x000fe2000800086d */
[----:B------:R-:W-:Y:S01]  /*4ad0*/  @!P3 FMUL R67, R67, 0.5 ;  /* 0x3f0000004343b820 */ /* 0x000fe20000400000 */
[----:B------:R-:W2:Y:S01]  /*4ae0*/  MUFU.EX2 R63, R63 ;  /* 0x0000003f003f7308 */ /* 0x000ea20000000800 */
[----:B----4-:R-:W-:Y:S01]  /*4af0*/  @!P5 FMUL R47, R47, R47 ;  /* 0x0000002f2f2fd220 */ /* 0x010fe20000400000 */
[----:B------:R-:W-:Y:S01]  /*4b00*/  FSETP.GEU.AND P5, PT, R59, -126, PT ;  /* 0xc2fc00003b00780b */ /* 0x000fe20003fae000 */
[----:B------:R-:W-:Y:S01]  /*4b10*/  ULDC UR10, c[0x0][0x604] ;  /* 0x00018100000a7ab9 */ /* 0x000fe20000000800 */
[----:B------:R-:W-:Y:S01]  /*4b20*/  FADD R117, R120, R55 ;  /* 0x0000003778757221 */ /* 0x000fe20000000000 */
        /* <DEDUP_REMOVED lines=8> */
[----:B------:R-:W-:Y:S01]  /*4bb0*/  FADD R138, R13, R68 ;  /* 0x000000440d8a7221 */ /* 0x000fe20000000000 */
[----:B------:R-:W-:Y:S01]  /*4bc0*/  FFMA R107, R142, UR10, -R109 ;  /* 0x0000000a8e6b7c23 */ /* 0x000fe2000800086d */
[----:B------:R-:W-:Y:S01]  /*4bd0*/  @!P5 FMUL R59, R59, 0.5 ;  /* 0x3f0000003b3bd820 */ /* 0x000fe20000400000 */
[----:B------:R-:W3:Y:S01]  /*4be0*/  MUFU.EX2 R67, R67 ;  /* 0x0000004300437308 */ /* 0x000ee20000000800 */
[----:B--2---:R-:W-:Y:S01]  /*4bf0*/  @!P1 FMUL R63, R63, R63 ;  /* 0x0000003f3f3f9220 */ /* 0x004fe20000400000 */
[----:B------:R-:W-:Y:S01]  /*4c00*/  FSETP.GEU.AND P1, PT, R75, -126, PT ;  /* 0xc2fc00004b00780b */ /* 0x000fe20003f2e000 */
[----:B------:R-:W-:Y:S01]  /*4c10*/  ULDC UR10, c[0x0][0x604] ;  /* 0x00018100000a7ab9 */ /* 0x000fe20000000800 */
[----:B------:R-:W-:Y:S01]  /*4c20*/  FADD R120, R6, R53 ;  /* 0x0000003506787221 */ /* 0x000fe20000000000 */
        /* <DEDUP_REMOVED lines=9> */
[----:B------:R-:W-:Y:S01]  /*4cc0*/  FFMA R112, R147, UR10, -R109 ;  /* 0x0000000a93707c23 */ /* 0x000fe2000800086d */
[----:B------:R-:W-:Y:S01]  /*4cd0*/  @!P1 FMUL R75, R75, 0.5 ;  /* 0x3f0000004b4b9820 */ /* 0x000fe20000400000 */
[----:B------:R-:W4:Y:S01]  /*4ce0*/  MUFU.EX2 R59, R59 ;  /* 0x0000003b003b7308 */ /* 0x000f220000000800 */
[----:B---3--:R-:W-:Y:S01]  /*4cf0*/  @!P3 FMUL R67, R67, R67 ;  /* 0x000000434343b220 */ /* 0x008fe20000400000 */
[----:B------:R-:W-:Y:S01]  /*4d00*/  FSETP.GEU.AND P3, PT, R79, -126, PT ;  /* 0xc2fc00004f00780b */ /* 0x000fe20003f6e000 */
[----:B------:R-:W-:Y:S01]  /*4d10*/  ULDC UR10, c[0x0][0x604] ;  /* 0x00018100000a7ab9 */ /* 0x000fe20000000800 */
[----:B------:R-:W-:Y:S01]  /*4d20*/  FADD R181, R138, R181 ;  /* 0x000000b58ab57221 */ /* 0x000fe20000000000 */
[----:B------:R-:W-:Y:S01]  /*4d30*/  FFMA R110, R151, UR10, -R109 ;  /* 0x0000000a976e7c23 */ /* 0x000fe2000800086d */
[----:B------:R-:W-:Y:S01]  /*4d40*/  FADD R151, R16, R73 ;  /* 0x0000004910977221 */ /* 0x000fe20000000000 */
[----:B------:R-:W-:Y:S01]  /*4d50*/  @!P4 FMUL R70, R70, 0.5 ;  /* 0x3f0000004646c820 */ /* 0x000fe20000400000 */
[----:B------:R-:W3:Y:S01]  /*4d60*/  MUFU.EX2 R74, R74 ;  /* 0x0000004a004a7308 */ /* 0x000ee20000000800 */
[----:B--2---:R-:W-:Y:S01]  /*4d70*/  @!P2 FMUL R66, R66, R66 ;  /* 0x000000424242a220 */ /* 0x004fe20000400000 */
[----:B------:R-:W-:Y:S01]  /*4d80*/  FSETP.GEU.AND P2, PT, R78, -126, PT ;  /* 0xc2fc00004e00780b */ /* 0x000fe20003f4e000 */
[----:B------:R-:W-:Y:S01]  /*4d90*/  FADD R126, R9, R60 ;  /* 0x0000003c097e7221 */ /* 0x000fe20000000000 */
[----:B------:R-:W-:Y:S01]  /*4da0*/  FADD R130, R129, R62 ;  /* 0x0000003e81827221 */ /* 0x000fe20000000000 */
[----:B------:R-:W-:Y:S01]  /*4db0*/  F2FP.SATFINITE.E4M3.F32.PACK_AB_MERGE_C R127, R195, R129, RZ ;  /* 0x00000081c37f723e */ /* 0x000fe200048070ff */
[----:B------:R-:W-:Y:S01]  /*4dc0*/  FADD R190, R151, R190 ;  /* 0x000000be97be7221 */ /* 0x000fe20000000000 */
[----:B------:R-:W-:Y:S01]  /*4dd0*/  @!P3 FMUL R79, R79, 0.5 ;  /* 0x3f0000004f4fb820 */ /* 0x000fe20000400000 */
[----:B------:R-:W2:Y:S01]  /*4de0*/  MUFU.EX2 R75, R75 ;  /* 0x0000004b004b7308 */ /* 0x000ea20000000800 */
[----:B----4-:R-:W-:Y:S01]  /*4df0*/  @!P5 FMUL R59, R59, R59 ;  /* 0x0000003b3b3bd220 */ /* 0x010fe20000400000 */
[----:B------:R-:W-:Y:S01]  /*4e00*/  FSETP.GEU.AND P5, PT, R71, -126, PT ;  /* 0xc2fc00004700780b */ /* 0x000fe20003fae000 */
[----:B------:R-:W-:Y:S01]  /*4e10*/  FADD R129, R132, R63 ;  /* 0x0000003f84817221 */ /* 0x000fe20000000000 */
[C---:B------:R-:W-:Y:S01]  /*4e20*/  F2FP.SATFINITE.E4M3.F32.PACK_AB_MERGE_C R134, R195.reuse, R11, RZ ;  /* 0x0000000bc386723e */ /* 0x040fe200048070ff */
[----:B------:R-:W-:Y:S01]  /*4e30*/  FADD R123, R128, R59 ;  /* 0x0000003b807b7221 */ /* 0x000fe20000000000 */
[C---:B------:R-:W-:Y:S01]  /*4e40*/  F2FP.SATFINITE.E4M3.F32.PACK_AB_MERGE_C R128, R195.reuse, R9, RZ ;  /* 0x00000009c380723e */ /* 0x040fe200048070ff */
[----:B------:R-:W-:Y:S01]  /*4e50*/  @!P2 FMUL R78, R78, 0.5 ;  /* 0x3f0000004e4ea820 */ /* 0x000fe20000400000 */
[----:B------:R-:W4:Y:S01]  /*4e60*/  MUFU.EX2 R70, R70 ;  /* 0x0000004600467308 */ /* 0x000f220000000800 */
[----:B---3--:R-:W-:Y:S01]  /*4e70*/  @!P6 FMUL R74, R74, R74 ;  /* 0x0000004a4a4ae220 */ /* 0x008fe20000400000 */
[----:B------:R-:W-:Y:S01]  /*4e80*/  FSETP.GEU.AND P6, PT, R86, -126, PT ;  /* 0xc2fc00005600780b */ /* 0x000fe20003fce000 */
[----:B------:R-:W-:Y:S01]  /*4e90*/  FADD R120, R120, R23 ;  /* 0x0000001778787221 */ /* 0x000fe20000000000 */
[----:B------:R-:W-:Y:S01]  /*4ea0*/  F2FP.SATFINITE.E4M3.F32.PACK_AB_MERGE_C R9, R195, R132, RZ ;  /* 0x00000084c309723e */ /* 0x000fe200048070ff */
[----:B------:R-:W-:Y:S01]  /*4eb0*/  FADD R132, R11, R64 ;  /* 0x000000400b847221 */ /* 0x000fe20000000000 */
[----:B------:R-:W-:Y:S01]  /*4ec0*/  FADD R135, R148, R67 ;  /* 0x0000004394877221 */ /* 0x000fe20000000000 */
[----:B------:R-:W-:Y:S01]  /*4ed0*/  @!P5 FMUL R71, R71, 0.5 ;  /* 0x3f0000004747d820 */ /* 0x000fe20000400000 */
[----:B------:R-:W3:Y:S01]  /*4ee0*/  MUFU.EX2 R79, R79 ;  /* 0x0000004f004f7308 */ /* 0x000ee20000000800 */
[----:B--2---:R-:W-:Y:S01]  /*4ef0*/  @!P1 FMUL R75, R75, R75 ;  /* 0x0000004b4b4b9220 */ /* 0x004fe20000400000 */
[----:B------:R-:W-:Y:S01]  /*4f00*/  FSETP.GEU.AND P1, PT, R87, -126, PT ;  /* 0xc2fc00005700780b */ /* 0x000fe20003f2e000 */
[----:B------:R-:W-:Y:S01]  /*4f10*/  FADD R147, R149, R74 ;  /* 0x0000004a95937221 */ /* 0x000fe20000000000 */
[----:B------:R-:W-:Y:S01]  /*4f20*/  F2FP.SATFINITE.E4M3.F32.PACK_AB_MERGE_C R11, R195, R148, RZ ;  /* 0x00000094c30b723e */ /* 0x000fe200048070ff */
[----:B------:R-:W-:Y:S01]  /*4f30*/  FADD R119, R5, R56 ;  /* 0x0000003805777221 */ /* 0x000fe20000000000 */
[C---:B------:R-:W-:Y:S01]  /*4f40*/  F2FP.SATFINITE.E4M3.F32.PACK_AB_MERGE_C R148, R195.reuse, R149, RZ ;  /* 0x00000095c394723e */ /* 0x040fe200048070ff */
[----:B------:R-:W-:Y:S01]  /*4f50*/  @!P6 FMUL R86, R86, 0.5 ;  /* 0x3f0000005656e820 */ /* 0x000fe20000400000 */
[----:B------:R-:W2:Y:S01]  /*4f60*/  MUFU.EX2 R78, R78 ;  /* 0x0000004e004e7308 */ /* 0x000ea20000000800 */
[----:B----4-:R-:W-:Y:S01]  /*4f70*/  @!P4 FMUL R70, R70, R70 ;  /* 0x000000464646c220 */ /* 0x010fe20000400000 */
[----:B------:R-:W-:Y:S01]  /*4f80*/  FSETP.GEU.AND P4, PT, R82, -126, PT ;  /* 0xc2fc00005200780b */ /* 0x000fe20003f8e000 */
[----:B------:R-:W-:Y:S01]  /*4f90*/  FADD R149, R152, R75 ;  /* 0x0000004b98957221 */ /* 0x000fe20000000000 */
[----:B------:R-:W-:Y:S01]  /*4fa0*/  F2FP.SATFINITE.E4M3.F32.PACK_AB_MERGE_C R13, R195, R13, RZ ;  /* 0x0000000dc30d723e */ /* 0x000fe200048070ff */
[----:B------:R-:W-:Y:S01]  /*4fb0*/  FADD R124, R121, R58 ;  /* 0x0000003a797c7221 */ /* 0x000fe20000000000 */
[----:B------:R-:W-:Y:S01]  /*4fc0*/  F2FP.SATFINITE.E4M3.F32.PACK_AB_MERGE_C R16, R195, R16, RZ ;  /* 0x00000010c310723e */ /* 0x000fe200048070ff */
[----:B------:R-:W-:Y:S01]  /*4fd0*/  @!P1 FMUL R87, R87, 0.5 ;  /* 0x3f00000057579820 */ /* 0x000fe20000400000 */
[----:B------:R-:W4:Y:S01]  /*4fe0*/  MUFU.EX2 R71, R71 ;  /* 0x0000004700477308 */ /* 0x000f220000000800 */
[----:B---3--:R-:W-:Y:S01]  /*4ff0*/  @!P3 FMUL R79, R79, R79 ;  /* 0x0000004f4f4fb220 */ /* 0x008fe20000400000 */
[----:B------:R-:W-:Y:S01]  /*5000*/  FSETP.GEU.AND P3, PT, R91, -126, PT ;  /* 0xc2fc00005b00780b */ /* 0x000fe20003f6e000 */
[----:B------:R-:W-:Y:S01]  /*5010*/  FADD R146, R15, R72 ;  /* 0x000000480f927221 */ /* 0x000fe20000000000 */
[C---:B------:R-:W-:Y:S01]  /*5020*/  F2FP.SATFINITE.E4M3.F32.PACK_AB_MERGE_C R5, R195.reuse, R5, RZ ;  /* 0x00000005c305723e */ /* 0x040fe200048070ff */
[----:B------:R-:W-:Y:S01]  /*5030*/  FADD R155, R158, R79 ;  /* 0x0000004f9e9b7221 */ /* 0x000fe20000000000 */
[----:B------:R-:W-:Y:S01]  /*5040*/  F2FP.SATFINITE.E4M3.F32.PACK_AB_MERGE_C R143, R195, R144, RZ ;  /* 0x00000090c38f723e */ /* 0x000fe200048070ff */
[----:B------:R-:W-:Y:S01]  /*5050*/  @!P4 FMUL R82, R82, 0.5 ;  /* 0x3f0000005252c820 */ /* 0x000fe20000400000 */
[----:B------:R-:W3:Y:S01]  /*5060*/  MUFU.EX2 R86, R86 ;  /* 0x0000005600567308 */ /* 0x000ee20000000800 */
[----:B--2---:R-:W-:Y:S01]  /*5070*/  @!P2 FMUL R78, R78, R78 ;  /* 0x0000004e4e4ea220 */ /* 0x004fe20000400000 */
[----:B------:R-:W-:Y:S01]  /*5080*/  FSETP.GEU.AND P2, PT, R90, -126, PT ;  /* 0xc2fc00005a00780b */ /* 0x000fe20003f4e000 */
[----:B------:R-:W-:Y:S01]  /*5090*/  FADD R126, R126, R25 ;  /* 0x000000197e7e7221 */ /* 0x000fe20000000000 */
[----:B------:R-:W-:Y:S01]  /*50a0*/  LOP3.LUT R13, R13, 0xffff, RZ, 0xc0, !PT ;  /* 0x0000ffff0d0d7812 */ /* 0x000fe200078ec0ff */
[----:B------:R-:W-:Y:S01]  /*50b0*/  FADD R156, R153, R78 ;  /* 0x0000004e999c7221 */ /* 0x000fe20000000000 */
[----:B------:R-:W-:Y:S01]  /*50c0*/  LOP3.LUT R16, R16, 0xff, RZ, 0xc0, !PT ;  /* 0x000000ff10107812 */ /* 0x000fe200078ec0ff */
[----:B------:R-:W-:Y:S01]  /*50d0*/  @!P3 FMUL R91, R91, 0.5 ;  /* 0x3f0000005b5bb820 */ /* 0x000fe20000400000 */
[----:B------:R-:W2:Y:S01]  /*50e0*/  MUFU.EX2 R87, R87 ;  /* 0x0000005700577308 */ /* 0x000ea20000000800 */
[----:B----4-:R-:W-:Y:S01]  /*50f0*/  @!P5 FMUL R71, R71, R71 ;  /* 0x000000474747d220 */ /* 0x010fe20000400000 */
[----:B------:R-:W-:Y:S01]  /*5100*/  FSETP.GEU.AND P5, PT, R83, -126, PT ;  /* 0xc2fc00005300780b */ /* 0x000fe20003fae000 */
[----:B------:R-:W-:Y:S01]  /*5110*/  FADD R131, R10, R61 ;  /* 0x0000003d0a837221 */ /* 0x000fe20000000000 */
[----:B------:R-:W-:Y:S01]  /*5120*/  F2FP.SATFINITE.E4M3.F32.PACK_AB_MERGE_C R121, R195, R121, RZ ;  /* 0x00000079c379723e */ /* 0x000fe200048070ff */
[----:B------:R-:W-:Y:S01]  /*5130*/  FADD R142, R144, R71 ;  /* 0x00000047908e7221 */ /* 0x000fe20000000000 */
[----:B------:R-:W-:Y:S01]  /*5140*/  FADD R144, R14, R69 ;  /* 0x000000450e907221 */ /* 0x000fe20000000000 */
[----:B------:R-:W-:Y:S01]  /*5150*/  @!P2 FMUL R90, R90, 0.5 ;  /* 0x3f0000005a5aa820 */ /* 0x000fe20000400000 */
[----:B------:R-:W4:Y:S01]  /*5160*/  MUFU.EX2 R82, R82 ;  /* 0x0000005200527308 */ /* 0x000f220000000800 */
[----:B---3--:R-:W-:Y:S01]  /*5170*/  @!P6 FMUL R86, R86, R86 ;  /* 0x000000565656e220 */ /* 0x008fe20000400000 */
[----:B------:R-:W-:Y:S01]  /*5180*/  FSETP.GEU.AND P6, PT, R99, -126, PT ;  /* 0xc2fc00006300780b */ /* 0x000fe20003fce000 */
[----:B------:R-:W-:Y:S01]  /*5190*/  FADD R136, R133, R66 ;  /* 0x0000004285887221 */ /* 0x000fe20000000000 */
[----:B------:R-:W-:Y:S01]  /*51a0*/  F2FP.SATFINITE.E4M3.F32.PACK_AB_MERGE_C R14, R195, R14, RZ ;  /* 0x0000000ec30e723e */ /* 0x000fe200048070ff */
        /* <DEDUP_REMOVED lines=17> */
[----:B------:R-:W-:Y:S01]  /*52c0*/  PRMT R12, R13, 0x7604, R12 ;  /* 0x000076040d0c7816 */ /* 0x000fe2000000000c */
        /* <DEDUP_REMOVED lines=12> */
[----:B------:R-:W-:Y:S01]  /*5390*/  IMAD.U32 R127, R127, 0x10000, RZ ;  /* 0x000100007f7f7824 */ /* 0x000fe200078e00ff */
[----:B------:R-:W-:Y:S01]  /*53a0*/  F2FP.SATFINITE.E4M3.F32.PACK_AB_MERGE_C R64, R195, R64, RZ ;  /* 0x00000040c340723e */ /* 0x000fe200048070ff */
[----:B------:R-:W-:Y:S01]  /*53b0*/  FADD R171, R145, R90 ;  /* 0x0000005a91ab7221 */ /* 0x000fe20000000000 */
[----:B------:R-:W-:Y:S01]  /*53c0*/  PRMT R5, R122, 0x7604, R5 ;  /* 0x000076047a057816 */ /* 0x000fe20000000005 */
[----:B------:R-:W-:Y:S01]  /*53d0*/  @!P3 FMUL R102, R102, 0.5 ;  /* 0x3f0000006666b820 */ /* 0x000fe20000400000 */
[----:B------:R-:W2:Y:S01]  /*53e0*/  MUFU.EX2 R98, R98 ;  /* 0x0000006200627308 */ /* 0x000ea20000000800 */
[----:B----4-:R-:W-:Y:S01]  /*53f0*/  @!P5 FMUL R83, R83, R83 ;  /* 0x000000535353d220 */ /* 0x010fe20000400000 */
[----:B------:R-:W-:Y:S01]  /*5400*/  FSETP.GEU.AND P5, PT, R94, -126, PT ;  /* 0xc2fc00005e00780b */ /* 0x000fe20003fae000 */
[----:B------:R-:W-:Y:S01]  /*5410*/  FADD R172, R140, R91 ;  /* 0x0000005b8cac7221 */ /* 0x000fe20000000000 */
[----:B------:R-:W-:Y:S01]  /*5420*/  LOP3.LUT R14, R14, 0xff, RZ, 0xc0, !PT ;  /* 0x000000ff0e0e7812 */ /* 0x000fe200078ec0ff */
        /* <DEDUP_REMOVED lines=9> */
[----:B------:R-:W-:Y:S01]  /*54c0*/  LOP3.LUT R15, R15, 0xffff, RZ, 0xc0, !PT ;  /* 0x0000ffff0f0f7812 */ /* 0x000fe200078ec0ff */
[----:B------:R-:W-:Y:S01]  /*54d0*/  @!P5 FMUL R94, R94, 0.5 ;  /* 0x3f0000005e5ed820 */ /* 0x000fe20000400000 */
[----:B------:R-:W3:Y:S01]  /*54e0*/  MUFU.EX2 R102, R102 ;  /* 0x0000006600667308 */ /* 0x000ee20000000800 */
[----:B--2---:R-:W-:Y:S01]  /*54f0*/  @!P1 FMUL R98, R98, R98 ;  /* 0x0000006262629220 */ /* 0x004fe20000400000 */
[----:B------:R-:W-:Y:S01]  /*5500*/  FSETP.GEU.AND P1, PT, R112, -126, PT ;  /* 0xc2fc00007000780b */ /* 0x000fe20003f2e000 */
[----:B------:R-:W-:Y:S01]  /*5510*/  FADD R114, R114, R21 ;  /* 0x0000001572727221 */ /* 0x000fe20000000000 */
        /* <DEDUP_REMOVED lines=8> */
[----:B------:R-:W-:Y:S01]  /*55a0*/  FADD R114, R125, R190 ;  /* 0x000000be7d727221 */ /* 0x000fe20000000000 */
[----:B------:R-:W-:Y:S01]  /*55b0*/  LOP3.LUT R125, R128, 0xffff, RZ, 0xc0, !PT ;  /* 0x0000ffff807d7812 */ /* 0x000fe200078ec0ff */
[----:B------:R-:W-:Y:S01]  /*55c0*/  FADD R175, R30, R95 ;  /* 0x0000005f1eaf7221 */ /* 0x000fe20000000000 */
[----:B------:R-:W-:Y:S01]  /*55d0*/  @!P1 FMUL R112, R112, 0.5 ;  /* 0x3f00000070709820 */ /* 0x000fe20000400000 */
[----:B------:R-:W4:Y:S01]  /*55e0*/  MUFU.EX2 R94, R94 ;  /* 0x0000005e005e7308 */ /* 0x000f220000000800 */
[----:B---3--:R-:W-:Y:S01]  /*55f0*/  @!P3 FMUL R102, R102, R102 ;  /* 0x000000666666b220 */ /* 0x008fe20000400000 */
[----:B------:R-:W-:Y:S01]  /*5600*/  FSETP.GEU.AND P3, PT, R110, -126, PT ;  /* 0xc2fc00006e00780b */ /* 0x000fe20003f6e000 */
[----:B------:R-:W-:Y:S01]  /*5610*/  FADD R130, R130, R175 ;  /* 0x000000af82827221 */ /* 0x000fe20000000000 */
[----:B------:R-:W-:Y:S01]  /*5620*/  PRMT R8, R125, 0x7604, R8 ;  /* 0x000076047d087816 */ /* 0x000fe20000000008 */
[----:B------:R-:W-:Y:S01]  /*5630*/  FADD R179, R34, R99 ;  /* 0x0000006322b37221 */ /* 0x000fe20000000000 */
[----:B------:R-:W-:Y:S01]  /*5640*/  LOP3.LUT R125, R154, 0xffff, RZ, 0xc0, !PT ;  /* 0x0000ffff9a7d7812 */ /* 0x000fe200078ec0ff */
[----:B------:R-:W-:Y:S01]  /*5650*/  @!P4 FMUL R107, R107, 0.5 ;  /* 0x3f0000006b6bc820 */ /* 0x000fe20000400000 */
[----:B------:R-:W3:Y:S01]  /*5660*/  MUFU.EX2 R111, R111 ;  /* 0x0000006f006f7308 */ /* 0x000ee20000000800 */
[----:B--2---:R-:W-:Y:S01]  /*5670*/  @!P2 FMUL R103, R103, R103 ;  /* 0x000000676767a220 */ /* 0x004fe20000400000 */
[----:B------:R-:W-:Y:S01]  /*5680*/  FSETP.GEU.AND P2, PT, R150, -126, PT ;  /* 0xc2fc00009600780b */ /* 0x000fe20003f4e000 */
[----:B------:R-:W-:Y:S01]  /*5690*/  FADD R180, R35, R98 ;  /* 0x0000006223b47221 */ /* 0x000fe20000000000 */
[----:B------:R-:W-:Y:S01]  /*56a0*/  PRMT R125, R125, 0x7604, R16 ;  /* 0x000076047d7d7816 */ /* 0x000fe20000000010 */
        /* <DEDUP_REMOVED lines=9> */
[----:B------:R-:W-:Y:S01]  /*5740*/  SHF.L.U32 R16, R121, 0x10, RZ ;  /* 0x0000001079107819 */ /* 0x000fe200000006ff */
[----:B------:R-:W-:Y:S01]  /*5750*/  @!P2 FMUL R150, R150, 0.5 ;  /* 0x3f0000009696a820 */ /* 0x000fe20000400000 */
[----:B------:R-:W4:Y:S01]  /*5760*/  MUFU.EX2 R107, R107 ;  /* 0x0000006b006b7308 */ /* 0x000f220000000800 */
[----:B---3--:R-:W-:Y:S01]  /*5770*/  @!P6 FMUL R111, R111, R111 ;  /* 0x0000006f6f6fe220 */ /* 0x008fe20000400000 */
[----:B------:R-:W-:Y:S01]  /*5780*/  FADD R129, R129, R176 ;  /* 0x000000b081817221 */ /* 0x000fe20000000000 */
[----:B------:R-:W-:Y:S01]  /*5790*/  F2FP.SATFINITE.E4M3.F32.PACK_AB_MERGE_C R67, R195, R67, RZ ;  /* 0x00000043c343723e */ /* 0x000fe200048070ff */
[----:B------:R-:W-:-:S02]  /*57a0*/  IMAD.U32 R133, R133, 0x10000, RZ ;  /* 0x0001000085857824 */ /* 0x000fc400078e00ff */
[----:B------:R-:W-:Y:S01]  /*57b0*/  FADD R191, R46, R111 ;  /* 0x0000006f2ebf7221 */ /* 0x000fe20000000000 */
[----:B------:R-:W-:Y:S01]  /*57c0*/  F2FP.SATFINITE.E4M3.F32.PACK_AB_MERGE_C R111, R195, R111, RZ ;  /* 0x0000006fc36f723e */ /* 0x000fe200048070ff */
[----:B------:R-:W-:Y:S01]  /*57d0*/  @!P5 FMUL R106, R106, 0.5 ;  /* 0x3f0000006a6ad820 */ /* 0x000fe20000400000 */
[----:B------:R3:W5:Y:S01]  /*57e0*/  MUFU.EX2 R109, R150 ;  /* 0x00000096006d7308 */ /* 0x0007620000000800 */
[----:B--2---:R-:W-:Y:S01]  /*57f0*/  @!P1 FMUL R112, R112, R112 ;  /* 0x0000007070709220 */ /* 0x004fe20000400000 */
[----:B------:R-:W-:Y:S01]  /*5800*/  FADD R191, R156, R191 ;  /* 0x000000bf9cbf7221 */ /* 0x000fe20000000000 */
[----:B------:R-:W-:Y:S01]  /*5810*/  LOP3.LUT R10, R10, 0xff, RZ, 0xc0, !PT ;  /* 0x000000ff0a0a7812 */ /* 0x000fe200078ec0ff */
[----:B------:R-:W-:Y:S01]  /*5820*/  FADD R25, R119, R144 ;  /* 0x0000009077197221 */ /* 0x000fe20000000000 */
[----:B------:R-:W-:Y:S01]  /*5830*/  FADD R192, R47, R112 ;  /* 0x000000702fc07221 */ /* 0x000fe20000000000 */
[----:B------:R-:W-:Y:S01]  /*5840*/  LOP3.LUT R9, R9, 0xffff, RZ, 0xc0, !PT ;  /* 0x0000ffff09097812 */ /* 0x000fe200078ec0ff */
[----:B------:R-:W-:Y:S01]  /*5850*/  FADD R120, R131, R194 ;  /* 0x000000c283787221 */ /* 0x000fe20000000000 */
[----:B------:R-:W2:Y:S01]  /*5860*/  MUFU.EX2 R110, R110 ;  /* 0x0000006e006e7308 */ /* 0x000ea20000000800 */
[----:B---3--:R-:W-:Y:S01]  /*5870*/  F2FP.SATFINITE.E4M3.F32.PACK_AB_MERGE_C R150, R195, R152, RZ ;  /* 0x00000098c396723e */ /* 0x008fe200048070ff */
[----:B------:R-:W-:Y:S01]  /*5880*/  FADD R152, R17, R76 ;  /* 0x0000004c11987221 */ /* 0x000fe20000000000 */
[----:B------:R-:W-:Y:S01]  /*5890*/  F2FP.SATFINITE.E4M3.F32.PACK_AB_MERGE_C R17, R195, R158, RZ ;  /* 0x0000009ec311723e */ /* 0x000fe200048070ff */
[----:B----4-:R-:W-:Y:S01]  /*58a0*/  @!P4 FMUL R107, R107, R107 ;  /* 0x0000006b6b6bc220 */ /* 0x010fe20000400000 */
[----:B------:R-:W-:Y:S01]  /*58b0*/  FADD R158, R19, R80 ;  /* 0x00000050139e7221 */ /* 0x000fe20000000000 */
[----:B------:R-:W-:Y:S01]  /*58c0*/  FADD R189, R152, R189 ;  /* 0x000000bd98bd7221 */ /* 0x000fe20000000000 */
[----:B------:R-:W-:Y:S01]  /*58d0*/  ISETP.GT.U32.AND P4, PT, R113, 0x1, PT ;  /* 0x000000017100780c */ /* 0x000fe20003f84070 */
[----:B------:R-:W3:Y:S01]  /*58e0*/  MUFU.EX2 R106, R106 ;  /* 0x0000006a006a7308 */ /* 0x000ee20000000800 */
[----:B------:R-:W-:Y:S01]  /*58f0*/  F2FP.SATFINITE.E4M3.F32.PACK_AB_MERGE_C R19, R195, R19, RZ ;  /* 0x00000013c313723e */ /* 0x000fe200048070ff */
[----:B------:R-:W-:Y:S01]  /*5900*/  FADD R113, R3, R52 ;  /* 0x0000003403717221 */ /* 0x000fe20000000000 */
[----:B------:R-:W-:Y:S01]  /*5910*/  FADD R192, R155, R192 ;  /* 0x000000c09bc07221 */ /* 0x000fe20000000000 */
[----:B-----5:R-:W-:Y:S01]  /*5920*/  @!P2 FMUL R109, R109, R109 ;  /* 0x0000006d6d6da220 */ /* 0x020fe20000400000 */
[----:B------:R-:W-:Y:S01]  /*5930*/  F2FP.SATFINITE.E4M3.F32.PACK_AB_MERGE_C R3, R195, R3, RZ ;  /* 0x00000003c303723e */ /* 0x000fe200048070ff */
[----:B------:R-:W-:Y:S01]  /*5940*/  FADD R118, R126, R189 ;  /* 0x000000bd7e767221 */ /* 0x000fe20000000000 */
[----:B------:R-:W-:Y:S01]  /*5950*/  FADD R126, R130, R191 ;  /* 0x000000bf827e7221 */ /* 0x000fe20000000000 */
[----:B------:R-:W-:Y:S01]  /*5960*/  LOP3.LUT R19, R19, 0xffff, RZ, 0xc0, !PT ;  /* 0x0000ffff13137812 */ /* 0x000fe200078ec0ff */
[----:B--2---:R-:W-:Y:S01]  /*5970*/  @!P3 FMUL R110, R110, R110 ;  /* 0x0000006e6e6eb220 */ /* 0x004fe20000400000 */
[----:B------:R-:W-:Y:S01]  /*5980*/  FADD R130, R129, R192 ;  /* 0x000000c081827221 */ /* 0x000fe20000000000 */
[----:B------:R-:W-:Y:S01]  /*5990*/  FADD R196, R50, R109 ;  /* 0x0000006d32c47221 */ /* 0x000fe20000000000 */
[----:B------:R-:W-:Y:S01]  /*59a0*/  LOP3.LUT R3, R3, 0xff, RZ, 0xc0, !PT ;  /* 0x000000ff03037812 */ /* 0x000fe200078ec0ff */
[----:B------:R-:W-:Y:S01]  /*59b0*/  FADD R198, R51, R110 ;  /* 0x0000006e33c67221 */ /* 0x000fe20000000000 */
[----:B------:R-:W-:Y:S01]  /*59c0*/  LOP3.LUT R129, R134, 0xffff, RZ, 0xc0, !PT ;  /* 0x0000ffff86817812 */ /* 0x000fe200078ec0ff */
[----:B------:R-:W-:Y:S01]  /*59d0*/  IMAD.U32 R22, R111, 0x10000, RZ ;  /* 0x000100006f167824 */ /* 0x000fe200078e00ff */
[C---:B------:R-:W-:Y:S01]  /*59e0*/  F2FP.SATFINITE.E4M3.F32.PACK_AB_MERGE_C R50, R195.reuse, R50, RZ ;  /* 0x00000032c332723e */ /* 0x040fe200048070ff */
[----:B---3--:R-:W-:Y:S01]  /*59f0*/  @!P5 FMUL R106, R106, R106 ;  /* 0x0000006a6a6ad220 */ /* 0x008fe20000400000 */
[----:B------:R-:W-:Y:S01]  /*5a00*/  F2FP.SATFINITE.E4M3.F32.PACK_AB_MERGE_C R51, R195, R51, RZ ;  /* 0x00000033c333723e */ /* 0x000fe200048070ff */
[----:B------:R-:W-:Y:S01]  /*5a10*/  IMAD.U32 R66, R66, 0x10000, RZ ;  /* 0x0001000042427824 */ /* 0x000fe200078e00ff */
[----:B------:R-:W-:Y:S01]  /*5a20*/  PRMT R15, R15, 0x7604, R14 ;  /* 0x000076040f0f7816 */ /* 0x000fe2000000000e */
[----:B------:R-:W-:Y:S01]  /*5a30*/  IMAD.U32 R14, R115, 0x10000, RZ ;  /* 0x00010000730e7824 */ /* 0x000fe200078e00ff */
[----:B------:R-:W-:Y:S01]  /*5a40*/  PRMT R18, R19, 0x7604, R18 ;  /* 0x0000760413127816 */ /* 0x000fe20000000012 */
[----:B------:R-:W-:Y:S01]  /*5a50*/  IMAD.U32 R19, R30, 0x10000, RZ ;  /* 0x000100001e137824 */ /* 0x000fe200078e00ff */
[----:B------:R-:W-:Y:S01]  /*5a60*/  PRMT R164, R13, 0x7604, R164 ;  /* 0x000076040da47816 */ /* 0x000fe200000000a4 */
[----:B------:R-:W-:Y:S01]  /*5a70*/  IMAD.U32 R13, R160, 0x10000, RZ ;  /* 0x00010000a00d7824 */ /* 0x000fe200078e00ff */
[----:B------:R-:W-:Y:S01]  /*5a80*/  LOP3.LUT R61, R61, 0xff, RZ, 0xc0, !PT ;  /* 0x000000ff3d3d7812 */ /* 0x000fe200078ec0ff */
[----:B------:R-:W-:Y:S01]  /*5a90*/  IMAD.SHL.U32 R9, R9, 0x1000000, RZ ;  /* 0x0100000009097824 */ /* 0x000fe200078e00ff */
[----:B------:R-:W-:Y:S01]  /*5aa0*/  LOP3.LUT R64, R64, 0xffff, RZ, 0xc0, !PT ;  /* 0x0000ffff40407812 */ /* 0x000fe200078ec0ff */
[----:B------:R-:W-:Y:S01]  /*5ab0*/  FADD R186, R42, R107 ;  /* 0x0000006b2aba7221 */ /* 0x000fe20000000000 */
[----:B------:R-:W-:Y:S01]  /*5ac0*/  LOP3.LUT R5, R5, 0xff0000, R16, 0xf8, !PT ;  /* 0x00ff000005057812 */ /* 0x000fe200078ef810 */
[----:B------:R-:W-:Y:S01]  /*5ad0*/  IMAD.U32 R16, R95, 0x10000, RZ ;  /* 0x000100005f107824 */ /* 0x000fe200078e00ff */
[----:B------:R-:W-:Y:S01]  /*5ae0*/  LOP3.LUT R4, R4, 0xffff, RZ, 0xc0, !PT ;  /* 0x0000ffff04047812 */ /* 0x000fe200078ec0ff */
[----:B------:R-:W-:Y:S01]  /*5af0*/  FADD R188, R43, R106 ;  /* 0x0000006a2bbc7221 */ /* 0x000fe20000000000 */
[----:B------:R-:W-:Y:S01]  /*5b00*/  LOP3.LUT R11, R11, 0xffff, RZ, 0xc0, !PT ;  /* 0x0000ffff0b0b7812 */ /* 0x000fe200078ec0ff */
[----:B------:R-:W-:Y:S01]  /*5b10*/  IMAD.U32 R50, R50, 0x10000, RZ ;  /* 0x0001000032327824 */ /* 0x000fe200078e00ff */
[C---:B------:R-:W-:Y:S01]  /*5b20*/  F2FP.SATFINITE.E4M3.F32.PACK_AB_MERGE_C R145, R195.reuse, R145, RZ ;  /* 0x00000091c391723e */ /* 0x040fe200048070ff */
[----:B------:R-:W-:Y:S01]  /*5b30*/  FADD R166, R168, R87 ;  /* 0x00000057a8a67221 */ /* 0x000fe20000000000 */
[C---:B------:R-:W-:Y:S01]  /*5b40*/  F2FP.SATFINITE.E4M3.F32.PACK_AB_MERGE_C R140, R195.reuse, R140, RZ ;  /* 0x0000008cc38c723e */ /* 0x040fe200048070ff */
[----:B------:R-:W-:Y:S01]  /*5b50*/  IMAD.SHL.U32 R4, R4, 0x1000000, RZ ;  /* 0x0100000004047824 */ /* 0x000fe200078e00ff */
[----:B------:R-:W-:Y:S01]  /*5b60*/  F2FP.SATFINITE.E4M3.F32.PACK_AB_MERGE_C R69, R195, R69, RZ ;  /* 0x00000045c345723e */ /* 0x000fe200048070ff */
[----:B------:R-:W-:Y:S01]  /*5b70*/  IMAD.SHL.U32 R11, R11, 0x1000000, RZ ;  /* 0x010000000b0b7824 */ /* 0x000fe200078e00ff */
[----:B------:R-:W-:Y:S01]  /*5b80*/  F2FP.SATFINITE.E4M3.F32.PACK_AB_MERGE_C R72, R195, R72, RZ ;  /* 0x00000048c348723e */ /* 0x000fe200048070ff */
[----:B------:R-:W-:Y:S01]  /*5b90*/  FADD R120, R25, R120 ;  /* 0x0000007819787221 */ /* 0x000fe20000000000 */
[----:B------:R-:W-:Y:S01]  /*5ba0*/  F2FP.SATFINITE.E4M3.F32.PACK_AB_MERGE_C R141, R195, R141, RZ ;  /* 0x0000008dc38d723e */ /* 0x000fe200048070ff */
[----:B------:R-:W-:Y:S01]  /*5bb0*/  FADD R183, R39, R102 ;  /* 0x0000006627b77221 */ /* 0x000fe20000000000 */
[----:B------:R-:W-:Y:S01]  /*5bc0*/  F2FP.SATFINITE.E4M3.F32.PACK_AB_MERGE_C R34, R195, R34, RZ ;  /* 0x00000022c322723e */ /* 0x000fe200048070ff */
[----:B------:R-:W-:Y:S01]  /*5bd0*/  FADD R113, R113, R162 ;  /* 0x000000a271717221 */ /* 0x000fe20000000000 */
[----:B------:R-:W-:Y:S01]  /*5be0*/  F2FP.SATFINITE.E4M3.F32.PACK_AB_MERGE_C R35, R195, R35, RZ ;  /* 0x00000023c323723e */ /* 0x000fe200048070ff */
[----:B------:R-:W-:Y:S01]  /*5bf0*/  IMAD.U32 R141, R141, 0x10000, RZ ;  /* 0x000100008d8d7824 */ /* 0x000fe200078e00ff */
[C---:B------:R-:W-:Y:S01]  /*5c00*/  F2FP.SATFINITE.E4M3.F32.PACK_AB_MERGE_C R56, R195.reuse, R56, RZ ;  /* 0x00000038c338723e */ /* 0x040fe200048070ff */
[----:B------:R-:W-:Y:S01]  /*5c10*/  IMAD.U32 R25, R34, 0x10000, RZ ;  /* 0x0001000022197824 */ /* 0x000fe200078e00ff */
[C---:B------:R-:W-:Y:S01]  /*5c20*/  F2FP.SATFINITE.E4M3.F32.PACK_AB_MERGE_C R53, R195.reuse, R53, RZ ;  /* 0x00000035c335723e */ /* 0x040fe200048070ff */
[----:B------:R-:W-:Y:S01]  /*5c30*/  FADD R193, R158, R193 ;  /* 0x000000c19ec17221 */ /* 0x000fe20000000000 */
[C---:B------:R-:W-:Y:S01]  /*5c40*/  F2FP.SATFINITE.E4M3.F32.PACK_AB_MERGE_C R80, R195.reuse, R80, RZ ;  /* 0x00000050c350723e */ /* 0x040fe200048070ff */
[----:B------:R-:W-:Y:S01]  /*5c50*/  IMAD.SHL.U32 R158, R0, 0x4, RZ ;  /* 0x00000004009e7824 */ /* 0x000fe200078e00ff */
[C---:B------:R-:W-:Y:S01]  /*5c60*/  F2FP.SATFINITE.E4M3.F32.PACK_AB_MERGE_C R99, R195.reuse, R99, RZ ;  /* 0x00000063c363723e */ /* 0x040fe200048070ff */
[----:B------:R-:W-:Y:S01]  /*5c70*/  FADD R171, R124, R171 ;  /* 0x000000ab7cab7221 */ /* 0x000fe20000000000 */
[----:B------:R-:W-:Y:S01]  /*5c80*/  F2FP.SATFINITE.E4M3.F32.PACK_AB_MERGE_C R103, R195, R103, RZ ;  /* 0x00000067c367723e */ /* 0x000fe200048070ff */
[----:B------:R-:W-:Y:S01]  /*5c90*/  FADD R21, R113, R182 ;  /* 0x000000b671157221 */ /* 0x000fe20000000000 */
[----:B------:R-:W-:Y:S01]  /*5ca0*/  PRMT R3, R116, 0x7604, R3 ;  /* 0x0000760474037816 */ /* 0x000fe20000000003 */
[----:B------:R-:W-:Y:S01]  /*5cb0*/  FADD R124, R132, R193 ;  /* 0x000000c1847c7221 */ /* 0x000fe20000000000 */
[----:B------:R-:W-:Y:S01]  /*5cc0*/  PRMT R10, R129, 0x7604, R10 ;  /* 0x00007604810a7816 */ /* 0x000fe2000000000a */
[----:B------:R-:W-:Y:S01]  /*5cd0*/  FADD R21, R21, R114 ;  /* 0x0000007215157221 */ /* 0x000fe20000000000 */
[----:B------:R-:W-:Y:S01]  /*5ce0*/  LOP3.LUT R6, R6, 0xffff, RZ, 0xc0, !PT ;  /* 0x0000ffff06067812 */ /* 0x000fe200078ec0ff */
[----:B------:R-:W-:Y:S01]  /*5cf0*/  FADD R23, R23, R118 ;  /* 0x0000007617177221 */ /* 0x000fe20000000000 */
[----:B------:R-:W-:Y:S01]  /*5d00*/  LOP3.LUT R67, R67, 0xffff, RZ, 0xc0, !PT ;  /* 0x0000ffff43437812 */ /* 0x000fe200078ec0ff */
[----:B------:R-:W-:Y:S01]  /*5d10*/  FADD R124, R29, R124 ;  /* 0x0000007c1d7c7221 */ /* 0x000fe20000000000 */
[----:B------:R-:W-:Y:S01]  /*5d20*/  F2FP.SATFINITE.E4M3.F32.PACK_AB_MERGE_C R153, R195, R153, RZ ;  /* 0x00000099c399723e */ /* 0x000fe200048070ff */
[----:B------:R-:W-:Y:S01]  /*5d30*/  FADD R21, R21, R120 ;  /* 0x0000007815157221 */ /* 0x000fe20000000000 */
[----:B------:R-:W-:Y:S01]  /*5d40*/  LOP3.LUT R51, R51, 0xffff, RZ, 0xc0, !PT ;  /* 0x0000ffff33337812 */ /* 0x000fe200078ec0ff */
[----:B------:R-:W-:Y:S01]  /*5d50*/  FADD R124, R23, R124 ;  /* 0x0000007c177c7221 */ /* 0x000fe20000000000 */
[C---:B------:R-:W-:Y:S01]  /*5d60*/  F2FP.SATFINITE.E4M3.F32.PACK_AB_MERGE_C R73, R195.reuse, R73, RZ ;  /* 0x00000049c349723e */ /* 0x040fe200048070ff */
[----:B------:R-:W-:Y:S01]  /*5d70*/  FADD R136, R136, R179 ;  /* 0x000000b388887221 */ /* 0x000fe20000000000 */
[----:B------:R-:W-:Y:S01]  /*5d80*/  F2FP.SATFINITE.E4M3.F32.PACK_AB_MERGE_C R76, R195, R76, RZ ;  /* 0x0000004cc34c723e */ /* 0x000fe200048070ff */
[----:B------:R-:W-:Y:S01]  /*5d90*/  FADD R155, R21, R124 ;  /* 0x0000007c159b7221 */ /* 0x000fe20000000000 */
[----:B------:R-:W-:Y:S01]  /*5da0*/  F2FP.SATFINITE.E4M3.F32.PACK_AB_MERGE_C R82, R195, R82, RZ ;  /* 0x00000052c352723e */ /* 0x000fe200048070ff */
[----:B------:R-:W-:Y:S01]  /*5db0*/  FADD R159, R159, R196 ;  /* 0x000000c49f9f7221 */ /* 0x000fe20000000000 */
[----:B------:R-:W-:Y:S01]  /*5dc0*/  F2FP.SATFINITE.E4M3.F32.PACK_AB_MERGE_C R83, R195, R83, RZ ;  /* 0x00000053c353723e */ /* 0x000fe200048070ff */
[----:B------:R-:W-:Y:S01]  /*5dd0*/  FADD R184, R139, R184 ;  /* 0x000000b88bb87221 */ /* 0x000fe20000000000 */
[----:B------:R-:W-:Y:S01]  /*5de0*/  PRMT R61, R64, 0x7604, R61 ;  /* 0x00007604403d7816 */ /* 0x000fe2000000003d */
[----:B------:R-:W-:Y:S01]  /*5df0*/  IMAD.U32 R82, R82, 0x10000, RZ ;  /* 0x0001000052527824 */ /* 0x000fe200078e00ff */
[----:B------:R-:W-:Y:S01]  /*5e00*/  LOP3.LUT R8, R8, 0xff0000, R127, 0xf8, !PT ;  /* 0x00ff000008087812 */ /* 0x000fe200078ef87f */
        /* <DEDUP_REMOVED lines=9> */
[----:B------:R-:W-:Y:S01]  /*5ea0*/  LOP3.LUT R69, R69, 0xff, RZ, 0xc0, !PT ;  /* 0x000000ff45457812 */ /* 0x000fe200078ec0ff */
[----:B------:R-:W-:Y:S01]  /*5eb0*/  FADD R135, R135, R180 ;  /* 0x000000b487877221 */ /* 0x000fe20000000000 */
[----:B------:R-:W-:Y:S01]  /*5ec0*/  LOP3.LUT R72, R72, 0xffff, RZ, 0xc0, !PT ;  /* 0x0000ffff48487812 */ /* 0x000fe200078ec0ff */
[----:B------:R-:W-:Y:S01]  /*5ed0*/  FADD R198, R161, R198 ;  /* 0x000000c6a1c67221 */ /* 0x000fe20000000000 */
[----:B------:R-:W-:Y:S01]  /*5ee0*/  SHF.L.U32 R145, R145, 0x10, RZ ;  /* 0x0000001091917819 */ /* 0x000fe200000006ff */
[----:B------:R-:W-:Y:S01]  /*5ef0*/  FADD R132, R136, R159 ;  /* 0x0000009f88847221 */ /* 0x000fe20000000000 */
[----:B------:R-:W-:Y:S01]  /*5f00*/  LOP3.LUT R140, R140, 0xffff, RZ, 0xc0, !PT ;  /* 0x0000ffff8c8c7812 */ /* 0x000fe200078ec0ff */
[----:B------:R-:W-:Y:S01]  /*5f10*/  IMAD.MOV.U32 R156, RZ, RZ, 0x3276 ;  /* 0x00003276ff9c7424 */ /* 0x000fe200078e00ff */
[----:B------:R-:W-:Y:S01]  /*5f20*/  F2FP.SATFINITE.E4M3.F32.PACK_AB_MERGE_C R167, R195, R167, RZ ;  /* 0x000000a7c3a7723e */ /* 0x000fe200048070ff */
[----:B------:R-:W-:Y:S01]  /*5f30*/  FADD R113, R165, R184 ;  /* 0x000000b8a5717221 */ /* 0x000fe20000000000 */
[----:B------:R-:W-:Y:S01]  /*5f40*/  F2FP.SATFINITE.E4M3.F32.PACK_AB_MERGE_C R168, R195, R168, RZ ;  /* 0x000000a8c3a8723e */ /* 0x000fe200048070ff */
[----:B------:R-:W-:Y:S01]  /*5f50*/  FADD R117, R117, R142 ;  /* 0x0000008e75757221 */ /* 0x000fe20000000000 */
[----:B------:R-:W-:Y:S01]  /*5f60*/  F2FP.SATFINITE.E4M3.F32.PACK_AB_MERGE_C R58, R195, R58, RZ ;  /* 0x0000003ac33a723e */ /* 0x000fe200048070ff */
[----:B------:R-:W-:Y:S01]  /*5f70*/  IMAD.U32 R167, R167, 0x10000, RZ ;  /* 0x00010000a7a77824 */ /* 0x000fe200078e00ff */
[----:B------:R-:W-:Y:S01]  /*5f80*/  F2FP.SATFINITE.E4M3.F32.PACK_AB_MERGE_C R59, R195, R59, RZ ;  /* 0x0000003bc33b723e */ /* 0x000fe200048070ff */
[----:B------:R-:W-:Y:S01]  /*5f90*/  FADD R119, R171, R186 ;  /* 0x000000baab777221 */ /* 0x000fe20000000000 */
[----:B------:R-:W-:Y:S01]  /*5fa0*/  F2FP.SATFINITE.E4M3.F32.PACK_AB_MERGE_C R78, R195, R78, RZ ;  /* 0x0000004ec34e723e */ /* 0x000fe200048070ff */
[----:B------:R-:W-:Y:S01]  /*5fb0*/  FADD R123, R123, R188 ;  /* 0x000000bc7b7b7221 */ /* 0x000fe20000000000 */
[----:B------:R-:W-:Y:S01]  /*5fc0*/  F2FP.SATFINITE.E4M3.F32.PACK_AB_MERGE_C R79, R195, R79, RZ ;  /* 0x0000004fc34f723e */ /* 0x000fe200048070ff */
[----:B------:R-:W-:Y:S01]  /*5fd0*/  FADD R136, R135, R198 ;  /* 0x000000c687887221 */ /* 0x000fe20000000000 */
[----:B------:R-:W-:Y:S01]  /*5fe0*/  LOP3.LUT R56, R56, 0xff, RZ, 0xc0, !PT ;  /* 0x000000ff38387812 */ /* 0x000fe200078ec0ff */
[----:B------:R-:W-:Y:S01]  /*5ff0*/  IMAD.U32 R78, R78, 0x10000, RZ ;  /* 0x000100004e4e7824 */ /* 0x000fe200078e00ff */
[----:B------:R-:W-:Y:S01]  /*6000*/  LOP3.LUT R53, R53, 0xffff, RZ, 0xc0, !PT ;  /* 0x0000ffff35357812 */ /* 0x000fe200078ec0ff */
[----:B------:R-:W-:Y:S01]  /*6010*/  FADD R113, R113, R126 ;  /* 0x0000007e71717221 */ /* 0x000fe20000000000 */
[----:B------:R-:W-:Y:S01]  /*6020*/  LOP3.LUT R80, R80, 0xffff, RZ, 0xc0, !PT ;  /* 0x0000ffff50507812 */ /* 0x000fe200078ec0ff */
[----:B------:R-:W-:Y:S01]  /*6030*/  FADD R117, R117, R130 ;  /* 0x0000008275757221 */ /* 0x000fe20000000000 */
[----:B------:R-:W-:Y:S01]  /*6040*/  LOP3.LUT R3, R3, 0xff0000, R14, 0xf8, !PT ;  /* 0x00ff000003037812 */ /* 0x000fe200078ef80e */
[----:B------:R-:W-:Y:S01]  /*6050*/  IMAD.U32 R14, R153, 0x10000, RZ ;  /* 0x00010000990e7824 */ /* 0x000fe200078e00ff */
[----:B------:R-:W-:Y:S01]  /*6060*/  LOP3.LUT R10, R10, 0xff0000, R133, 0xf8, !PT ;  /* 0x00ff00000a0a7812 */ /* 0x000fe200078ef885 */
[----:B------:R-:W-:Y:S01]  /*6070*/  FADD R132, R119, R132 ;  /* 0x0000008477847221 */ /* 0x000fe20000000000 */
[----:B------:R-:W-:Y:S01]  /*6080*/  LOP3.LUT R13, R18, 0xff0000, R13, 0xf8, !PT ;  /* 0x00ff0000120d7812 */ /* 0x000fe200078ef80d */
[----:B------:R-:W-:Y:S01]  /*6090*/  IMAD.U32 R18, R99, 0x10000, RZ ;  /* 0x0001000063127824 */ /* 0x000fe200078e00ff */
[----:B------:R-:W-:Y:S01]  /*60a0*/  LOP3.LUT R19, R28, 0xff0000, R19, 0xf8, !PT ;  /* 0x00ff00001c137812 */ /* 0x000fe200078ef813 */
[----:B------:R-:W-:Y:S01]  /*60b0*/  IMAD.SHL.U32 R28, R67, 0x1000000, RZ ;  /* 0x01000000431c7824 */ /* 0x000fe200078e00ff */
[----:B------:R-:W-:Y:S01]  /*60c0*/  LOP3.LUT R89, R89, 0xff0000, R16, 0xf8, !PT ;  /* 0x00ff000059597812 */ /* 0x000fe200078ef810 */
[----:B------:R-:W-:Y:S01]  /*60d0*/  IMAD.U32 R16, R103, 0x10000, RZ ;  /* 0x0001000067107824 */ /* 0x000fe200078e00ff */
[----:B------:R-:W-:Y:S01]  /*60e0*/  SHF.L.U32 R6, R6, 0x18, RZ ;  /* 0x0000001806067819 */ /* 0x000fe200000006ff */
[----:B------:R-:W-:Y:S01]  /*60f0*/  FADD R136, R123, R136 ;  /* 0x000000887b887221 */ /* 0x000fe20000000000 */
[----:B------:R-:W-:Y:S01]  /*6100*/  LOP3.LUT R143, R143, 0xffff, RZ, 0xc0, !PT ;  /* 0x0000ffff8f8f7812 */ /* 0x000fe200078ec0ff */
[----:B------:R-:W-:Y:S01]  /*6110*/  FADD R113, R113, R132 ;  /* 0x0000008471717221 */ /* 0x000fe20000000000 */
[----:B------:R-:W-:Y:S01]  /*6120*/  LOP3.LUT R35, R35, 0xffff, RZ, 0xc0, !PT ;  /* 0x0000ffff23237812 */ /* 0x000fe200078ec0ff */
[----:B------:R-:W-:Y:S01]  /*6130*/  FADD R136, R117, R136 ;  /* 0x0000008875887221 */ /* 0x000fe20000000000 */
[----:B------:R-:W-:Y:S01]  /*6140*/  F2FP.SATFINITE.E4M3.F32.PACK_AB_MERGE_C R52, R195, R52, RZ ;  /* 0x00000034c334723e */ /* 0x000fe200048070ff */
[----:B------:R-:W-:Y:S01]  /*6150*/  IMAD.SHL.U32 R143, R143, 0x1000000, RZ ;  /* 0x010000008f8f7824 */ /* 0x000fe200078e00ff */
[----:B------:R-:W-:Y:S01]  /*6160*/  F2FP.SATFINITE.E4M3.F32.PACK_AB_MERGE_C R49, R195, R49, RZ ;  /* 0x00000031c331723e */ /* 0x000fe200048070ff */
[----:B------:R-:W-:Y:S01]  /*6170*/  FADD R154, R113, R136 ;  /* 0x00000088719a7221 */ /* 0x000fe20000000000 */
[----:B------:R-:W-:-:S02]  /*6180*/  F2FP.SATFINITE.E4M3.F32.PACK_AB_MERGE_C R60, R195, R60, RZ ;  /* 0x0000003cc33c723e */ /* 0x000fc400048070ff */
[C---:B------:R-:W-:Y:S02]  /*6190*/  F2FP.SATFINITE.E4M3.F32.PACK_AB_MERGE_C R84, R195.reuse, R84, RZ ;  /* 0x00000054c354723e */ /* 0x040fe400048070ff */
[C---:B------:R-:W-:Y:S02]  /*61a0*/  F2FP.SATFINITE.E4M3.F32.PACK_AB_MERGE_C R81, R195.reuse, R81, RZ ;  /* 0x00000051c351723e */ /* 0x040fe400048070ff */
[----:B------:R-:W-:Y:S02]  /*61b0*/  F2FP.SATFINITE.E4M3.F32.PACK_AB_MERGE_C R109, R195, R109, RZ ;  /* 0x0000006dc36d723e */ /* 0x000fe400048070ff */
[----:B------:R-:W-:Y:S01]  /*61c0*/  LOP3.LUT R105, R105, 0xff0000, R22, 0xf8, !PT ;  /* 0x00ff000069697812 */ /* 0x000fe200078ef816 */
[----:B------:R-:W-:Y:S01]  /*61d0*/  IMAD.SHL.U32 R22, R51, 0x1000000, RZ ;  /* 0x0100000033167824 */ /* 0x000fe200078e00ff */
[----:B------:R-:W-:Y:S01]  /*61e0*/  LOP3.LUT R17, R17, 0xffff, RZ, 0xc0, !PT ;  /* 0x0000ffff11117812 */ /* 0x000fe200078ec0ff */
[----:B------:R-:W-:Y:S01]  /*61f0*/  IMAD.U32 R109, R109, 0x10000, RZ ;  /* 0x000100006d6d7824 */ /* 0x000fe200078e00ff */
[----:B------:R-:W-:-:S02]  /*6200*/  F2FP.SATFINITE.E4M3.F32.PACK_AB_MERGE_C R31, R195, R31, RZ ;  /* 0x0000001fc31f723e */ /* 0x000fc400048070ff */
[----:B------:R-:W-:Y:S01]  /*6210*/  F2FP.SATFINITE.E4M3.F32.PACK_AB_MERGE_C R38, R195, R38, RZ ;  /* 0x00000026c326723e */ /* 0x000fe200048070ff */
[----:B------:R-:W-:Y:S01]  /*6220*/  IMAD.SHL.U32 R17, R17, 0x1000000, RZ ;  /* 0x0100000011117824 */ /* 0x000fe200078e00ff */
[C---:B------:R-:W-:Y:S02]  /*6230*/  F2FP.SATFINITE.E4M3.F32.PACK_AB_MERGE_C R39, R195.reuse, R39, RZ ;  /* 0x00000027c327723e */ /* 0x040fe400048070ff */
[----:B------:R-:W-:Y:S01]  /*6240*/  F2FP.SATFINITE.E4M3.F32.PACK_AB_MERGE_C R68, R195, R68, RZ ;  /* 0x00000044c344723e */ /* 0x000fe200048070ff */
[----:B------:R-:W-:Y:S01]  /*6250*/  IMAD.U32 R38, R38, 0x10000, RZ ;  /* 0x0001000026267824 */ /* 0x000fe200078e00ff */
[----:B------:R-:W-:Y:S02]  /*6260*/  LOP3.LUT R73, R73, 0xff, RZ, 0xc0, !PT ;  /* 0x000000ff49497812 */ /* 0x000fe400078ec0ff */
[----:B------:R-:W-:Y:S02]  /*6270*/  LOP3.LUT R76, R76, 0xffff, RZ, 0xc0, !PT ;  /* 0x0000ffff4c4c7812 */ /* 0x000fe400078ec0ff */
[----:B------:R-:W-:-:S02]  /*6280*/  SHF.L.U32 R148, R148, 0x10, RZ ;  /* 0x0000001094947819 */ /* 0x000fc400000006ff */
[----:B------:R-:W-:Y:S02]  /*6290*/  LOP3.LUT R61, R61, 0xff0000, R66, 0xf8, !PT ;  /* 0x00ff00003d3d7812 */ /* 0x000fe400078ef842 */
[----:B------:R-:W-:Y:S02]  /*62a0*/  LOP3.LUT R8, R8, R9, RZ, 0xfc, !PT ;  /* 0x0000000908087212 */ /* 0x000fe400078efcff */
[----:B------:R-:W-:Y:S02]  /*62b0*/  LOP3.LUT R150, R150, 0xffff, RZ, 0xc0, !PT ;  /* 0x0000ffff96967812 */ /* 0x000fe400078ec0ff */
[----:B------:R-:W-:Y:S02]  /*62c0*/  LOP3.LUT R83, R83, 0xffff, RZ, 0xc0, !PT ;  /* 0x0000ffff53537812 */ /* 0x000fe400078ec0ff */
[C---:B------:R-:W-:Y:S02]  /*62d0*/  F2FP.SATFINITE.E4M3.F32.PACK_AB_MERGE_C R46, R195.reuse, R46, RZ ;  /* 0x0000002ec32e723e */ /* 0x040fe400048070ff */
[----:B------:R-:W-:-:S02]  /*62e0*/  F2FP.SATFINITE.E4M3.F32.PACK_AB_MERGE_C R47, R195, R47, RZ ;  /* 0x0000002fc32f723e */ /* 0x000fc400048070ff */
[C---:B------:R-:W-:Y:S01]  /*62f0*/  F2FP.SATFINITE.E4M3.F32.PACK_AB_MERGE_C R54, R195.reuse, R54, RZ ;  /* 0x00000036c336723e */ /* 0x040fe200048070ff */
[----:B------:R-:W-:Y:S01]  /*6300*/  IMAD.U32 R46, R46, 0x10000, RZ ;  /* 0x000100002e2e7824 */ /* 0x000fe200078e00ff */
[C---:B------:R-:W-:Y:S02]  /*6310*/  F2FP.SATFINITE.E4M3.F32.PACK_AB_MERGE_C R55, R195.reuse, R55, RZ ;  /* 0x00000037c337723e */ /* 0x040fe400048070ff */
[C---:B------:R-:W-:Y:S01]  /*6320*/  F2FP.SATFINITE.E4M3.F32.PACK_AB_MERGE_C R62, R195.reuse, R62, RZ ;  /* 0x0000003ec33e723e */ /* 0x040fe200048070ff */
[----:B------:R-:W-:Y:S01]  /*6330*/  IMAD.U32 R54, R54, 0x10000, RZ ;  /* 0x0001000036367824 */ /* 0x000fe200078e00ff */
[C---:B------:R-:W-:Y:S02]  /*6340*/  F2FP.SATFINITE.E4M3.F32.PACK_AB_MERGE_C R63, R195.reuse, R63, RZ ;  /* 0x0000003fc33f723e */ /* 0x040fe400048070ff */
[C---:B------:R-:W-:Y:S01]  /*6350*/  F2FP.SATFINITE.E4M3.F32.PACK_AB_MERGE_C R86, R195.reuse, R86, RZ ;  /* 0x00000056c356723e */ /* 0x040fe200048070ff */
[----:B------:R-:W-:Y:S01]  /*6360*/  IMAD.U32 R62, R62, 0x10000, RZ ;  /* 0x000100003e3e7824 */ /* 0x000fe200078e00ff */
[----:B------:R-:W-:-:S02]  /*6370*/  F2FP.SATFINITE.E4M3.F32.PACK_AB_MERGE_C R87, R195, R87, RZ ;  /* 0x00000057c357723e */ /* 0x000fc400048070ff */
[C---:B------:R-:W-:Y:S01]  /*6380*/  F2FP.SATFINITE.E4M3.F32.PACK_AB_MERGE_C R94, R195.reuse, R94, RZ ;  /* 0x0000005ec35e723e */ /* 0x040fe200048070ff */
[----:B------:R-:W-:Y:S01]  /*6390*/  IMAD.U32 R86, R86, 0x10000, RZ ;  /* 0x0001000056567824 */ /* 0x000fe200078e00ff */
[C---:B------:R-:W-:Y:S02]  /*63a0*/  F2FP.SATFINITE.E4M3.F32.PACK_AB_MERGE_C R98, R195.reuse, R98, RZ ;  /* 0x00000062c362723e */ /* 0x040fe400048070ff */
[C---:B------:R-:W-:Y:S02]  /*63b0*/  F2FP.SATFINITE.E4M3.F32.PACK_AB_MERGE_C R102, R195.reuse, R102, RZ ;  /* 0x00000066c366723e */ /* 0x040fe400048070ff */
[C---:B------:R-:W-:Y:S02]  /*63c0*/  F2FP.SATFINITE.E4M3.F32.PACK_AB_MERGE_C R107, R195.reuse, R107, RZ ;  /* 0x0000006bc36b723e */ /* 0x040fe400048070ff */
[C---:B------:R-:W-:Y:S02]  /*63d0*/  F2FP.SATFINITE.E4M3.F32.PACK_AB_MERGE_C R112, R195.reuse, R112, RZ ;  /* 0x00000070c370723e */ /* 0x040fe400048070ff */
[----:B------:R-:W-:-:S02]  /*63e0*/  F2FP.SATFINITE.E4M3.F32.PACK_AB_MERGE_C R110, R195, R110, RZ ;  /* 0x0000006ec36e723e */ /* 0x000fc400048070ff */
[----:B------:R-:W-:Y:S02]  /*63f0*/  PRMT R69, R72, 0x7604, R69 ;  /* 0x0000760448457816 */ /* 0x000fe40000000045 */
[----:B------:R-:W-:Y:S02]  /*6400*/  LOP3.LUT R24, R24, 0xff0000, R145, 0xf8, !PT ;  /* 0x00ff000018187812 */ /* 0x000fe400078ef891 */
[----:B------:R-:W-:Y:S02]  /*6410*/  SHF.L.U32 R42, R42, 0x10, RZ ;  /* 0x000000102a2a7819 */ /* 0x000fe400000006ff */
[----:B------:R-:W-:Y:S02]  /*6420*/  LOP3.LUT R45, R45, 0xff0000, R50, 0xf8, !PT ;  /* 0x00ff00002d2d7812 */ /* 0x000fe400078ef832 */
[----:B------:R-:W-:Y:S02]  /*6430*/  SHF.L.U32 R74, R74, 0x10, RZ ;  /* 0x000000104a4a7819 */ /* 0x000fe400000006ff */
[----:B------:R-:W-:-:S02]  /*6440*/  SHF.L.U32 R9, R140, 0x18, RZ ;  /* 0x000000188c097819 */ /* 0x000fc400000006ff */
[----:B------:R-:W-:Y:S02]  /*6450*/  LOP3.LUT R43, R43, 0xffff, RZ, 0xc0, !PT ;  /* 0x0000ffff2b2b7812 */ /* 0x000fe400078ec0ff */
[----:B------:R-:W-:Y:S02]  /*6460*/  LOP3.LUT R75, R75, 0xffff, RZ, 0xc0, !PT ;  /* 0x0000ffff4b4b7812 */ /* 0x000fe400078ec0ff */
[C---:B------:R-:W-:Y:S02]  /*6470*/  F2FP.SATFINITE.E4M3.F32.PACK_AB_MERGE_C R70, R195.reuse, R70, RZ ;  /* 0x00000046c346723e */ /* 0x040fe400048070ff */
[----:B------:R-:W-:Y:S02]  /*6480*/  F2FP.SATFINITE.E4M3.F32.PACK_AB_MERGE_C R71, R195, R71, RZ ;  /* 0x00000047c347723e */ /* 0x000fe400048070ff */
[----:B------:R-:W-:Y:S01]  /*6490*/  PRMT R53, R53, 0x7604, R56 ;  /* 0x0000760435357816 */ /* 0x000fe20000000038 */
[----:B------:R-:W-:Y:S01]  /*64a0*/  IMAD.U32 R70, R70, 0x10000, RZ ;  /* 0x0001000046467824 */ /* 0x000fe200078e00ff */
[----:B------:R-:W-:-:S02]  /*64b0*/  PRMT R77, R80, 0x7604, R77 ;  /* 0x00007604504d7816 */ /* 0x000fc4000000004d */
[----:B------:R-:W-:Y:S02]  /*64c0*/  SHF.L.U32 R58, R58, 0x10, RZ ;  /* 0x000000103a3a7819 */ /* 0x000fe400000006ff */
[----:B------:R-:W-:Y:S01]  /*64d0*/  LOP3.LUT R3, R3, R4, RZ, 0xfc, !PT ;  /* 0x0000000403037212 */ /* 0x000fe200078efcff */
[----:B------:R-:W-:Y:S01]  /*64e0*/  IMAD.SHL.U32 R4, R163, 0x1000000, RZ ;  /* 0x01000000a3047824 */ /* 0x000fe200078e00ff */
[----:B------:R-:W-:Y:S02]  /*64f0*/  LOP3.LUT R6, R5, R6, RZ, 0xfc, !PT ;  /* 0x0000000605067212 */ /* 0x000fe400078efcff */
[----:B------:R-:W-:Y:S01]  /*6500*/  LOP3.LUT R11, R10, R11, RZ, 0xfc, !PT ;  /* 0x0000000b0a0b7212 */ /* 0x000fe200078efcff */
[----:B------:R-:W-:Y:S01]  /*6510*/  IMAD.SHL.U32 R10, R35, 0x1000000, RZ ;  /* 0x01000000230a7824 */ /* 0x000fe200078e00ff */
[----:B------:R-:W-:Y:S01]  /*6520*/  LOP3.LUT R168, R168, 0xffff, RZ, 0xc0, !PT ;  /* 0x0000ffffa8a87812 */ /* 0x000fe200078ec0ff */
[----:B------:R-:W-:Y:S01]  /*6530*/  IMAD.MOV.U32 R35, RZ, RZ, 0x2130 ;  /* 0x00002130ff237424 */ /* 0x000fe200078e00ff */
[----:B------:R-:W-:-:S02]  /*6540*/  LOP3.LUT R59, R59, 0xffff, RZ, 0xc0, !PT ;  /* 0x0000ffff3b3b7812 */ /* 0x000fc400078ec0ff */
[----:B------:R-:W-:Y:S01]  /*6550*/  LOP3.LUT R79, R79, 0xffff, RZ, 0xc0, !PT ;  /* 0x0000ffff4f4f7812 */ /* 0x000fe200078ec0ff */
[----:B------:R-:W-:Y:S01]  /*6560*/  IMAD.SHL.U32 R5, R168, 0x1000000, RZ ;  /* 0x01000000a8057824 */ /* 0x000fe200078e00ff */
[C---:B------:R-:W-:Y:S02]  /*6570*/  F2FP.SATFINITE.E4M3.F32.PACK_AB_MERGE_C R90, R195.reuse, R90, RZ ;  /* 0x0000005ac35a723e */ /* 0x040fe400048070ff */
[----:B------:R-:W-:Y:S01]  /*6580*/  F2FP.SATFINITE.E4M3.F32.PACK_AB_MERGE_C R91, R195, R91, RZ ;  /* 0x0000005bc35b723e */ /* 0x000fe200048070ff */
[----:B------:R-:W-:Y:S01]  /*6590*/  IMAD.SHL.U32 R30, R79, 0x1000000, RZ ;  /* 0x010000004f1e7824 */ /* 0x000fe200078e00ff */
[----:B------:R-:W-:Y:S02]  /*65a0*/  F2FP.SATFINITE.E4M3.F32.PACK_AB_MERGE_C R106, R195, R106, RZ ;  /* 0x0000006ac36a723e */ /* 0x000fe400048070ff */
[----:B------:R-:W-:Y:S02]  /*65b0*/  LOP3.LUT R41, R41, 0xff, RZ, 0xc0, !PT ;  /* 0x000000ff29297812 */ /* 0x000fe400078ec0ff */
[----:B------:R-:W-:-:S02]  /*65c0*/  LOP3.LUT R44, R44, 0xffff, RZ, 0xc0, !PT ;  /* 0x0000ffff2c2c7812 */ /* 0x000fc400078ec0ff */
[----:B------:R-:W-:Y:S02]  /*65d0*/  LOP3.LUT R52, R52, 0xff, RZ, 0xc0, !PT ;  /* 0x000000ff34347812 */ /* 0x000fe400078ec0ff */
[----:B------:R-:W-:Y:S02]  /*65e0*/  LOP3.LUT R49, R49, 0xffff, RZ, 0xc0, !PT ;  /* 0x0000ffff31317812 */ /* 0x000fe400078ec0ff */
[----:B------:R-:W-:Y:S02]  /*65f0*/  LOP3.LUT R60, R60, 0xffff, RZ, 0xc0, !PT ;  /* 0x0000ffff3c3c7812 */ /* 0x000fe400078ec0ff */
[----:B------:R-:W-:Y:S02]  /*6600*/  LOP3.LUT R84, R84, 0xff, RZ, 0xc0, !PT ;  /* 0x000000ff54547812 */ /* 0x000fe400078ec0ff */
[----:B------:R-:W-:Y:S02]  /*6610*/  LOP3.LUT R81, R81, 0xffff, RZ, 0xc0, !PT ;  /* 0x0000ffff51517812 */ /* 0x000fe400078ec0ff */
[----:B------:R-:W-:-:S02]  /*6620*/  LOP3.LUT R88, R88, 0xff, RZ, 0xc0, !PT ;  /* 0x000000ff58587812 */ /* 0x000fc400078ec0ff */
[----:B------:R-:W-:Y:S02]  /*6630*/  LOP3.LUT R85, R85, 0xffff, RZ, 0xc0, !PT ;  /* 0x0000ffff55557812 */ /* 0x000fe400078ec0ff */
[----:B------:R-:W-:Y:S02]  /*6640*/  LOP3.LUT R65, R65, 0xff, RZ, 0xc0, !PT ;  /* 0x000000ff41417812 */ /* 0x000fe400078ec0ff */
[----:B------:R-:W-:Y:S02]  /*6650*/  LOP3.LUT R68, R68, 0xffff, RZ, 0xc0, !PT ;  /* 0x0000ffff44447812 */ /* 0x000fe400078ec0ff */
[----:B------:R-:W-:Y:S02]  /*6660*/  PRMT R73, R76, 0x7604, R73 ;  /* 0x000076044c497816 */ /* 0x000fe40000000049 */
[----:B------:R-:W-:Y:S02]  /*6670*/  LOP3.LUT R12, R12, 0xff0000, R141, 0xf8, !PT ;  /* 0x00ff00000c0c7812 */ /* 0x000fe400078ef88d */
[----:B------:R-:W-:-:S02]  /*6680*/  LOP3.LUT R15, R15, 0xff0000, R148, 0xf8, !PT ;  /* 0x00ff00000f0f7812 */ /* 0x000fc400078ef894 */
[----:B------:R-:W-:Y:S01]  /*6690*/  LOP3.LUT R25, R32, 0xff0000, R25, 0xf8, !PT ;  /* 0x00ff000020197812 */ /* 0x000fe200078ef819 */
[----:B------:R-:W-:Y:S01]  /*66a0*/  IMAD.SHL.U32 R32, R83, 0x1000000, RZ ;  /* 0x0100000053207824 */ /* 0x000fe200078e00ff */
[----:B------:R-:W-:Y:S02]  /*66b0*/  LOP3.LUT R93, R93, 0xff0000, R18, 0xf8, !PT ;  /* 0x00ff00005d5d7812 */ /* 0x000fe400078ef812 */
[----:B------:R-:W-:Y:S02]  /*66c0*/  LOP3.LUT R97, R97, 0xff0000, R16, 0xf8, !PT ;  /* 0x00ff000061617812 */ /* 0x000fe400078ef810 */
[----:B------:R-:W-:Y:S02]  /*66d0*/  SHF.L.U32 R150, R150, 0x18, RZ ;  /* 0x0000001896967819 */ /* 0x000fe400000006ff */
[----:B------:R-:W-:Y:S02]  /*66e0*/  LOP3.LUT R31, R31, 0xffff, RZ, 0xc0, !PT ;  /* 0x0000ffff1f1f7812 */ /* 0x000fe400078ec0ff */
[----:B------:R-:W-:-:S02]  /*66f0*/  LOP3.LUT R39, R39, 0xffff, RZ, 0xc0, !PT ;  /* 0x0000ffff27277812 */ /* 0x000fc400078ec0ff */
[----:B------:R-:W-:Y:S02]  /*6700*/  LOP3.LUT R61, R61, R28, RZ, 0xfc, !PT ;  /* 0x0000001c3d3d7212 */ /* 0x000fe400078efcff */
[----:B------:R-:W-:Y:S02]  /*6710*/  PRMT R101, R101, 0x7604, R104 ;  /* 0x0000760465657816 */ /* 0x000fe40000000068 */
[----:B------:R-:W-:Y:S02]  /*6720*/  PRMT R26, R27, 0x7604, R26 ;  /* 0x000076041b1a7816 */ /* 0x000fe4000000001a */
[----:B------:R-:W-:Y:S02]  /*6730*/  LOP3.LUT R14, R125, 0xff0000, R14, 0xf8, !PT ;  /* 0x00ff00007d0e7812 */ /* 0x000fe400078ef80e */
[----:B------:R-:W-:Y:S02]  /*6740*/  LOP3.LUT R37, R37, 0xff0000, R42, 0xf8, !PT ;  /* 0x00ff000025257812 */ /* 0x000fe400078ef82a */
[----:B------:R-:W-:-:S02]  /*6750*/  LOP3.LUT R69, R69, 0xff0000, R74, 0xf8, !PT ;  /* 0x00ff000045457812 */ /* 0x000fc400078ef84a */
[----:B------:R-:W-:Y:S02]  /*6760*/  SHF.L.U32 R18, R107, 0x10, RZ ;  /* 0x000000106b127819 */ /* 0x000fe400000006ff */
[----:B------:R-:W-:Y:S02]  /*6770*/  LOP3.LUT R24, R24, R9, RZ, 0xfc, !PT ;  /* 0x0000000918187212 */ /* 0x000fe400078efcff */
[----:B------:R-:W-:Y:S02]  /*6780*/  LOP3.LUT R47, R47, 0xffff, RZ, 0xc0, !PT ;  /* 0x0000ffff2f2f7812 */ /* 0x000fe400078ec0ff */
[----:B------:R-:W-:Y:S02]  /*6790*/  SHF.L.U32 R16, R43, 0x18, RZ ;  /* 0x000000182b107819 */ /* 0x000fe400000006ff */
[----:B------:R-:W-:Y:S02]  /*67a0*/  LOP3.LUT R45, R45, R22, RZ, 0xfc, !PT ;  /* 0x000000162d2d7212 */ /* 0x000fe400078efcff */
[----:B------:R-:W-:-:S02]  /*67b0*/  LOP3.LUT R55, R55, 0xffff, RZ, 0xc0, !PT ;  /* 0x0000ffff37377812 */ /* 0x000fc400078ec0ff */
[----:B------:R-:W-:Y:S02]  /*67c0*/  LOP3.LUT R63, R63, 0xffff, RZ, 0xc0, !PT ;  /* 0x0000ffff3f3f7812 */ /* 0x000fe400078ec0ff */
[----:B------:R-:W-:Y:S02]  /*67d0*/  SHF.L.U32 R28, R75, 0x18, RZ ;  /* 0x000000184b1c7819 */ /* 0x000fe400000006ff */
[----:B------:R-:W-:Y:S02]  /*67e0*/  LOP3.LUT R87, R87, 0xffff, RZ, 0xc0, !PT ;  /* 0x0000ffff57577812 */ /* 0x000fe400078ec0ff */
[----:B------:R-:W-:Y:S02]  /*67f0*/  LOP3.LUT R94, R94, 0xffff, RZ, 0xc0, !PT ;  /* 0x0000ffff5e5e7812 */ /* 0x000fe400078ec0ff */
[----:B------:R-:W-:Y:S02]  /*6800*/  LOP3.LUT R98, R98, 0xffff, RZ, 0xc0, !PT ;  /* 0x0000ffff62627812 */ /* 0x000fe400078ec0ff */
[----:B------:R-:W-:Y:S01]  /*6810*/  LOP3.LUT R102, R102, 0xffff, RZ, 0xc0, !PT ;  /* 0x0000ffff66667812 */ /* 0x000fe200078ec0ff */
[----:B------:R-:W-:Y:S01]  /*6820*/  IMAD.SHL.U32 R94, R94, 0x1000000, RZ ;  /* 0x010000005e5e7824 */ /* 0x000fe200078e00ff */
[----:B------:R-:W-:Y:S01]  /*6830*/  LOP3.LUT R112, R112, 0xffff, RZ, 0xc0, !PT ;  /* 0x0000ffff70707812 */ /* 0x000fe200078ec0ff */
[----:B------:R-:W-:Y:S01]  /*6840*/  IMAD.SHL.U32 R98, R98, 0x1000000, RZ ;  /* 0x0100000062627824 */ /* 0x000fe200078e00ff */
[----:B------:R-:W-:Y:S01]  /*6850*/  LOP3.LUT R110, R110, 0xffff, RZ, 0xc0, !PT ;  /* 0x0000ffff6e6e7812 */ /* 0x000fe200078ec0ff */
[----:B------:R-:W-:Y:S01]  /*6860*/  IMAD.SHL.U32 R102, R102, 0x1000000, RZ ;  /* 0x0100000066667824 */ /* 0x000fe200078e00ff */
[----:B------:R-:W-:Y:S01]  /*6870*/  PRMT R33, R36, 0x7604, R33 ;  /* 0x0000760424217816 */ /* 0x000fe20000000021 */
[----:B------:R-:W-:Y:S01]  /*6880*/  IMAD.SHL.U32 R112, R112, 0x1000000, RZ ;  /* 0x0100000070707824 */ /* 0x000fe200078e00ff */
[----:B------:R-:W-:Y:S01]  /*6890*/  LOP3.LUT R53, R53, 0xff0000, R58, 0xf8, !PT ;  /* 0x00ff000035357812 */ /* 0x000fe200078ef83a */
[----:B------:R-:W-:Y:S01]  /*68a0*/  IMAD.SHL.U32 R110, R110, 0x1000000, RZ ;  /* 0x010000006e6e7824 */ /* 0x000fe200078e00ff */
[----:B------:R-:W-:-:S02]  /*68b0*/  LOP3.LUT R77, R77, 0xff0000, R82, 0xf8, !PT ;  /* 0x00ff00004d4d7812 */ /* 0x000fc400078ef852 */
[----:B------:R-:W-:Y:S02]  /*68c0*/  SHF.L.U32 R22, R59, 0x18, RZ ;  /* 0x000000183b167819 */ /* 0x000fe400000006ff */
[----:B------:R-:W-:Y:S02]  /*68d0*/  LOP3.LUT R71, R71, 0xffff, RZ, 0xc0, !PT ;  /* 0x0000ffff47477812 */ /* 0x000fe400078ec0ff */
[----:B------:R-:W-:Y:S02]  /*68e0*/  SEL R9, R6, R3, P4 ;  /* 0x0000000306097207 */ /* 0x000fe40002000000 */
[----:B------:R-:W-:Y:S02]  /*68f0*/  PRMT R41, R44, 0x7604, R41 ;  /* 0x000076042c297816 */ /* 0x000fe40000000029 */
[----:B------:R-:W-:Y:S02]  /*6900*/  PRMT R49, R49, 0x7604, R52 ;  /* 0x0000760431317816 */ /* 0x000fe40000000034 */
[----:B------:R-:W-:-:S02]  /*6910*/  PRMT R57, R60, 0x7604, R57 ;  /* 0x000076043c397816 */ /* 0x000fc40000000039 */
[----:B------:R-:W-:Y:S02]  /*6920*/  PRMT R81, R81, 0x7604, R84 ;  /* 0x0000760451517816 */ /* 0x000fe40000000054 */
[----:B------:R-:W-:Y:S02]  /*6930*/  PRMT R85, R85, 0x7604, R88 ;  /* 0x0000760455557816 */ /* 0x000fe40000000058 */
[----:B------:R-:W-:Y:S02]  /*6940*/  SHF.L.U32 R90, R90, 0x10, RZ ;  /* 0x000000105a5a7819 */ /* 0x000fe400000006ff */
[----:B------:R-:W-:Y:S02]  /*6950*/  LOP3.LUT R91, R91, 0xffff, RZ, 0xc0, !PT ;  /* 0x0000ffff5b5b7812 */ /* 0x000fe400078ec0ff */
[----:B------:R-:W-:Y:S02]  /*6960*/  LOP3.LUT R106, R106, 0xffff, RZ, 0xc0, !PT ;  /* 0x0000ffff6a6a7812 */ /* 0x000fe400078ec0ff */
[----:B------:R-:W-:-:S02]  /*6970*/  SEL R6, R3, R6, P4 ;  /* 0x0000000603067207 */ /* 0x000fc40002000000 */
[----:B------:R-:W-:Y:S02]  /*6980*/  PRMT R65, R68, 0x7604, R65 ;  /* 0x0000760444417816 */ /* 0x000fe40000000041 */
[----:B------:R-:W-:Y:S02]  /*6990*/  LOP3.LUT R164, R164, 0xff0000, R167, 0xf8, !PT ;  /* 0x00ff0000a4a47812 */ /* 0x000fe400078ef8a7 */
[----:B------:R-:W-:Y:S02]  /*69a0*/  LOP3.LUT R73, R73, 0xff0000, R78, 0xf8, !PT ;  /* 0x00ff000049497812 */ /* 0x000fe400078ef84e */
[----:B------:R-:W-:Y:S02]  /*69b0*/  LOP3.LUT R12, R12, R143, RZ, 0xfc, !PT ;  /* 0x0000008f0c0c7212 */ /* 0x000fe400078efcff */
[----:B------:R-:W-:Y:S02]  /*69c0*/  LOP3.LUT R15, R15, R150, RZ, 0xfc, !PT ;  /* 0x000000960f0f7212 */ /* 0x000fe400078efcff */
[----:B------:R-:W-:Y:S01]  /*69d0*/  LOP3.LUT R13, R13, R4, RZ, 0xfc, !PT ;  /* 0x000000040d0d7212 */ /* 0x000fe200078efcff */
[----:B------:R-:W-:Y:S01]  /*69e0*/  IMAD.SHL.U32 R4, R31, 0x1000000, RZ ;  /* 0x010000001f047824 */ /* 0x000fe200078e00ff */
[----:B------:R-:W-:Y:S01]  /*69f0*/  LOP3.LUT R25, R25, R10, RZ, 0xfc, !PT ;  /* 0x0000000a19197212 */ /* 0x000fe200078efcff */
[----:B------:R-:W-:Y:S01]  /*6a00*/  IMAD.SHL.U32 R10, R39, 0x1000000, RZ ;  /* 0x01000000270a7824 */ /* 0x000fe200078e00ff */
[----:B------:R-:W-:-:S02]  /*6a10*/  MOV R3, 0x3021 ;  /* 0x0000302100037802 */ /* 0x000fc40000000f00 */
[----:B------:R-:W-:Y:S02]  /*6a20*/  LOP3.LUT R158, R158, 0xc, RZ, 0xc0, !PT ;  /* 0x0000000c9e9e7812 */ /* 0x000fe400078ec0ff */
[----:B------:R-:W-:Y:S01]  /*6a30*/  LOP3.LUT R101, R101, 0xff0000, R18, 0xf8, !PT ;  /* 0x00ff000065657812 */ /* 0x000fe200078ef812 */
[----:B------:R-:W-:Y:S01]  /*6a40*/  IMAD.SHL.U32 R18, R47, 0x1000000, RZ ;  /* 0x010000002f127824 */ /* 0x000fe200078e00ff */
[----:B------:R-:W-:Y:S01]  /*6a50*/  LOP3.LUT R109, R26, 0xff0000, R109, 0xf8, !PT ;  /* 0x00ff00001a6d7812 */ /* 0x000fe200078ef86d */
[----:B------:R-:W-:Y:S01]  /*6a60*/  IMAD.SHL.U32 R26, R63, 0x1000000, RZ ;  /* 0x010000003f1a7824 */ /* 0x000fe200078e00ff */
[----:B------:R-:W-:Y:S02]  /*6a70*/  LOP3.LUT R14, R14, R17, RZ, 0xfc, !PT ;  /* 0x000000110e0e7212 */ /* 0x000fe400078efcff */
[----:B------:R-:W-:Y:S01]  /*6a80*/  LOP3.LUT R37, R37, R16, RZ, 0xfc, !PT ;  /* 0x0000001025257212 */ /* 0x000fe200078efcff */
[----:B------:R-:W-:Y:S01]  /*6a90*/  IMAD.SHL.U32 R16, R55, 0x1000000, RZ ;  /* 0x0100000037107824 */ /* 0x000fe200078e00ff */
[----:B------:R-:W-:Y:S01]  /*6aa0*/  LOP3.LUT R69, R69, R28, RZ, 0xfc, !PT ;  /* 0x0000001c45457212 */ /* 0x000fe200078efcff */
[----:B------:R-:W-:Y:S01]  /*6ab0*/  IMAD.SHL.U32 R28, R87, 0x1000000, RZ ;  /* 0x01000000571c7824 */ /* 0x000fe200078e00ff */
[----:B------:R-:W-:-:S02]  /*6ac0*/  LOP3.LUT R33, R33, 0xff0000, R38, 0xf8, !PT ;  /* 0x00ff000021217812 */ /* 0x000fc400078ef826 */
[----:B------:R-:W-:Y:S01]  /*6ad0*/  LOP3.LUT R53, R53, R22, RZ, 0xfc, !PT ;  /* 0x0000001635357212 */ /* 0x000fe200078efcff */
[----:B------:R-:W-:Y:S01]  /*6ae0*/  IMAD.SHL.U32 R22, R71, 0x1000000, RZ ;  /* 0x0100000047167824 */ /* 0x000fe200078e00ff */
[----:B------:R-:W-:Y:S02]  /*6af0*/  LOP3.LUT R77, R77, R32, RZ, 0xfc, !PT ;  /* 0x000000204d4d7212 */ /* 0x000fe400078efcff */
[----:B------:R-:W-:Y:S02]  /*6b00*/  SEL R17, R11, R8, P4 ;  /* 0x000000080b117207 */ /* 0x000fe40002000000 */
[----:B------:R-:W-:Y:S02]  /*6b10*/  LOP3.LUT R41, R41, 0xff0000, R46, 0xf8, !PT ;  /* 0x00ff000029297812 */ /* 0x000fe400078ef82e */
[----:B------:R-:W-:Y:S02]  /*6b20*/  LOP3.LUT R49, R49, 0xff0000, R54, 0xf8, !PT ;  /* 0x00ff000031317812 */ /* 0x000fe400078ef836 */
[----:B------:R-:W-:-:S02]  /*6b30*/  LOP3.LUT R57, R57, 0xff0000, R62, 0xf8, !PT ;  /* 0x00ff000039397812 */ /* 0x000fc400078ef83e */
[----:B------:R-:W-:Y:S02]  /*6b40*/  LOP3.LUT R81, R81, 0xff0000, R86, 0xf8, !PT ;  /* 0x00ff000051517812 */ /* 0x000fe400078ef856 */
[----:B------:R-:W-:Y:S02]  /*6b50*/  LOP3.LUT R85, R85, 0xff0000, R90, 0xf8, !PT ;  /* 0x00ff000055557812 */ /* 0x000fe400078ef85a */
[----:B------:R-:W-:Y:S02]  /*6b60*/  SHF.L.U32 R32, R91, 0x18, RZ ;  /* 0x000000185b207819 */ /* 0x000fe400000006ff */
[----:B------:R-:W-:Y:S02]  /*6b70*/  SHF.L.U32 R106, R106, 0x18, RZ ;  /* 0x000000186a6a7819 */ /* 0x000fe400000006ff */
[----:B------:R-:W-:Y:S02]  /*6b80*/  SEL R8, R8, R11, P4 ;  /* 0x0000000b08087207 */ /* 0x000fe40002000000 */
[----:B------:R-:W-:-:S02]  /*6b90*/  LOP3.LUT R65, R65, 0xff0000, R70, 0xf8, !PT ;  /* 0x00ff000041417812 */ /* 0x000fc400078ef846 */
[----:B------:R-:W-:Y:S02]  /*6ba0*/  LOP3.LUT R5, R164, R5, RZ, 0xfc, !PT ;  /* 0x00000005a4057212 */ /* 0x000fe400078efcff */
[----:B------:R-:W-:Y:S02]  /*6bb0*/  LOP3.LUT R30, R73, R30, RZ, 0xfc, !PT ;  /* 0x0000001e491e7212 */ /* 0x000fe400078efcff */
[----:B------:R-:W-:Y:S02]  /*6bc0*/  SEL R11, R15, R12, P4 ;  /* 0x0000000c0f0b7207 */ /* 0x000fe40002000000 */
[-C--:B------:R-:W-:Y:S02]  /*6bd0*/  SHF.R.U32.HI R0, RZ, R158.reuse, R3 ;  /* 0x0000009eff007219 */ /* 0x080fe40000011603 */
[----:B------:R-:W-:Y:S02]  /*6be0*/  SEL R12, R12, R15, P4 ;  /* 0x0000000f0c0c7207 */ /* 0x000fe40002000000 */
[----:B------:R-:W-:-:S02]  /*6bf0*/  SHF.R.U32.HI R3, RZ, R158, R35 ;  /* 0x0000009eff037219 */ /* 0x000fc40000011623 */
[----:B------:R-:W-:Y:S02]  /*6c00*/  LOP3.LUT R4, R19, R4, RZ, 0xfc, !PT ;  /* 0x0000000413047212 */ /* 0x000fe400078efcff */
[----:B------:R-:W-:Y:S02]  /*6c10*/  LOP3.LUT R10, R33, R10, RZ, 0xfc, !PT ;  /* 0x0000000a210a7212 */ /* 0x000fe400078efcff */
[----:B------:R-:W-:Y:S02]  /*6c20*/  SEL R15, R13, R14, P4 ;  /* 0x0000000e0d0f7207 */ /* 0x000fe40002000000 */
[----:B------:R-:W-:Y:S02]  /*6c30*/  LOP3.LUT R18, R41, R18, RZ, 0xfc, !PT ;  /* 0x0000001229127212 */ /* 0x000fe400078efcff */
[----:B------:R-:W-:Y:S02]  /*6c40*/  LOP3.LUT R16, R49, R16, RZ, 0xfc, !PT ;  /* 0x0000001031107212 */ /* 0x000fe400078efcff */
[----:B------:R-:W-:-:S02]  /*6c50*/  LOP3.LUT R26, R57, R26, RZ, 0xfc, !PT ;  /* 0x0000001a391a7212 */ /* 0x000fc400078efcff */
[----:B------:R-:W-:Y:S02]  /*6c60*/  LOP3.LUT R28, R81, R28, RZ, 0xfc, !PT ;  /* 0x0000001c511c7212 */ /* 0x000fe400078efcff */
[----:B------:R-:W-:Y:S02]  /*6c70*/  LOP3.LUT R85, R85, R32, RZ, 0xfc, !PT ;  /* 0x0000002055557212 */ /* 0x000fe400078efcff */
[----:B------:R-:W-:Y:S02]  /*6c80*/  LOP3.LUT R89, R89, R94, RZ, 0xfc, !PT ;  /* 0x0000005e59597212 */ /* 0x000fe400078efcff */
[----:B------:R-:W-:Y:S02]  /*6c90*/  LOP3.LUT R98, R93, R98, RZ, 0xfc, !PT ;  /* 0x000000625d627212 */ /* 0x000fe400078efcff */
[----:B------:R-:W-:Y:S02]  /*6ca0*/  LOP3.LUT R97, R97, R102, RZ, 0xfc, !PT ;  /* 0x0000006661617212 */ /* 0x000fe400078efcff */
[----:B------:R-:W-:-:S02]  /*6cb0*/  LOP3.LUT R106, R101, R106, RZ, 0xfc, !PT ;  /* 0x0000006a656a7212 */ /* 0x000fc400078efcff */
[----:B------:R-:W-:Y:S02]  /*6cc0*/  LOP3.LUT R105, R105, R112, RZ, 0xfc, !PT ;  /* 0x0000007069697212 */ /* 0x000fe400078efcff */
[----:B------:R-:W-:Y:S02]  /*6cd0*/  LOP3.LUT R110, R109, R110, RZ, 0xfc, !PT ;  /* 0x0000006e6d6e7212 */ /* 0x000fe400078efcff */
[----:B------:R-:W-:Y:S02]  /*6ce0*/  SEL R14, R14, R13, P4 ;  /* 0x0000000d0e0e7207 */ /* 0x000fe40002000000 */
[----:B------:R-:W-:Y:S02]  /*6cf0*/  LOP3.LUT R22, R65, R22, RZ, 0xfc, !PT ;  /* 0x0000001641167212 */ /* 0x000fe400078efcff */
[----:B------:R-:W-:Y:S02]  /*6d00*/  SEL R13, R24, R5, P4 ;  /* 0x00000005180d7207 */ /* 0x000fe40002000000 */
[----:B------:R-:W-:-:S02]  /*6d10*/  SEL R29, R77, R30, P4 ;  /* 0x0000001e4d1d7207 */ /* 0x000fc40002000000 */
[----:B------:R-:W-:Y:S02]  /*6d20*/  SEL R24, R5, R24, P4 ;  /* 0x0000001805187207 */ /* 0x000fe40002000000 */
[----:B------:R-:W-:Y:S02]  /*6d30*/  SEL R30, R30, R77, P4 ;  /* 0x0000004d1e1e7207 */ /* 0x000fe40002000000 */
[----:B------:R-:W-:Y:S02]  /*6d40*/  LOP3.LUT R0, R0, 0xf, RZ, 0xc0, !PT ;  /* 0x0000000f00007812 */ /* 0x000fe400078ec0ff */
[----:B------:R-:W-:Y:S02]  /*6d50*/  LOP3.LUT R3, R3, 0xf, RZ, 0xc0, !PT ;  /* 0x0000000f03037812 */ /* 0x000fe400078ec0ff */
[----:B------:R-:W-:Y:S01]  /*6d60*/  SEL R5, R25, R4, P4 ;  /* 0x0000000419057207 */ /* 0x000fe20002000000 */
[----:B------:R-:W-:Y:S01]  /*6d70*/  SHFL.IDX PT, R47, R29, R0, 0x1c1f ;  /* 0x001c1f001d2f7589 */ /* 0x000fe200000e0000 */
[----:B------:R-:W-:-:S02]  /*6d80*/  SEL R32, R4, R25, P4 ;  /* 0x0000001904207207 */ /* 0x000fc40002000000 */
[----:B------:R-:W-:Y:S01]  /*6d90*/  SEL R19, R37, R10, P4 ;  /* 0x0000000a25137207 */ /* 0x000fe20002000000 */
[----:B------:R-:W2:Y:S01]  /*6da0*/  SHFL.IDX PT, R48, R30, R3, 0x1c1f ;  /* 0x001c1f031e307589 */ /* 0x000ea200000e0000 */
[----:B------:R-:W-:Y:S02]  /*6db0*/  SEL R34, R10, R37, P4 ;  /* 0x000000250a227207 */ /* 0x000fe40002000000 */
[----:B------:R-:W-:Y:S01]  /*6dc0*/  SEL R21, R45, R18, P4 ;  /* 0x000000122d157207 */ /* 0x000fe20002000000 */
[----:B------:R-:W-:Y:S01]  /*6dd0*/  SHFL.IDX PT, R9, R9, R0, 0x1c1f ;  /* 0x001c1f0009097589 */ /* 0x000fe200000e0000 */
[----:B------:R-:W-:Y:S02]  /*6de0*/  SEL R23, R53, R16, P4 ;  /* 0x0000001035177207 */ /* 0x000fe40002000000 */
[----:B------:R-:W-:Y:S01]  /*6df0*/  SEL R25, R61, R26, P4 ;  /* 0x0000001a3d197207 */ /* 0x000fe20002000000 */
[----:B------:R-:W-:Y:S01]  /*6e00*/  SHFL.IDX PT, R17, R17, R0, 0x1c1f ;  /* 0x001c1f0011117589 */ /* 0x000fe200000e0000 */
[----:B------:R-:W-:-:S02]  /*6e10*/  SEL R38, R26, R61, P4 ;  /* 0x0000003d1a267207 */ /* 0x000fc40002000000 */
[----:B------:R-:W-:Y:S01]  /*6e20*/  SEL R31, R85, R28, P4 ;  /* 0x0000001c551f7207 */ /* 0x000fe20002000000 */
[----:B------:R-:W-:Y:S01]  /*6e30*/  SHFL.IDX PT, R43, R25, R0, 0x1c1f ;  /* 0x001c1f00192b7589 */ /* 0x000fe200000e0000 */
[----:B------:R-:W-:Y:S02]  /*6e40*/  SEL R42, R28, R85, P4 ;  /* 0x000000551c2a7207 */ /* 0x000fe40002000000 */
[----:B------:R-:W-:Y:S01]  /*6e50*/  SEL R33, R98, R89, P4 ;  /* 0x0000005962217207 */ /* 0x000fe20002000000 */
[----:B------:R-:W-:Y:S01]  /*6e60*/  SHFL.IDX PT, R49, R31, R0, 0x1c1f ;  /* 0x001c1f001f317589 */ /* 0x000fe200000e0000 */
[----:B------:R-:W-:Y:S02]  /*6e70*/  SEL R35, R106, R97, P4 ;  /* 0x000000616a237207 */ /* 0x000fe40002000000 */
[----:B------:R-:W-:Y:S01]  /*6e80*/  SEL R37, R110, R105, P4 ;  /* 0x000000696e257207 */ /* 0x000fe20002000000 */
[----:B------:R-:W3:Y:S01]  /*6e90*/  SHFL.IDX PT, R44, R38, R3, 0x1c1f ;  /* 0x001c1f03262c7589 */ /* 0x000ee200000e0000 */
[----:B------:R-:W-:-:S02]  /*6ea0*/  SEL R27, R69, R22, P4 ;  /* 0x00000016451b7207 */ /* 0x000fc40002000000 */
[----:B------:R-:W-:Y:S01]  /*6eb0*/  SEL R98, R89, R98, P4 ;  /* 0x0000006259627207 */ /* 0x000fe20002000000 */
[----:B------:R3:W4:Y:S01]  /*6ec0*/  SHFL.IDX PT, R50, R42, R3, 0x1c1f ;  /* 0x001c1f032a327589 */ /* 0x00072200000e0000 */
[----:B------:R-:W-:Y:S02]  /*6ed0*/  SEL R106, R97, R106, P4 ;  /* 0x0000006a616a7207 */ /* 0x000fe40002000000 */
[----:B------:R-:W-:Y:S01]  /*6ee0*/  SEL R110, R105, R110, P4 ;  /* 0x0000006e696e7207 */ /* 0x000fe20002000000 */
[----:B------:R-:W-:Y:S01]  /*6ef0*/  SHFL.IDX PT, R11, R11, R0, 0x1c1f ;  /* 0x001c1f000b0b7589 */ /* 0x000fe200000e0000 */
[----:B------:R-:W-:Y:S02]  /*6f00*/  SEL R18, R18, R45, P4 ;  /* 0x0000002d12127207 */ /* 0x000fe40002000000 */
[----:B------:R-:W-:Y:S01]  /*6f10*/  SEL R40, R22, R69, P4 ;  /* 0x0000004516287207 */ /* 0x000fe20002000000 */
[----:B------:R-:W-:Y:S01]  /*6f20*/  SHFL.IDX PT, R15, R15, R0, 0x1c1f ;  /* 0x001c1f000f0f7589 */ /* 0x000fe200000e0000 */
[----:B------:R-:W-:-:S02]  /*6f30*/  SEL R36, R16, R53, P4 ;  /* 0x0000003510247207 */ /* 0x000fc40002000000 */
[----:B------:R-:W-:Y:S01]  /*6f40*/  SEL R157, R157, 0x5410, P4 ;  /* 0x000054109d9d7807 */ /* 0x000fe20002000000 */
[----:B------:R-:W-:Y:S01]  /*6f50*/  SHFL.IDX PT, R13, R13, R0, 0x1c1f ;  /* 0x001c1f000d0d7589 */ /* 0x000fe200000e0000 */
[----:B------:R-:W-:Y:S02]  /*6f60*/  SEL R156, R156, 0x7632, P4 ;  /* 0x000076329c9c7807 */ /* 0x000fe40002000000 */
[C-C-:B--2---:R-:W-:Y:S01]  /*6f70*/  PRMT R46, R47.reuse, R157, R48.reuse ;  /* 0x0000009d2f2e7216 */ /* 0x144fe20000000030 */
[----:B------:R-:W-:Y:S01]  /*6f80*/  SHFL.IDX PT, R5, R5, R0, 0x1c1f ;  /* 0x001c1f0005057589 */ /* 0x000fe200000e0000 */
[----:B------:R-:W-:-:S03]  /*6f90*/  PRMT R47, R47, R156, R48 ;  /* 0x0000009c2f2f7216 */ /* 0x000fc60000000030 */
[----:B------:R-:W-:Y:S01]  /*6fa0*/  SHFL.IDX PT, R19, R19, R0, 0x1c1f ;  /* 0x001c1f0013137589 */ /* 0x000fe200000e0000 */
[CCC-:B---3--:R-:W-:Y:S02]  /*6fb0*/  PRMT R42, R43.reuse, R157.reuse, R44.reuse ;  /* 0x0000009d2b2a7216 */ /* 0x1c8fe4000000002c */
[-C--:B------:R-:W-:Y:S01]  /*6fc0*/  PRMT R43, R43, R156.reuse, R44 ;  /* 0x0000009c2b2b7216 */ /* 0x080fe2000000002c */
[----:B------:R-:W-:Y:S01]  /*6fd0*/  SHFL.IDX PT, R21, R21, R0, 0x1c1f ;  /* 0x001c1f0015157589 */ /* 0x000fe200000e0000 */
[CCC-:B----4-:R-:W-:Y:S02]  /*6fe0*/  PRMT R48, R49.reuse, R157.reuse, R50.reuse ;  /* 0x0000009d31307216 */ /* 0x1d0fe40000000032 */
[----:B------:R-:W-:Y:S01]  /*6ff0*/  PRMT R49, R49, R156, R50 ;  /* 0x0000009c31317216 */ /* 0x000fe20000000032 */
[----:B------:R-:W-:Y:S04]  /*7000*/  SHFL.IDX PT, R23, R23, R0, 0x1c1f ;  /* 0x001c1f0017177589 */ /* 0x000fe800000e0000 */
[----:B------:R-:W-:Y:S04]  /*7010*/  SHFL.IDX PT, R45, R27, R0, 0x1c1f ;  /* 0x001c1f001b2d7589 */ /* 0x000fe800000e0000 */
[----:B------:R-:W-:Y:S04]  /*7020*/  SHFL.IDX PT, R51, R33, R0, 0x1c1f ;  /* 0x001c1f0021337589 */ /* 0x000fe800000e0000 */
[----:B------:R-:W-:Y:S04]  /*7030*/  SHFL.IDX PT, R53, R35, R0, 0x1c1f ;  /* 0x001c1f0023357589 */ /* 0x000fe800000e0000 */
[----:B------:R-:W-:Y:S04]  /*7040*/  SHFL.IDX PT, R55, R37, R0, 0x1c1f ;  /* 0x001c1f0025377589 */ /* 0x000fe800000e0000 */
[----:B------:R-:W2:Y:S04]  /*7050*/  SHFL.IDX PT, R0, R40, R3, 0x1c1f ;  /* 0x001c1f0328007589 */ /* 0x000ea800000e0000 */
[----:B------:R-:W3:Y:S04]  /*7060*/  SHFL.IDX PT, R98, R98, R3, 0x1c1f ;  /* 0x001c1f0362627589 */ /* 0x000ee800000e0000 */
[----:B------:R-:W4:Y:S04]  /*7070*/  SHFL.IDX PT, R106, R106, R3, 0x1c1f ;  /* 0x001c1f036a6a7589 */ /* 0x000f2800000e0000 */
[----:B------:R-:W5:Y:S04]  /*7080*/  SHFL.IDX PT, R110, R110, R3, 0x1c1f ;  /* 0x001c1f036e6e7589 */ /* 0x000f6800000e0000 */
[----:B------:R-:W1:Y:S04]  /*7090*/  SHFL.IDX PT, R6, R6, R3, 0x1c1f ;  /* 0x001c1f0306067589 */ /* 0x000e6800000e0000 */
[----:B------:R-:W1:Y:S04]  /*70a0*/  SHFL.IDX PT, R8, R8, R3, 0x1c1f ;  /* 0x001c1f0308087589 */ /* 0x000e6800000e0000 */
[----:B------:R-:W1:Y:S01]  /*70b0*/  SHFL.IDX PT, R12, R12, R3, 0x1c1f ;  /* 0x001c1f030c0c7589 */ /* 0x000e6200000e0000 */
[----:B--2---:R-:W-:-:S02]  /*70c0*/  PRMT R44, R45, R157, R0 ;  /* 0x0000009d2d2c7216 */ /* 0x004fc40000000000 */
[-C--:B------:R-:W-:Y:S01]  /*70d0*/  PRMT R45, R45, R156.reuse, R0 ;  /* 0x0000009c2d2d7216 */ /* 0x080fe20000000000 */
[----:B------:R-:W2:Y:S01]  /*70e0*/  SHFL.IDX PT, R14, R14, R3, 0x1c1f ;  /* 0x001c1f030e0e7589 */ /* 0x000ea200000e0000 */
[CCC-:B---3--:R-:W-:Y:S02]  /*70f0*/  PRMT R50, R51.reuse, R157.reuse, R98.reuse ;  /* 0x0000009d33327216 */ /* 0x1c8fe40000000062 */
[-C--:B------:R-:W-:Y:S01]  /*7100*/  PRMT R51, R51, R156.reuse, R98 ;  /* 0x0000009c33337216 */ /* 0x080fe20000000062 */
[----:B------:R3:W2:Y:S01]  /*7110*/  SHFL.IDX PT, R4, R24, R3, 0x1c1f ;  /* 0x001c1f0318047589 */ /* 0x0006a200000e0000 */
[CCC-:B----4-:R-:W-:Y:S02]  /*7120*/  PRMT R52, R53.reuse, R157.reuse, R106.reuse ;  /* 0x0000009d35347216 */ /* 0x1d0fe4000000006a */
[----:B------:R-:W-:Y:S01]  /*7130*/  PRMT R53, R53, R156, R106 ;  /* 0x0000009c35357216 */ /* 0x000fe2000000006a */
[----:B------:R4:W4:Y:S01]  /*7140*/  SHFL.IDX PT, R10, R32, R3, 0x1c1f ;  /* 0x001c1f03200a7589 */ /* 0x00092200000e0000 */
[----:B-----5:R-:W-:-:S02]  /*7150*/  PRMT R54, R55, R157, R110 ;  /* 0x0000009d37367216 */ /* 0x020fc4000000006e */
[-C--:B------:R-:W-:Y:S01]  /*7160*/  PRMT R55, R55, R156.reuse, R110 ;  /* 0x0000009c37377216 */ /* 0x080fe2000000006e */
[----:B------:R5:W5:Y:S01]  /*7170*/  SHFL.IDX PT, R16, R34, R3, 0x1c1f ;  /* 0x001c1f0322107589 */ /* 0x000b6200000e0000 */
[CCC-:B-1----:R-:W-:Y:S02]  /*7180*/  PRMT R25, R9.reuse, R156.reuse, R6.reuse ;  /* 0x0000009c09197216 */ /* 0x1c2fe40000000006 */
[-C--:B---3--:R-:W-:Y:S01]  /*7190*/  PRMT R24, R9, R157.reuse, R6 ;  /* 0x0000009d09187216 */ /* 0x088fe20000000006 */
[----:B------:R-:W1:Y:S01]  /*71a0*/  SHFL.IDX PT, R18, R18, R3, 0x1c1f ;  /* 0x001c1f0312127589 */ /* 0x000e6200000e0000 */
[CCC-:B------:R-:W-:Y:S02]  /*71b0*/  PRMT R26, R17.reuse, R157.reuse, R8.reuse ;  /* 0x0000009d111a7216 */ /* 0x1c0fe40000000008 */
[----:B------:R-:W-:Y:S01]  /*71c0*/  PRMT R27, R17, R156, R8 ;  /* 0x0000009c111b7216 */ /* 0x000fe20000000008 */
[----:B------:R3:W1:Y:S01]  /*71d0*/  SHFL.IDX PT, R22, R36, R3, 0x1c1f ;  /* 0x001c1f0324167589 */ /* 0x00066200000e0000 */
[----:B------:R-:W-:-:S02]  /*71e0*/  PRMT R28, R11, R157, R12 ;  /* 0x0000009d0b1c7216 */ /* 0x000fc4000000000c */
[-C--:B------:R-:W-:Y:S02]  /*71f0*/  PRMT R29, R11, R156.reuse, R12 ;  /* 0x0000009c0b1d7216 */ /* 0x080fe4000000000c */
[CCC-:B--2---:R-:W-:Y:S02]  /*7200*/  PRMT R30, R15.reuse, R157.reuse, R14.reuse ;  /* 0x0000009d0f1e7216 */ /* 0x1c4fe4000000000e */
[-C--:B------:R-:W-:Y:S02]  /*7210*/  PRMT R31, R15, R156.reuse, R14 ;  /* 0x0000009c0f1f7216 */ /* 0x080fe4000000000e */
[CCC-:B----4-:R-:W-:Y:S02]  /*7220*/  PRMT R32, R13.reuse, R157.reuse, R4.reuse ;  /* 0x0000009d0d207216 */ /* 0x1d0fe40000000004 */
[----:B------:R-:W-:Y:S02]  /*7230*/  PRMT R33, R13, R156, R4 ;  /* 0x0000009c0d217216 */ /* 0x000fe40000000004 */
[----:B-----5:R-:W-:-:S02]  /*7240*/  PRMT R34, R5, R157, R10 ;  /* 0x0000009d05227216 */ /* 0x020fc4000000000a */
[-C--:B------:R-:W-:Y:S02]  /*7250*/  PRMT R35, R5, R156.reuse, R10 ;  /* 0x0000009c05237216 */ /* 0x080fe4000000000a */
[CCC-:B---3--:R-:W-:Y:S02]  /*7260*/  PRMT R36, R19.reuse, R157.reuse, R16.reuse ;  /* 0x0000009d13247216 */ /* 0x1c8fe40000000010 */
[-C--:B------:R-:W-:Y:S02]  /*7270*/  PRMT R37, R19, R156.reuse, R16 ;  /* 0x0000009c13257216 */ /* 0x080fe40000000010 */
[CCC-:B-1----:R-:W-:Y:S02]  /*7280*/  PRMT R38, R21.reuse, R157.reuse, R18.reuse ;  /* 0x0000009d15267216 */ /* 0x1c2fe40000000012 */
[----:B------:R-:W-:Y:S02]  /*7290*/  PRMT R39, R21, R156, R18 ;  /* 0x0000009c15277216 */ /* 0x000fe40000000012 */
[----:B------:R-:W-:-:S02]  /*72a0*/  PRMT R40, R23, R157, R22 ;  /* 0x0000009d17287216 */ /* 0x000fc40000000016 */
[----:B------:R-:W-:Y:S01]  /*72b0*/  PRMT R41, R23, R156, R22 ;  /* 0x0000009c17297216 */ /* 0x000fe20000000016 */
[----:B------:R-:W-:Y:S06]  /*72c0*/  @!P0 BRA `(.L_x_19) ;  /* 0x0000000000048947 */ /* 0x000fec0003800000 */
[----:B------:R-:W-:Y:S01]  /*72d0*/  BPT.TRAP 0x1 ;  /* 0x000000040000795c */ /* 0x000fe20000300000 */
.L_x_19:
[----:B------:R-:W1:Y:S02]  /*72e0*/  SYNCS.PHASECHK.TRANS64.TRYWAIT P1, [UR37+0x58008], R2 ;  /* 0x05800802ff0075a7 */ /* 0x000e640008020165 */
[----:B-1----:R-:W-:Y:S05]  /*72f0*/  @!P1 BRA `(.L_x_20) ;  /* 0x000000d4000c9947 */ /* 0x002fea0003800000 */
.L_x_97:
[----:B------:R-:W-:Y:S01]  /*7300*/  STL [R1+0x210], R158 ;  /* 0x0002109e01007387 */ /* 0x000fe20000100800 */
[----:B------:R-:W-:Y:S01]  /*7310*/  UIADD3 UR10, UR6, 0x1000, URZ ;  /* 0x00001000060a7890 */ /* 0x000fe2000fffe03f */
[----:B------:R-:W-:Y:S02]  /*7320*/  UMOV UR11, 0x40000040 ;  /* 0x40000040000b7882 */ /* 0x000fe40000000000 */
[----:B------:R-:W-:Y:S04]  /*7330*/  STL.64 [R1+0x208], R156 ;  /* 0x0002089c01007387 */ /* 0x000fe80000100a00 */
[----:B------:R2:W-:Y:S02]  /*7340*/  STL.64 [R1+0x200], R154 ;  /* 0x0002009a01007387 */ /* 0x0005e40000100a00 */
[----:B--2---:R-:W-:-:S06]  /*7350*/  WARPGROUP.ARRIVE ;  /* 0x00000000000079c5 */ /* 0x004fcc0000000000 */
[----:B------:R-:W-:Y:S01]  /*7360*/  QGMMA.64x256x32.F32.E4M3.E4M3 R56, R24, gdesc[UR8], RZ, !UPT, gsb0 ;  /* 0x03e0000818387df3 */ /* 0x000fe2000c0008ff */
[----:B------:R-:W-:Y:S01]  /*7370*/  UIADD3 UR10, UR6, 0x1002, URZ ;  /* 0x00001002060a7890 */ /* 0x000fe2000fffe03f */
[----:B------:R-:W-:Y:S01]  /*7380*/  UMOV UR11, 0x40000040 ;  /* 0x40000040000b7882 */ /* 0x000fe20000000000 */
[----:B------:R-:W-:Y:S02]  /*7390*/  WARPGROUP.DEPBAR.LE gsb0, 0x0 ;  /* 0x00008000000079c5 */ /* 0x000fe40000010000 */
[----:B------:R-:W-:-:S15]  /*73a0*/  WARPGROUP.ARRIVE ;  /* 0x00000000000079c5 */ /* 0x000fde0000000000 */
[----:B------:R-:W-:-:S08]  /*73b0*/  NOP ;  /* 0x0000000000007918 */ /* 0x000fd00000000000 */
[----:B------:R-:W-:Y:S01]  /*73c0*/  QGMMA.64x256x32.F32.E4M3.E4M3 R56, R28, gdesc[UR8], R56, gsb0 ;  /* 0x03e000081c387df3 */ /* 0x000fe20008000838 */
        /* <DEDUP_REMOVED lines=35> */
[----:B------:R-:W-:Y:S03]  /*7600*/  QGMMA.64x256x32.F32.E4M3.E4M3 R56, R52, gdesc[UR8], R56, gsb0 ;  /* 0x03e0000834387df3 */ /* 0x000fe60008000838 */
[----:B------:R-:W-:Y:S02]  /*7610*/  WARPGROUP.DEPBAR.LE gsb0, 0x0 ;  /* 0x00008000000079c5 */ /* 0x000fe40000010000 */
[----:B------:R-:W-:Y:S04]  /*7620*/  STL.64 [R1], R56 ;  /* 0x0000003801007387 */ /* 0x000fe80000100a00 */
[----:B------:R-:W-:Y:S04]  /*7630*/  STL.64 [R1+0x8], R58 ;  /* 0x0000083a01007387 */ /* 0x000fe80000100a00 */
        /* <DEDUP_REMOVED lines=49> */
[----:B------:R2:W-:Y:S04]  /*7950*/  STL.64 [R1+0x198], R158 ;  /* 0x0001989e01007387 */ /* 0x0005e80000100a00 */
        /* <DEDUP_REMOVED lines=12> */
[----:B--2---:R3:W5:Y:S04]  /*7a20*/  LDL.LU R158, [R1+0x210] ;  /* 0x00021000019e7983 */ /* 0x0047680000300800 */
[----:B------:R3:W5:Y:S04]  /*7a30*/  LDL.LU.64 R156, [R1+0x208] ;  /* 0x00020800019c7983 */ /* 0x0007680000300a00 */
[----:B------:R3:W5:Y:S01]  /*7a40*/  LDL.LU.64 R154, [R1+0x200] ;  /* 0x00020000019a7983 */ /* 0x0007620000300a00 */
[----:B------:R-:W-:Y:S05]  /*7a50*/  @!P0 BRA `(.L_x_21) ;  /* 0x0000000000048947 */ /* 0x000fea0003800000 */
[----:B------:R-:W-:Y:S01]  /*7a60*/  BPT.TRAP 0x1 ;  /* 0x000000040000795c */ /* 0x000fe20000300000 */
.L_x_21:
[----:B------:R-:W-:Y:S02]  /*7a70*/  UISETP.GT.U32.AND UP0, UPT, UR4, 0x1, UPT ;  /* 0x000000010400788c */ /* 0x000fe4000bf04070 */
[----:B------:R-:W-:-:S04]  /*7a80*/  UIADD3 UR5, UR37, 0x58028, URZ ;  /* 0x0005802825057890 */ /* 0x000fc8000fffe03f */
[----:B------:R-:W-:Y:S01]  /*7a90*/  PLOP3.LUT P1, PT, PT, PT, UP0, 0x80, 0x0 ;  /* 0x000000000000781c */ /* 0x000fe20003f2f008 */
[----:B------:R-:W-:-:S09]  /*7aa0*/  UPRMT UR5, URZ, 0x654, UR5 ;  /* 0x000006543f057896 */ /* 0x000fd20008000005 */
[----:B------:R-:W-:Y:S03]  /*7ab0*/  SYNCS.ARRIVE.TRANS64.RED.A1T0 RZ, [UR5], RZ ;  /* 0x000000ffffff79a7 */ /* 0x000fe60008100405 */
[----:B------:R-:W-:Y:S05]  /*7ac0*/  @P1 BRA `(.L_x_22) ;  /* 0x0000000000041947 */ /* 0x000fea0003800000 */
[----:B------:R-:W-:Y:S01]  /*7ad0*/  BPT.TRAP 0x1 ;  /* 0x000000040000795c */ /* 0x000fe20000300000 */
.L_x_22:
[----:B------:R-:W2:Y:S02]  /*7ae0*/  LDC R0, c[0x0][0x28c] ;  /* 0x0000a300ff007b82 */ /* 0x000ea40000000800 */
[----:B--2---:R-:W-:-:S13]  /*7af0*/  ISETP.GE.AND P2, PT, R0, 0x101, PT ;  /* 0x000001010000780c */ /* 0x004fda0003f46270 */
[----:B------:R-:W-:Y:S05]  /*7b00*/  @!P2 BRA `(.L_x_23) ;  /* 0x0000008400b0a947 */ /* 0x000fea0003800000 */
[----:B------:R-:W-:Y:S01]  /*7b10*/  IADD3 R0, R0, 0xff, RZ ;  /* 0x000000ff00007810 */ /* 0x000fe20007ffe0ff */
[----:B-1----:R-:W-:Y:S01]  /*7b20*/  IMAD.MOV.U32 R2, RZ, RZ, R20 ;  /* 0x000000ffff027224 */ /* 0x002fe200078e0014 */
[----:B------:R-:W-:Y:S01]  /*7b30*/  UMOV UR5, 0x2 ;  /* 0x0000000200057882 */ /* 0x000fe20000000000 */
[----:B------:R-:W-:Y:S01]  /*7b40*/  IMAD.MOV.U32 R14, RZ, RZ, R7 ;  /* 0x000000ffff0e7224 */ /* 0x000fe200078e0007 */
[----:B------:R-:W-:Y:S01]  /*7b50*/  SHF.R.S32.HI R3, RZ, 0x1f, R0 ;  /* 0x0000001fff037819 */ /* 0x000fe20000011400 */
[----:B------:R-:W-:Y:S01]  /*7b60*/  UMOV UR4, 0x1 ;  /* 0x0000000100047882 */ /* 0x000fe20000000000 */
[----:B------:R-:W-:Y:S02]  /*7b70*/  ULDC UR38, c[0x0][0x604] ;  /* 0x0001810000267ab9 */ /* 0x000fe40000000800 */
[----:B------:R-:W-:Y:S01]  /*7b80*/  LEA.HI R3, R3, R0, RZ, 0x8 ;  /* 0x0000000003037211 */ /* 0x000fe200078f40ff */
[----:B------:R-:W-:-:S03]  /*7b90*/  IMAD.MOV.U32 R0, RZ, RZ, RZ ;  /* 0x000000ffff007224 */ /* 0x000fc600078e00ff */
[----:B------:R-:W-:-:S07]  /*7ba0*/  SHF.R.S32.HI R152, RZ, 0x8, R3 ;  /* 0x00000008ff987819 */ /* 0x000fce0000011403 */
.L_x_34:
[----:B------:R-:W-:-:S13]  /*7bb0*/  PLOP3.LUT P3, PT, PT, PT, UP1, 0x80, 0x0 ;  /* 0x000000000000781c */ /* 0x000fda0003f6f018 */
[----:B------:R-:W-:Y:S05]  /*7bc0*/  @!P3 BRA `(.L_x_24) ;  /* 0x000000000004b947 */ /* 0x000fea0003800000 */
[----:B------:R-:W-:Y:S01]  /*7bd0*/  BPT.TRAP 0x1 ;  /* 0x000000040000795c */ /* 0x000fe20000300000 */
.L_x_24:
[----:B------:R-:W-:Y:S01]  /*7be0*/  ULEA UR10, UR5, UR37, 0x3 ;  /* 0x00000025050a7291 */ /* 0x000fe2000f8e183f */
[----:B------:R-:W-:-:S08]  /*7bf0*/  SHF.L.U32 R3, R0, 0x1f, RZ ;  /* 0x0000001f00037819 */ /* 0x000fd000000006ff */
[----:B------:R-:W1:Y:S02]  /*7c00*/  SYNCS.PHASECHK.TRANS64.TRYWAIT P2, [UR10+0x58000], R3 ;  /* 0x05800003ff0075a7 */ /* 0x000e64000804014a */
[----:B-1----:R-:W-:Y:S05]  /*7c10*/  @!P2 BRA `(.L_x_25) ;  /* 0x000000c800dca947 */ /* 0x002fea0003800000 */
.L_x_98:
[----:B------:R-:W-:Y:S01]  /*7c20*/  ULEA UR10, UR5, UR6, 0xc ;  /* 0x00000006050a7291 */ /* 0x000fe2000f8e603f */
[----:B------:R-:W-:Y:S01]  /*7c30*/  WARPGROUP.ARRIVE ;  /* 0x00000000000079c5 */ /* 0x000fe20000000000 */
[----:B------:R-:W-:Y:S01]  /*7c40*/  UMOV UR11, 0x40000040 ;  /* 0x40000040000b7882 */ /* 0x000fe20000000000 */
[----:B------:R-:W-:Y:S01]  /*7c50*/  UMOV UR15, 0x40000040 ;  /* 0x40000040000f7882 */ /* 0x000fe20000000000 */
[----:B------:R-:W-:Y:S02]  /*7c60*/  UIADD3 UR14, UR10, 0x2, URZ ;  /* 0x000000020a0e7890 */ /* 0x000fe4000fffe03f */
[----:B------:R-:W-:Y:S01]  /*7c70*/  UIADD3 UR18, UR10, 0x4, URZ ;  /* 0x000000040a127890 */ /* 0x000fe2000fffe03f */
[----:B------:R-:W-:Y:S02]  /*7c80*/  UMOV UR19, 0x40000040 ;  /* 0x4000004000137882 */ /* 0x000fe40000000000 */
[----:B------:R-:W-:Y:S01]  /*7c90*/  QGMMA.64x256x32.F32.E4M3.E4M3 R24, gdesc[UR8], RZ, !UPT, gsb0 ;  /* 0x03e00000081879f3 */ /* 0x000fe2000c0008ff */
[----:B------:R-:W-:Y:S01]  /*7ca0*/  UIADD3 UR22, UR10, 0x6, URZ ;  /* 0x000000060a167890 */ /* 0x000fe2000fffe03f */
[----:B------:R-:W-:Y:S01]  /*7cb0*/  UMOV UR23, 0x40000040 ;  /* 0x4000004000177882 */ /* 0x000fe20000000000 */
        /* <DEDUP_REMOVED lines=8> */
[----:B------:R-:W-:-:S04]  /*7d40*/  UIADD3 UR5, UR5, 0x1, URZ ;  /* 0x0000000105057890 */ /* 0x000fc8000fffe03f */
[----:B------:R-:W-:-:S04]  /*7d50*/  UISETP.NE.AND UP0, UPT, UR5, 0x5, UPT ;  /* 0x000000050500788c */ /* 0x000fc8000bf05270 */
[----:B------:R-:W-:Y:S02]  /*7d60*/  USEL UR10, URZ, 0x1, UP0 ;  /* 0x000000013f0a7887 */ /* 0x000fe40008000000 */
[----:B------:R-:W-:-:S04]  /*7d70*/  USEL UR11, UR5, URZ, UP0 ;  /* 0x0000003f050b7287 */ /* 0x000fc80008000000 */
[----:B------:R-:W-:Y:S01]  /*7d80*/  LOP3.LUT R153, R0, UR10, RZ, 0x3c, !PT ;  /* 0x0000000a00997c12 */ /* 0x000fe2000f8e3cff */
[----:B------:R-:W-:Y:S02]  /*7d90*/  WARPGROUP.DEPBAR.LE gsb0, 0x0 ;  /* 0x00008000000079c5 */ /* 0x000fe40000010000 */
[----:B------:R-:W-:-:S06]  /*7da0*/  WARPGROUP.ARRIVE ;  /* 0x00000000000079c5 */ /* 0x000fcc0000000000 */
        /* <DEDUP_REMOVED lines=26> */
[----:B------:R-:W-:Y:S05]  /*7f50*/  @!P3 BRA `(.L_x_26) ;  /* 0x000000000004b947 */ /* 0x000fea0003800000 */
[----:B------:R-:W-:Y:S01]  /*7f60*/  BPT.TRAP 0x1 ;  /* 0x000000040000795c */ /* 0x000fe20000300000 */
.L_x_26:
[----:B-----5:R2:W-:Y:S04]  /*7f70*/  STL [R1+0x214], R155 ;  /* 0x0002149b01007387 */ /* 0x0205e80000100800 */
[----:B--2---:R-:W2:Y:S04]  /*7f80*/  LDL.LU R155, [R1+0xd4] ;  /* 0x0000d400019b7983 */ /* 0x004ea80000300800 */
[----:B--2---:R2:W-:Y:S04]  /*7f90*/  STL [R1+0x218], R155 ;  /* 0x0002189b01007387 */ /* 0x0045e80000100800 */
        /* <DEDUP_REMOVED lines=42> */
[----:B--2---:R-:W2:Y:S01]  /*8240*/  LDL.LU R155, [R1+0x24] ;  /* 0x00002400019b7983 */ /* 0x004ea20000300800 */
        /* <DEDUP_REMOVED lines=8> */
[----:B------:R-:W-:Y:S01]  /*82d0*/  FMNMX R0, R40, R0, !PT ;  /* 0x0000000028007209 */ /* 0x000fe20007800000 */
        /* <DEDUP_REMOVED lines=58> */
[----:B------:R-:W-:-:S05]  /*8680*/  FMNMX R0, R149, R0, !PT ;  /* 0x0000000095007209 */ /* 0x000fca0007800000 */
[----:B-1----:R-:W1:Y:S02]  /*8690*/  SHFL.BFLY PT, R3, R0, 0x1, 0x1f ;  /* 0x0c201f0000037f89 */ /* 0x002e6400000e0000 */
[----:B-1----:R-:W-:-:S05]  /*86a0*/  FMNMX R0, R0, R3, !PT ;  /* 0x0000000300007209 */ /* 0x002fca0007800000 */
[----:B------:R-:W1:Y:S02]  /*86b0*/  SHFL.BFLY PT, R3, R0, 0x2, 0x1f ;  /* 0x0c401f0000037f89 */ /* 0x000e6400000e0000 */
[----:B-1----:R-:W-:-:S04]  /*86c0*/  FMNMX R20, R0, R3, !PT ;  /* 0x0000000300147209 */ /* 0x002fc80007800000 */
[----:B------:R-:W-:-:S04]  /*86d0*/  FSETP.NEU.AND P2, PT, R20, -INF , PT ;  /* 0xff8000001400780b */ /* 0x000fc80003f4d000 */
[----:B------:R-:W-:-:S05]  /*86e0*/  FSEL R3, R20, RZ, P2 ;  /* 0x000000ff14037208 */ /* 0x000fca0001000000 */
[----:B------:R-:W-:-:S04]  /*86f0*/  FMUL R0, R3, UR38 ;  /* 0x0000002603007c20 */ /* 0x000fc80008400000 */
[--C-:B------:R-:W-:Y:S01]  /*8700*/  FFMA R24, R24, UR38, -R0.reuse ;  /* 0x0000002618187c23 */ /* 0x100fe20008000800 */
[----:B------:R-:W-:-:S04]  /*8710*/  FFMA R28, R28, UR38, -R0 ;  /* 0x000000261c1c7c23 */ /* 0x000fc80008000800 */
[----:B------:R-:W-:Y:S01]  /*8720*/  FSETP.GEU.AND P5, PT, R24, -126, PT ;  /* 0xc2fc00001800780b */ /* 0x000fe20003fae000 */
[----:B------:R-:W-:-:S01]  /*8730*/  FFMA R25, R25, UR38, -R0 ;  /* 0x0000002619197c23 */ /* 0x000fc20008000800 */
[----:B------:R-:W-:Y:S01]  /*8740*/  FSETP.GEU.AND P2, PT, R28, -126, PT ;  /* 0xc2fc00001c00780b */ /* 0x000fe20003f4e000 */
[----:B------:R-:W-:-:S03]  /*8750*/  FFMA R29, R29, UR38, -R0 ;  /* 0x000000261d1d7c23 */ /* 0x000fc60008000800 */
[----:B------:R-:W-:Y:S02]  /*8760*/  FSETP.GEU.AND P6, PT, R25, -126, PT ;  /* 0xc2fc00001900780b */ /* 0x000fe40003fce000 */
[----:B------:R-:W-:-:S05]  /*8770*/  FSETP.GEU.AND P3, PT, R29, -126, PT ;  /* 0xc2fc00001d00780b */ /* 0x000fca0003f6e000 */
[----:B------:R-:W-:Y:S02]  /*8780*/  @!P5 FMUL R24, R24, 0.5 ;  /* 0x3f0000001818d820 */ /* 0x000fe40000400000 */
[----:B------:R-:W-:-:S04]  /*8790*/  @!P2 FMUL R28, R28, 0.5 ;  /* 0x3f0000001c1ca820 */ /* 0x000fc80000400000 */
[----:B------:R-:W1:Y:S01]  /*87a0*/  MUFU.EX2 R24, R24 ;  /* 0x0000001800187308 */ /* 0x000e620000000800 */
[----:B------:R-:W-:Y:S01]  /*87b0*/  @!P6 FMUL R25, R25, 0.5 ;  /* 0x3f0000001919e820 */ /* 0x000fe20000400000 */
[----:B------:R-:W-:Y:S01]  /*87c0*/  @!P3 FMUL R29, R29, 0.5 ;  /* 0x3f0000001d1db820 */ /* 0x000fe20000400000 */
[----:B------:R-:W-:-:S05]  /*87d0*/  FFMA R32, R32, UR38, -R0 ;  /* 0x0000002620207c23 */ /* 0x000fca0008000800 */
[----:B------:R-:W4:Y:S08]  /*87e0*/  MUFU.EX2 R28, R28 ;  /* 0x0000001c001c7308 */ /* 0x000f300000000800 */
[----:B------:R-:W3:Y:S01]  /*87f0*/  MUFU.EX2 R25, R25 ;  /* 0x0000001900197308 */ /* 0x000ee20000000800 */
[----:B-1----:R-:W-:Y:S01]  /*8800*/  @!P5 FMUL R24, R24, R24 ;  /* 0x000000181818d220 */ /* 0x002fe20000400000 */
[----:B------:R-:W-:-:S06]  /*8810*/  FSETP.GEU.AND P5, PT, R32, -126, PT ;  /* 0xc2fc00002000780b */ /* 0x000fcc0003fae000 */
[----:B------:R-:W1:Y:S01]  /*8820*/  MUFU.EX2 R29, R29 ;  /* 0x0000001d001d7308 */ /* 0x000e620000000800 */
[----:B------:R-:W-:-:S01]  /*8830*/  FFMA R36, R36, UR38, -R0 ;  /* 0x0000002624247c23 */ /* 0x000fc20008000800 */
[----:B----4-:R-:W-:Y:S01]  /*8840*/  @!P2 FMUL R28, R28, R28 ;  /* 0x0000001c1c1ca220 */ /* 0x010fe20000400000 */
[----:B------:R-:W-:-:S01]  /*8850*/  FFMA R33, R33, UR38, -R0 ;  /* 0x0000002621217c23 */ /* 0x000fc20008000800 */
[----:B------:R-:W-:Y:S02]  /*8860*/  FFMA R37, R37, UR38, -R0 ;  /* 0x0000002625257c23 */ /* 0x000fe40008000800 */
[----:B------:R-:W-:Y:S01]  /*8870*/  FSETP.GEU.AND P2, PT, R36, -126, PT ;  /* 0xc2fc00002400780b */ /* 0x000fe20003f4e000 */
[----:B------:R-:W-:Y:S01]  /*8880*/  @!P5 FMUL R32, R32, 0.5 ;  /* 0x3f0000002020d820 */ /* 0x000fe20000400000 */
[----:B---3--:R-:W-:Y:S01]  /*8890*/  @!P6 FMUL R25, R25, R25 ;  /* 0x000000191919e220 */ /* 0x008fe20000400000 */
[----:B------:R-:W-:Y:S01]  /*88a0*/  FSETP.GEU.AND P6, PT, R33, -126, PT ;  /* 0xc2fc00002100780b */ /* 0x000fe20003fce000 */
[----:B-1----:R-:W-:Y:S01]  /*88b0*/  @!P3 FMUL R29, R29, R29 ;  /* 0x0000001d1d1db220 */ /* 0x002fe20000400000 */
[----:B------:R-:W-:-:S02]  /*88c0*/  FSETP.GEU.AND P3, PT, R37, -126, PT ;  /* 0xc2fc00002500780b */ /* 0x000fc40003f6e000 */
[----:B------:R-:W1:Y:S06]  /*88d0*/  MUFU.EX2 R32, R32 ;  /* 0x0000002000207308 */ /* 0x000e6c0000000800 */
[----:B------:R-:W-:-:S03]  /*88e0*/  @!P2 FMUL R36, R36, 0.5 ;  /* 0x3f0000002424a820 */ /* 0x000fc60000400000 */
[----:B------:R-:W-:-:S03]  /*88f0*/  @!P6 FMUL R33, R33, 0.5 ;  /* 0x3f0000002121e820 */ /* 0x000fc60000400000 */
[----:B------:R-:W3:Y:S01]  /*8900*/  MUFU.EX2 R36, R36 ;  /* 0x0000002400247308 */ /* 0x000ee20000000800 */
[----:B------:R-:W-:Y:S01]  /*8910*/  @!P3 FMUL R37, R37, 0.5 ;  /* 0x3f0000002525b820 */ /* 0x000fe20000400000 */
[----:B------:R-:W-:-:S06]  /*8920*/  FFMA R40, R40, UR38, -R0 ;  /* 0x0000002628287c23 */ /* 0x000fcc0008000800 */
[----:B------:R-:W4:Y:S01]  /*8930*/  MUFU.EX2 R33, R33 ;  /* 0x0000002100217308 */ /* 0x000f220000000800 */
[----:B-1----:R-:W-:Y:S01]  /*8940*/  @!P5 FMUL R32, R32, R32 ;  /* 0x000000202020d220 */ /* 0x002fe20000400000 */
[----:B------:R-:W-:-:S06]  /*8950*/  FSETP.GEU.AND P5, PT, R40, -126, PT ;  /* 0xc2fc00002800780b */ /* 0x000fcc0003fae000 */
[----:B------:R-:W1:Y:S01]  /*8960*/  MUFU.EX2 R37, R37 ;  /* 0x0000002500257308 */ /* 0x000e620000000800 */
[----:B------:R-:W-:-:S01]  /*8970*/  FFMA R44, R44, UR38, -R0 ;  /* 0x000000262c2c7c23 */ /* 0x000fc20008000800 */
[----:B---3--:R-:W-:Y:S01]  /*8980*/  @!P2 FMUL R36, R36, R36 ;  /* 0x000000242424a220 */ /* 0x008fe20000400000 */
[----:B------:R-:W-:-:S01]  /*8990*/  FFMA R41, R41, UR38, -R0 ;  /* 0x0000002629297c23 */ /* 0x000fc20008000800 */
[----:B------:R-:W-:Y:S02]  /*89a0*/  FFMA R45, R45, UR38, -R0 ;  /* 0x000000262d2d7c23 */ /* 0x000fe40008000800 */
[----:B------:R-:W-:Y:S01]  /*89b0*/  FSETP.GEU.AND P2, PT, R44, -126, PT ;  /* 0xc2fc00002c00780b */ /* 0x000fe20003f4e000 */
[----:B------:R-:W-:Y:S01]  /*89c0*/  @!P5 FMUL R40, R40, 0.5 ;  /* 0x3f0000002828d820 */ /* 0x000fe20000400000 */
[----:B----4-:R-:W-:Y:S01]  /*89d0*/  @!P6 FMUL R33, R33, R33 ;  /* 0x000000212121e220 */ /* 0x010fe20000400000 */
[----:B------:R-:W-:Y:S01]  /*89e0*/  FSETP.GEU.AND P6, PT, R41, -126, PT ;  /* 0xc2fc00002900780b */ /* 0x000fe20003fce000 */
[----:B-1----:R-:W-:Y:S01]  /*89f0*/  @!P3 FMUL R37, R37, R37 ;  /* 0x000000252525b220 */ /* 0x002fe20000400000 */
[----:B------:R-:W-:-:S02]  /*8a00*/  FSETP.GEU.AND P3, PT, R45, -126, PT ;  /* 0xc2fc00002d00780b */ /* 0x000fc40003f6e000 */
[----:B------:R-:W1:Y:S06]  /*8a10*/  MUFU.EX2 R40, R40 ;  /* 0x0000002800287308 */ /* 0x000e6c0000000800 */
[----:B------:R-:W-:-:S03]  /*8a20*/  @!P2 FMUL R44, R44, 0.5 ;  /* 0x3f0000002c2ca820 */ /* 0x000fc60000400000 */
[----:B------:R-:W-:Y:S01]  /*8a30*/  @!P6 FMUL R41, R41, 0.5 ;  /* 0x3f0000002929e820 */ /* 0x000fe20000400000 */
[----:B--2---:R2:W-:Y:S04]  /*8a40*/  STL [R1+0x278], R155 ;  /* 0x0002789b01007387 */ /* 0x0045e80000100800 */
[----:B--2---:R-:W2:Y:S01]  /*8a50*/  LDL.LU R155, [R1+0x10] ;  /* 0x00001000019b7983 */ /* 0x004ea20000300800 */
[----:B------:R-:W3:Y:S01]  /*8a60*/  MUFU.EX2 R44, R44 ;  /* 0x0000002c002c7308 */ /* 0x000ee20000000800 */
[----:B------:R-:W-:Y:S01]  /*8a70*/  @!P3 FMUL R45, R45, 0.5 ;  /* 0x3f0000002d2db820 */ /* 0x000fe20000400000 */
[----:B------:R-:W-:Y:S01]  /*8a80*/  FFMA R48, R48, UR38, -R0 ;  /* 0x0000002630307c23 */ /* 0x000fe20008000800 */
[----:B-1----:R-:W-:-:S05]  /*8a90*/  @!P5 FMUL R40, R40, R40 ;  /* 0x000000282828d220 */ /* 0x002fca0000400000 */
[----:B------:R-:W1:Y:S01]  /*8aa0*/  MUFU.EX2 R41, R41 ;  /* 0x0000002900297308 */ /* 0x000e620000000800 */
[----:B------:R-:W-:Y:S01]  /*8ab0*/  FSETP.GEU.AND P5, PT, R48, -126, PT ;  /* 0xc2fc00003000780b */ /* 0x000fe20003fae000 */
[----:B------:R-:W-:-:S06]  /*8ac0*/  FFMA R52, R52, UR38, -R0 ;  /* 0x0000002634347c23 */ /* 0x000fcc0008000800 */
[----:B------:R-:W4:Y:S01]  /*8ad0*/  MUFU.EX2 R45, R45 ;  /* 0x0000002d002d7308 */ /* 0x000f220000000800 */
[----:B---3--:R-:W-:Y:S01]  /*8ae0*/  @!P2 FMUL R44, R44, R44 ;  /* 0x0000002c2c2ca220 */ /* 0x008fe20000400000 */
[--C-:B------:R-:W-:Y:S01]  /*8af0*/  FFMA R49, R49, UR38, -R0.reuse ;  /* 0x0000002631317c23 */ /* 0x100fe20008000800 */
[----:B------:R-:W-:Y:S01]  /*8b00*/  FSETP.GEU.AND P2, PT, R52, -126, PT ;  /* 0xc2fc00003400780b */ /* 0x000fe20003f4e000 */
[----:B------:R-:W-:Y:S02]  /*8b10*/  FFMA R53, R53, UR38, -R0 ;  /* 0x0000002635357c23 */ /* 0x000fe40008000800 */
[----:B------:R-:W-:Y:S01]  /*8b20*/  @!P5 FMUL R48, R48, 0.5 ;  /* 0x3f0000003030d820 */ /* 0x000fe20000400000 */
[----:B-1----:R-:W-:Y:S01]  /*8b30*/  @!P6 FMUL R41, R41, R41 ;  /* 0x000000292929e220 */ /* 0x002fe20000400000 */
[----:B------:R-:W-:-:S04]  /*8b40*/  FSETP.GEU.AND P6, PT, R49, -126, PT ;  /* 0xc2fc00003100780b */ /* 0x000fc80003fce000 */
[----:B------:R-:W1:Y:S01]  /*8b50*/  MUFU.EX2 R48, R48 ;  /* 0x0000003000307308 */ /* 0x000e620000000800 */
[----:B----4-:R-:W-:Y:S01]  /*8b60*/  @!P3 FMUL R45, R45, R45 ;  /* 0x0000002d2d2db220 */ /* 0x010fe20000400000 */
[----:B------:R-:W-:Y:S02]  /*8b70*/  FSETP.GEU.AND P3, PT, R53, -126, PT ;  /* 0xc2fc00003500780b */ /* 0x000fe40003f6e000 */
[----:B------:R-:W-:-:S05]  /*8b80*/  @!P2 FMUL R52, R52, 0.5 ;  /* 0x3f0000003434a820 */ /* 0x000fca0000400000 */
[----:B------:R-:W-:Y:S01]  /*8b90*/  @!P6 FMUL R49, R49, 0.5 ;  /* 0x3f0000003131e820 */ /* 0x000fe20000400000 */
[----:B------:R-:W3:Y:S01]  /*8ba0*/  MUFU.EX2 R52, R52 ;  /* 0x0000003400347308 */ /* 0x000ee20000000800 */
[----:B------:R-:W-:-:S04]  /*8bb0*/  FFMA R56, R56, UR38, -R0 ;  /* 0x0000002638387c23 */ /* 0x000fc80008000800 */
[----:B------:R-:W-:-:S03]  /*8bc0*/  @!P3 FMUL R53, R53, 0.5 ;  /* 0x3f0000003535b820 */ /* 0x000fc60000400000 */
        /* <DEDUP_REMOVED lines=113> */
[----:B------:R-:W-:Y:S01]  /*92e0*/  FSETP.GEU.AND P3, PT, R104, -126, PT ;  /* 0xc2fc00006800780b */ /* 0x000fe20003f6e000 */
[----:B--2---:R1:W-:Y:S01]  /*92f0*/  STL [R1+0x27c], R155 ;  /* 0x00027c9b01007387 */ /* 0x0043e20000100800 */
[----:B------:R-:W2:Y:S03]  /*9300*/  MUFU.EX2 R97, R97 ;  /* 0x0000006100617308 */ /* 0x000ea60000000800 */
[----:B-1----:R-:W3:Y:S03]  /*9310*/  LDL.LU R155, [R1+0x4] ;  /* 0x00000400019b7983 */ /* 0x002ee60000300800 */
[----:B------:R-:W-:-:S03]  /*9320*/  @!P2 FMUL R101, R101, 0.5 ;  /* 0x3f0000006565a820 */ /* 0x000fc60000400000 */
[----:B------:R-:W-:Y:S02]  /*9330*/  @!P6 FMUL R100, R100, 0.5 ;  /* 0x3f0000006464e820 */ /* 0x000fe40000400000 */
[----:B------:R-:W-:Y:S01]  /*9340*/  @!P3 FMUL R104, R104, 0.5 ;  /* 0x3f0000006868b820 */ /* 0x000fe20000400000 */
[----:B------:R-:W1:Y:S01]  /*9350*/  MUFU.EX2 R101, R101 ;  /* 0x0000006500657308 */ /* 0x000e620000000800 */
[----:B------:R-:W-:-:S01]  /*9360*/  FFMA R105, R105, UR38, -R0 ;  /* 0x0000002669697c23 */ /* 0x000fc20008000800 */
[----:B--2---:R-:W-:-:S06]  /*9370*/  @!P5 FMUL R97, R97, R97 ;  /* 0x000000616161d220 */ /* 0x004fcc0000400000 */
[----:B------:R-:W2:Y:S01]  /*9380*/  MUFU.EX2 R100, R100 ;  /* 0x0000006400647308 */ /* 0x000ea20000000800 */
[----:B------:R-:W-:Y:S01]  /*9390*/  FSETP.GEU.AND P5, PT, R105, -126, PT ;  /* 0xc2fc00006900780b */ /* 0x000fe20003fae000 */
[----:B------:R-:W-:-:S06]  /*93a0*/  FFMA R120, R120, UR38, -R0 ;  /* 0x0000002678787c23 */ /* 0x000fcc0008000800 */
[----:B------:R-:W4:Y:S01]  /*93b0*/  MUFU.EX2 R104, R104 ;  /* 0x0000006800687308 */ /* 0x000f220000000800 */
[----:B-1----:R-:W-:Y:S01]  /*93c0*/  @!P2 FMUL R101, R101, R101 ;  /* 0x000000656565a220 */ /* 0x002fe20000400000 */
[--C-:B------:R-:W-:Y:S01]  /*93d0*/  FFMA R108, R108, UR38, -R0.reuse ;  /* 0x000000266c6c7c23 */ /* 0x100fe20008000800 */
[----:B------:R-:W-:Y:S01]  /*93e0*/  FSETP.GEU.AND P2, PT, R120, -126, PT ;  /* 0xc2fc00007800780b */ /* 0x000fe20003f4e000 */
[----:B------:R-:W-:Y:S02]  /*93f0*/  FFMA R109, R109, UR38, -R0 ;  /* 0x000000266d6d7c23 */ /* 0x000fe40008000800 */
[----:B------:R-:W-:Y:S01]  /*9400*/  @!P5 FMUL R105, R105, 0.5 ;  /* 0x3f0000006969d820 */ /* 0x000fe20000400000 */
[----:B--2---:R-:W-:Y:S01]  /*9410*/  @!P6 FMUL R100, R100, R100 ;  /* 0x000000646464e220 */ /* 0x004fe20000400000 */
[----:B------:R-:W-:-:S04]  /*9420*/  FSETP.GEU.AND P6, PT, R108, -126, PT ;  /* 0xc2fc00006c00780b */ /* 0x000fc80003fce000 */
[----:B------:R-:W1:Y:S01]  /*9430*/  MUFU.EX2 R105, R105 ;  /* 0x0000006900697308 */ /* 0x000e620000000800 */
[----:B----4-:R-:W-:Y:S01]  /*9440*/  @!P3 FMUL R104, R104, R104 ;  /* 0x000000686868b220 */ /* 0x010fe20000400000 */
[----:B------:R-:W-:Y:S02]  /*9450*/  FSETP.GEU.AND P3, PT, R109, -126, PT ;  /* 0xc2fc00006d00780b */ /* 0x000fe40003f6e000 */
[----:B------:R-:W-:-:S05]  /*9460*/  @!P2 FMUL R120, R120, 0.5 ;  /* 0x3f0000007878a820 */ /* 0x000fca0000400000 */
[----:B------:R-:W-:Y:S01]  /*9470*/  @!P6 FMUL R108, R108, 0.5 ;  /* 0x3f0000006c6ce820 */ /* 0x000fe20000400000 */
[----:B------:R-:W2:Y:S01]  /*9480*/  MUFU.EX2 R120, R120 ;  /* 0x0000007800787308 */ /* 0x000ea20000000800 */
[----:B------:R-:W-:-:S04]  /*9490*/  FFMA R136, R136, UR38, -R0 ;  /* 0x0000002688887c23 */ /* 0x000fc80008000800 */
[----:B------:R-:W-:-:S03]  /*94a0*/  @!P3 FMUL R109, R109, 0.5 ;  /* 0x3f0000006d6db820 */ /* 0x000fc60000400000 */
[----:B------:R-:W4:Y:S01]  /*94b0*/  MUFU.EX2 R108, R108 ;  /* 0x0000006c006c7308 */ /* 0x000f220000000800 */
[----:B-1----:R-:W-:Y:S01]  /*94c0*/  @!P5 FMUL R105, R105, R105 ;  /* 0x000000696969d220 */ /* 0x002fe20000400000 */
[----:B------:R-:W-:-:S06]  /*94d0*/  FSETP.GEU.AND P5, PT, R136, -126, PT ;  /* 0xc2fc00008800780b */ /* 0x000fcc0003fae000 */
[----:B------:R-:W1:Y:S01]  /*94e0*/  MUFU.EX2 R109, R109 ;  /* 0x0000006d006d7308 */ /* 0x000e620000000800 */
[----:B------:R-:W-:-:S01]  /*94f0*/  FFMA R112, R112, UR38, -R0 ;  /* 0x0000002670707c23 */ /* 0x000fc20008000800 */
[----:B--2---:R-:W-:Y:S01]  /*9500*/  @!P2 FMUL R120, R120, R120 ;  /* 0x000000787878a220 */ /* 0x004fe20000400000 */
        /* <DEDUP_REMOVED lines=11> */
[----:B------:R-:W2:Y:S01]  /*95c0*/  MUFU.EX2 R112, R112 ;  /* 0x0000007000707308 */ /* 0x000ea20000000800 */
[----:B------:R-:W-:Y:S01]  /*95d0*/  @!P3 FMUL R137, R137, 0.5 ;  /* 0x3f0000008989b820 */ /* 0x000fe20000400000 */
[----:B------:R-:W-:-:S06]  /*95e0*/  FFMA R124, R124, UR38, -R0 ;  /* 0x000000267c7c7c23 */ /* 0x000fcc0008000800 */
        /* <DEDUP_REMOVED lines=32> */
[----:B------:R-:W-:-:S01]  /*97f0*/  FADD R15, -R3, R2 ;  /* 0x00000002030f7221 */ /* 0x000fc20000000100 */
[----:B------:R-:W-:Y:S01]  /*9800*/  FADD R3, R24, R88 ;  /* 0x0000005818037221 */ /* 0x000fe20000000000 */
[----:B------:R-:W-:-:S01]  /*9810*/  FADD R2, R56, R120 ;  /* 0x0000007838027221 */ /* 0x000fc20000000000 */
[----:B-1----:R-:W-:Y:S01]  /*9820*/  @!P3 FMUL R125, R125, R125 ;  /* 0x0000007d7d7db220 */ /* 0x002fe20000400000 */
[----:B------:R-:W-:Y:S01]  /*9830*/  FSETP.GEU.AND P3, PT, R129, -126, PT ;  /* 0xc2fc00008100780b */ /* 0x000fe20003f6e000 */
[----:B------:R-:W1:Y:S01]  /*9840*/  MUFU.EX2 R116, R116 ;  /* 0x0000007400747308 */ /* 0x000e620000000800 */
[----:B------:R-:W-:-:S01]  /*9850*/  FADD R4, R3, R2 ;  /* 0x0000000203047221 */ /* 0x000fc20000000000 */
[----:B------:R-:W-:Y:S01]  /*9860*/  FADD R3, R40, R104 ;  /* 0x0000006828037221 */ /* 0x000fe20000000000 */
[----:B------:R-:W-:-:S01]  /*9870*/  FADD R2, R72, R136 ;  /* 0x0000008848027221 */ /* 0x000fc20000000000 */
[----:B------:R-:W-:-:S03]  /*9880*/  @!P2 FMUL R128, R128, 0.5 ;  /* 0x3f0000008080a820 */ /* 0x000fc60000400000 */
[----:B------:R-:W-:Y:S01]  /*9890*/  @!P6 FMUL R141, R141, 0.5 ;  /* 0x3f0000008d8de820 */ /* 0x000fe20000400000 */
[----:B------:R-:W-:-:S02]  /*98a0*/  FADD R2, R3, R2 ;  /* 0x0000000203027221 */ /* 0x000fc40000000000 */
[----:B------:R-:W2:Y:S02]  /*98b0*/  MUFU.EX2 R128, R128 ;  /* 0x0000008000807308 */ /* 0x000ea40000000800 */
[----:B------:R-:W-:-:S01]  /*98c0*/  FADD R8, R4, R2 ;  /* 0x0000000204087221 */ /* 0x000fc20000000000 */
[----:B------:R-:W-:Y:S01]  /*98d0*/  @!P3 FMUL R129, R129, 0.5 ;  /* 0x3f0000008181b820 */ /* 0x000fe20000400000 */
[----:B------:R-:W-:-:S01]  /*98e0*/  FADD R3, R25, R89 ;  /* 0x0000005919037221 */ /* 0x000fc20000000000 */
[----:B------:R-:W-:Y:S01]  /*98f0*/  FADD R2, R57, R121 ;  /* 0x0000007939027221 */ /* 0x000fe20000000000 */
[----:B------:R-:W-:-:S02]  /*9900*/  FFMA R144, R144, UR38, -R0 ;  /* 0x0000002690907c23 */ /* 0x000fc40008000800 */
[----:B------:R-:W4:Y:S01]  /*9910*/  MUFU.EX2 R141, R141 ;  /* 0x0000008d008d7308 */ /* 0x000f220000000800 */
[----:B------:R-:W-:-:S01]  /*9920*/  FADD R4, R3, R2 ;  /* 0x0000000203047221 */ /* 0x000fc20000000000 */
[----:B------:R-:W-:Y:S01]  /*9930*/  FADD R3, R41, R105 ;  /* 0x0000006929037221 */ /* 0x000fe20000000000 */
[----:B------:R-:W-:-:S01]  /*9940*/  FADD R2, R73, R137 ;  /* 0x0000008949027221 */ /* 0x000fc20000000000 */
[----:B-1----:R-:W-:Y:S01]  /*9950*/  @!P5 FMUL R116, R116, R116 ;  /* 0x000000747474d220 */ /* 0x002fe20000400000 */
[----:B------:R-:W-:-:S03]  /*9960*/  FSETP.GEU.AND P5, PT, R144, -126, PT ;  /* 0xc2fc00009000780b */ /* 0x000fc60003fae000 */
[----:B------:R-:W1:Y:S01]  /*9970*/  MUFU.EX2 R129, R129 ;  /* 0x0000008100817308 */ /* 0x000e620000000800 */
[----:B------:R-:W-:-:S01]  /*9980*/  FADD R2, R3, R2 ;  /* 0x0000000203027221 */ /* 0x000fc20000000000 */
[----:B------:R-:W-:Y:S01]  /*9990*/  FFMA R145, R145, UR38, -R0 ;  /* 0x0000002691917c23 */ /* 0x000fe20008000800 */
[----:B------:R-:W-:-:S01]  /*99a0*/  FADD R3, R28, R92 ;  /* 0x0000005c1c037221 */ /* 0x000fc20000000000 */
[----:B--2---:R-:W-:Y:S01]  /*99b0*/  @!P2 FMUL R128, R128, R128 ;  /* 0x000000808080a220 */ /* 0x004fe20000400000 */
[----:B------:R-:W-:-:S01]  /*99c0*/  FADD R7, R4, R2 ;  /* 0x0000000204077221 */ /* 0x000fc20000000000 */
[----:B------:R-:W-:Y:S01]  /*99d0*/  FADD R2, R60, R124 ;  /* 0x0000007c3c027221 */ /* 0x000fe20000000000 */
[----:B------:R-:W-:-:S01]  /*99e0*/  FFMA R132, R132, UR38, -R0 ;  /* 0x0000002684847c23 */ /* 0x000fc20008000800 */
[----:B------:R-:W-:Y:S01]  /*99f0*/  FSETP.GEU.AND P2, PT, R145, -126, PT ;  /* 0xc2fc00009100780b */ /* 0x000fe20003f4e000 */
[----:B------:R-:W-:-:S01]  /*9a00*/  FFMA R148, R148, UR38, -R0 ;  /* 0x0000002694947c23 */ /* 0x000fc20008000800 */
[----:B------:R-:W-:Y:S01]  /*9a10*/  FADD R4, R3, R2 ;  /* 0x0000000203047221 */ /* 0x000fe20000000000 */
[----:B------:R-:W-:-:S01]  /*9a20*/  FADD R3, R44, R108 ;  /* 0x0000006c2c037221 */ /* 0x000fc20000000000 */
[----:B------:R-:W-:Y:S01]  /*9a30*/  FADD R2, R76, R140 ;  /* 0x0000008c4c027221 */ /* 0x000fe20000000000 */
[----:B----4-:R-:W-:Y:S01]  /*9a40*/  @!P6 FMUL R141, R141, R141 ;  /* 0x0000008d8d8de220 */ /* 0x010fe20000400000 */
[----:B------:R-:W-:Y:S01]  /*9a50*/  FSETP.GEU.AND P6, PT, R132, -126, PT ;  /* 0xc2fc00008400780b */ /* 0x000fe20003fce000 */
[----:B------:R-:W-:Y:S01]  /*9a60*/  @!P5 FMUL R144, R144, 0.5 ;  /* 0x3f0000009090d820 */ /* 0x000fe20000400000 */
[----:B-1----:R-:W-:Y:S01]  /*9a70*/  @!P3 FMUL R129, R129, R129 ;  /* 0x000000818181b220 */ /* 0x002fe20000400000 */
[----:B------:R-:W-:Y:S01]  /*9a80*/  FSETP.GEU.AND P3, PT, R148, -126, PT ;  /* 0xc2fc00009400780b */ /* 0x000fe20003f6e000 */
[----:B------:R-:W-:-:S03]  /*9a90*/  FADD R2, R3, R2 ;  /* 0x0000000203027221 */ /* 0x000fc60000000000 */
[----:B------:R-:W1:Y:S01]  /*9aa0*/  MUFU.EX2 R144, R144 ;  /* 0x0000009000907308 */ /* 0x000e620000000800 */
[----:B------:R-:W-:-:S01]  /*9ab0*/  FADD R3, R29, R93 ;  /* 0x0000005d1d037221 */ /* 0x000fc20000000000 */
[----:B------:R-:W-:Y:S01]  /*9ac0*/  FADD R13, R4, R2 ;  /* 0x00000002040d7221 */ /* 0x000fe20000000000 */
[----:B------:R-:W-:-:S01]  /*9ad0*/  FADD R2, R61, R125 ;  /* 0x0000007d3d027221 */ /* 0x000fc20000000000 */
[----:B------:R-:W-:Y:S02]  /*9ae0*/  @!P2 FMUL R145, R145, 0.5 ;  /* 0x3f0000009191a820 */ /* 0x000fe40000400000 */
[----:B------:R-:W-:Y:S01]  /*9af0*/  @!P6 FMUL R132, R132, 0.5 ;  /* 0x3f0000008484e820 */ /* 0x000fe20000400000 */
[----:B------:R-:W-:Y:S01]  /*9b00*/  FADD R4, R3, R2 ;  /* 0x0000000203047221 */ /* 0x000fe20000000000 */
[----:B------:R-:W-:-:S01]  /*9b10*/  FADD R3, R45, R109 ;  /* 0x0000006d2d037221 */ /* 0x000fc20000000000 */
[----:B------:R-:W-:Y:S01]  /*9b20*/  FADD R2, R77, R141 ;  /* 0x0000008d4d027221 */ /* 0x000fe20000000000 */
[----:B------:R-:W2:Y:S01]  /*9b30*/  MUFU.EX2 R145, R145 ;  /* 0x0000009100917308 */ /* 0x000ea20000000800 */
[----:B------:R-:W-:-:S02]  /*9b40*/  @!P3 FMUL R148, R148, 0.5 ;  /* 0x3f0000009494b820 */ /* 0x000fc40000400000 */
[----:B------:R-:W-:Y:S01]  /*9b50*/  FADD R2, R3, R2 ;  /* 0x0000000203027221 */ /* 0x000fe20000000000 */
[----:B------:R-:W-:-:S04]  /*9b60*/  FADD R3, R32, R96 ;  /* 0x0000006020037221 */ /* 0x000fc80000000000 */
[----:B------:R-:W4:Y:S01]  /*9b70*/  MUFU.EX2 R132, R132 ;  /* 0x0000008400847308 */ /* 0x000f220000000800 */
[----:B------:R-:W-:-:S01]  /*9b80*/  FADD R12, R4, R2 ;  /* 0x00000002040c7221 */ /* 0x000fc20000000000 */
[----:B------:R-:W-:Y:S01]  /*9b90*/  FADD R2, R64, R128 ;  /* 0x0000008040027221 */ /* 0x000fe20000000000 */
[----:B-1----:R-:W-:-:S05]  /*9ba0*/  @!P5 FMUL R144, R144, R144 ;  /* 0x000000909090d220 */ /* 0x002fca0000400000 */
[----:B------:R-:W1:Y:S01]  /*9bb0*/  MUFU.EX2 R148, R148 ;  /* 0x0000009400947308 */ /* 0x000e620000000800 */
[----:B------:R-:W-:-:S01]  /*9bc0*/  FADD R4, R3, R2 ;  /* 0x0000000203047221 */ /* 0x000fc20000000000 */
[----:B------:R-:W-:Y:S01]  /*9bd0*/  FFMA R133, R133, UR38, -R0 ;  /* 0x0000002685857c23 */ /* 0x000fe20008000800 */
[----:B------:R-:W-:-:S01]  /*9be0*/  FADD R3, R48, R112 ;  /* 0x0000007030037221 */ /* 0x000fc20000000000 */
[----:B------:R-:W-:Y:S01]  /*9bf0*/  FADD R2, R80, R144 ;  /* 0x0000009050027221 */ /* 0x000fe20000000000 */
[----:B--2---:R-:W-:Y:S01]  /*9c00*/  @!P2 FMUL R145, R145, R145 ;  /* 0x000000919191a220 */ /* 0x004fe20000400000 */
[--C-:B------:R-:W-:Y:S01]  /*9c10*/  FFMA R85, R85, UR38, -R0.reuse ;  /* 0x0000002655557c23 */ /* 0x100fe20008000800 */
[----:B------:R-:W-:-:S01]  /*9c20*/  FFMA R117, R117, UR38, -R0 ;  /* 0x0000002675757c23 */ /* 0x000fc20008000800 */
[----:B------:R-:W-:Y:S01]  /*9c30*/  FADD R2, R3, R2 ;  /* 0x0000000203027221 */ /* 0x000fe20000000000 */
[----:B------:R-:W-:Y:S01]  /*9c40*/  FSETP.GEU.AND P2, PT, R133, -126, PT ;  /* 0xc2fc00008500780b */ /* 0x000fe20003f4e000 */
[----:B------:R-:W-:Y:S01]  /*9c50*/  FFMA R0, R149, UR38, -R0 ;  /* 0x0000002695007c23 */ /* 0x000fe20008000800 */
[----:B----4-:R-:W-:Y:S01]  /*9c60*/  @!P6 FMUL R132, R132, R132 ;  /* 0x000000848484e220 */ /* 0x010fe20000400000 */
[----:B------:R-:W-:Y:S01]  /*9c70*/  FADD R6, R4, R2 ;  /* 0x0000000204067221 */ /* 0x000fe20000000000 */
[----:B------:R-:W-:-:S01]  /*9c80*/  FADD R3, R33, R97 ;  /* 0x0000006121037221 */ /* 0x000fc20000000000 */
[----:B------:R-:W-:Y:S01]  /*9c90*/  FADD R2, R65, R129 ;  /* 0x0000008141027221 */ /* 0x000fe20000000000 */
[----:B------:R-:W-:-:S02]  /*9ca0*/  FSETP.GEU.AND P5, PT, R85, -126, PT ;  /* 0xc2fc00005500780b */ /* 0x000fc40003fae000 */
[----:B------:R-:W-:Y:S01]  /*9cb0*/  FSETP.GEU.AND P6, PT, R117, -126, PT ;  /* 0xc2fc00007500780b */ /* 0x000fe20003fce000 */
[----:B-1----:R-:W-:Y:S01]  /*9cc0*/  @!P3 FMUL R148, R148, R148 ;  /* 0x000000949494b220 */ /* 0x002fe20000400000 */
[----:B------:R-:W-:Y:S01]  /*9cd0*/  FSETP.GEU.AND P3, PT, R0, -126, PT ;  /* 0xc2fc00000000780b */ /* 0x000fe20003f6e000 */
[----:B------:R-:W-:-:S01]  /*9ce0*/  FADD R4, R3, R2 ;  /* 0x0000000203047221 */ /* 0x000fc20000000000 */
[----:B------:R-:W-:Y:S01]  /*9cf0*/  FADD R3, R49, R113 ;  /* 0x0000007131037221 */ /* 0x000fe20000000000 */
[----:B------:R-:W-:-:S01]  /*9d00*/  FADD R2, R81, R145 ;  /* 0x0000009151027221 */ /* 0x000fc20000000000 */
[----:B------:R-:W-:-:S03]  /*9d10*/  @!P2 FMUL R133, R133, 0.5 ;  /* 0x3f0000008585a820 */ /* 0x000fc60000400000 */
[----:B------:R-:W-:Y:S01]  /*9d20*/  FADD R2, R3, R2 ;  /* 0x0000000203027221 */ /* 0x000fe20000000000 */
[----:B------:R-:W-:-:S01]  /*9d30*/  FADD R3, R36, R100 ;  /* 0x0000006424037221 */ /* 0x000fc20000000000 */
[----:B------:R-:W-:Y:S02]  /*9d40*/  @!P5 FMUL R85, R85, 0.5 ;  /* 0x3f0000005555d820 */ /* 0x000fe40000400000 */
[----:B------:R-:W-:-:S01]  /*9d50*/  FADD R5, R4, R2 ;  /* 0x0000000204057221 */ /* 0x000fc20000000000 */
[----:B------:R-:W-:Y:S01]  /*9d60*/  @!P6 FMUL R117, R117, 0.5 ;  /* 0x3f0000007575e820 */ /* 0x000fe20000400000 */
[----:B------:R-:W-:-:S01]  /*9d70*/  FADD R2, R68, R132 ;  /* 0x0000008444027221 */ /* 0x000fc20000000000 */
[----:B------:R-:W1:Y:S01]  /*9d80*/  MUFU.EX2 R133, R133 ;  /* 0x0000008500857308 */ /* 0x000e620000000800 */
[----:B------:R-:W-:Y:S02]  /*9d90*/  @!P3 FMUL R0, R0, 0.5 ;  /* 0x3f0000000000b820 */ /* 0x000fe40000400000 */
[----:B------:R-:W-:-:S05]  /*9da0*/  FADD R4, R3, R2 ;  /* 0x0000000203047221 */ /* 0x000fca0000000000 */
[----:B------:R-:W2:Y:S01]  /*9db0*/  MUFU.EX2 R85, R85 ;  /* 0x0000005500557308 */ /* 0x000ea20000000800 */
[----:B------:R-:W-:-:S07]  /*9dc0*/  FADD R3, R52, R116 ;  /* 0x0000007434037221 */ /* 0x000fce0000000000 */
[----:B------:R-:W4:Y:S08]  /*9dd0*/  MUFU.EX2 R117, R117 ;  /* 0x0000007500757308 */ /* 0x000f300000000800 */
[----:B------:R2:W4:Y:S01]  /*9de0*/  MUFU.EX2 R2, R0 ;  /* 0x0000000000027308 */ /* 0x0005220000000800 */
[----:B-1----:R-:W-:Y:S01]  /*9df0*/  @!P2 FMUL R133, R133, R133 ;  /* 0x000000858585a220 */ /* 0x002fe20000400000 */
[----:B---3--:R1:W-:Y:S01]  /*9e00*/  STL [R1+0x280], R155 ;  /* 0x0002809b01007387 */ /* 0x0083e20000100800 */
[----:B--2---:R-:W-:-:S01]  /*9e10*/  FADD R0, R84, R148 ;  /* 0x0000009454007221 */ /* 0x004fc20000000000 */
[----:B------:R-:W-:Y:S01]  /*9e20*/  @!P5 FMUL R85, R85, R85 ;  /* 0x000000555555d220 */ /* 0x000fe20000400000 */
[----:B----4-:R-:W-:Y:S01]  /*9e30*/  @!P6 FMUL R117, R117, R117 ;  /* 0x000000757575e220 */ /* 0x010fe20000400000 */
[----:B-1----:R-:W2:Y:S01]  /*9e40*/  LDL.LU R155, [R1] ;  /* 0x00000000019b7983 */ /* 0x002ea20000300800 */
[----:B------:R-:W-:-:S01]  /*9e50*/  FADD R0, R3, R0 ;  /* 0x0000000003007221 */ /* 0x000fc20000000000 */
[----:B------:R-:W-:-:S02]  /*9e60*/  FADD R3, R37, R101 ;  /* 0x0000006525037221 */ /* 0x000fc40000000000 */
[----:B------:R1:W-:Y:S01]  /*9e70*/  STL [R1+0x210], R154 ;  /* 0x0002109a01007387 */ /* 0x0003e20000100800 */
[----:B------:R-:W-:-:S01]  /*9e80*/  FADD R11, R4, R0 ;  /* 0x00000000040b7221 */ /* 0x000fc20000000000 */
[----:B------:R-:W-:Y:S01]  /*9e90*/  FADD R0, R69, R133 ;  /* 0x0000008545007221 */ /* 0x000fe20000000000 */
[----:B------:R-:W-:-:S03]  /*9ea0*/  @!P3 FMUL R2, R2, R2 ;  /* 0x000000020202b220 */ /* 0x000fc60000400000 */
[----:B------:R-:W-:Y:S01]  /*9eb0*/  FADD R4, R3, R0 ;  /* 0x0000000003047221 */ /* 0x000fe20000000000 */
[----:B------:R-:W-:-:S01]  /*9ec0*/  FADD R3, R53, R117 ;  /* 0x0000007535037221 */ /* 0x000fc20000000000 */
[----:B------:R-:W-:Y:S01]  /*9ed0*/  FADD R0, R85, R2 ;  /* 0x0000000255007221 */ /* 0x000fe20000000000 */
[----:B-1----:R-:W3:Y:S03]  /*9ee0*/  LDL.LU R154, [R1+0xe0] ;  /* 0x0000e000019a7983 */ /* 0x002ee60000300800 */
[----:B------:R-:W-:-:S01]  /*9ef0*/  FADD R0, R3, R0 ;  /* 0x0000000003007221 */ /* 0x000fc20000000000 */
[----:B------:R1:W-:Y:S03]  /*9f00*/  STL [R1+0x20c], R153 ;  /* 0x00020c9901007387 */ /* 0x0003e60000100800 */
[----:B------:R-:W-:-:S01]  /*9f10*/  FADD R10, R4, R0 ;  /* 0x00000000040a7221 */ /* 0x000fc20000000000 */
[----:B------:R-:W-:-:S04]  /*9f20*/  FMNMX R0, R26, R14, !PT ;  /* 0x0000000e1a007209 */ /* 0x000fc80007800000 */
[----:B------:R-:W-:Y:S01]  /*9f30*/  FMNMX R0, R27, R0, !PT ;  /* 0x000000001b007209 */ /* 0x000fe20007800000 */
[----:B-1----:R-:W4:Y:S03]  /*9f40*/  LDL.LU R153, [R1+0xe4] ;  /* 0x0000e40001997983 */ /* 0x002f260000300800 */
[----:B------:R-:W-:Y:S01]  /*9f50*/  FMNMX R0, R30, R0, !PT ;  /* 0x000000001e007209 */ /* 0x000fe20007800000 */
[----:B------:R1:W-:Y:S03]  /*9f60*/  STL [R1+0x208], R157 ;  /* 0x0002089d01007387 */ /* 0x0003e60000100800 */
[----:B------:R-:W-:-:S04]  /*9f70*/  FMNMX R0, R31, R0, !PT ;  /* 0x000000001f007209 */ /* 0x000fc80007800000 */
[----:B------:R-:W-:-:S04]  /*9f80*/  FMNMX R0, R34, R0, !PT ;  /* 0x0000000022007209 */ /* 0x000fc80007800000 */
[----:B------:R-:W-:Y:S01]  /*9f90*/  FMNMX R0, R35, R0, !PT ;  /* 0x0000000023007209 */ /* 0x000fe20007800000 */
[----:B-1----:R-:W4:Y:S03]  /*9fa0*/  LDL.LU R157, [R1+0xf0] ;  /* 0x0000f000019d7983 */ /* 0x002f260000300800 */
[----:B------:R-:W-:Y:S01]  /*9fb0*/  FMNMX R0, R38, R0, !PT ;  /* 0x0000000026007209 */ /* 0x000fe20007800000 */
[----:B------:R1:W-:Y:S03]  /*9fc0*/  STL [R1+0x204], R156 ;  /* 0x0002049c01007387 */ /* 0x0003e60000100800 */
        /* <DEDUP_REMOVED lines=10> */
[----:B------:R-:W4:Y:S03]  /*a070*/  LDL.LU R158, [R1+0x104] ;  /* 0x00010400019e7983 */ /* 0x000f260000300800 */
        /* <DEDUP_REMOVED lines=99> */
[----:B------:R-:W4:Y:S04]  /*a6b0*/  LDL.LU R193, [R1+0xec] ;  /* 0x0000ec0001c17983 */ /* 0x000f280000300800 */
[----:B------:R-:W1:Y:S04]  /*a6c0*/  SHFL.BFLY PT, R3, R0, 0x1, 0x1f ;  /* 0x0c201f0000037f89 */ /* 0x000e6800000e0000 */
[----:B------:R-:W4:Y:S04]  /*a6d0*/  LDL.LU R192, [R1+0xf8] ;  /* 0x0000f80001c07983 */ /* 0x000f280000300800 */
[----:B------:R-:W4:Y:S04]  /*a6e0*/  LDL.LU R191, [R1+0xfc] ;  /* 0x0000fc0001bf7983 */ /* 0x000f280000300800 */
[----:B------:R-:W4:Y:S04]  /*a6f0*/  LDL.LU R190, [R1+0x108] ;  /* 0x0001080001be7983 */ /* 0x000f280000300800 */
[----:B------:R-:W4:Y:S04]  /*a700*/  LDL.LU R189, [R1+0x10c] ;  /* 0x00010c0001bd7983 */ /* 0x000f280000300800 */
[----:B------:R-:W4:Y:S01]  /*a710*/  LDL.LU R188, [R1+0x118] ;  /* 0x0001180001bc7983 */ /* 0x000f220000300800 */
[----:B-1----:R-:W-:Y:S01]  /*a720*/  FMNMX R0, R0, R3, !PT ;  /* 0x0000000300007209 */ /* 0x002fe20007800000 */
[----:B------:R-:W-:-:S02]  /*a730*/  FMUL R3, R15, UR38 ;  /* 0x000000260f037c20 */ /* 0x000fc40008400000 */
[----:B------:R-:W4:Y:S03]  /*a740*/  LDL.LU R187, [R1+0x11c] ;  /* 0x00011c0001bb7983 */ /* 0x000f260000300800 */
[C---:B------:R-:W-:Y:S01]  /*a750*/  FSETP.GEU.AND P2, PT, R3.reuse, -126, PT ;  /* 0xc2fc00000300780b */ /* 0x040fe20003f4e000 */
[----:B------:R-:W4:Y:S04]  /*a760*/  LDL.LU R186, [R1+0x128] ;  /* 0x0001280001ba7983 */ /* 0x000f280000300800 */
[----:B------:R-:W4:Y:S04]  /*a770*/  LDL.LU R185, [R1+0x12c] ;  /* 0x00012c0001b97983 */ /* 0x000f280000300800 */
[----:B------:R-:W4:Y:S04]  /*a780*/  LDL.LU R184, [R1+0x138] ;  /* 0x0001380001b87983 */ /* 0x000f280000300800 */
[----:B------:R-:W4:Y:S01]  /*a790*/  LDL.LU R183, [R1+0x13c] ;  /* 0x00013c0001b77983 */ /* 0x000f220000300800 */
[----:B------:R-:W-:-:S03]  /*a7a0*/  @!P2 FMUL R3, R3, 0.5 ;  /* 0x3f0000000303a820 */ /* 0x000fc60000400000 */
[----:B------:R-:W4:Y:S04]  /*a7b0*/  LDL.LU R182, [R1+0x148] ;  /* 0x0001480001b67983 */ /* 0x000f280000300800 */
[----:B------:R-:W4:Y:S04]  /*a7c0*/  LDL.LU R181, [R1+0x14c] ;  /* 0x00014c0001b57983 */ /* 0x000f280000300800 */
[----:B------:R-:W4:Y:S04]  /*a7d0*/  LDL.LU R180, [R1+0x158] ;  /* 0x0001580001b47983 */ /* 0x000f280000300800 */
[----:B------:R-:W1:Y:S04]  /*a7e0*/  SHFL.BFLY PT, R4, R0, 0x2, 0x1f ;  /* 0x0c401f0000047f89 */ /* 0x000e6800000e0000 */
[----:B------:R-:W4:Y:S01]  /*a7f0*/  LDL.LU R179, [R1+0x15c] ;  /* 0x00015c0001b37983 */ /* 0x000f220000300800 */
[----:B------:R-:W2:Y:S03]  /*a800*/  MUFU.EX2 R3, R3 ;  /* 0x0000000300037308 */ /* 0x000ea60000000800 */
[----:B------:R-:W4:Y:S04]  /*a810*/  LDL.LU R178, [R1+0x168] ;  /* 0x0001680001b27983 */ /* 0x000f280000300800 */
        /* <DEDUP_REMOVED lines=12> */
[----:B------:R-:W4:Y:S01]  /*a8e0*/  LDL.LU R165, [R1+0x1cc] ;  /* 0x0001cc0001a57983 */ /* 0x000f220000300800 */
[----:B------:R-:W-:-:S03]  /*a8f0*/  FADD R9, R8, R6 ;  /* 0x0000000608097221 */ /* 0x000fc60000000000 */
[----:B------:R-:W4:Y:S01]  /*a900*/  LDL.LU R164, [R1+0x1d8] ;  /* 0x0001d80001a47983 */ /* 0x000f220000300800 */
[----:B------:R-:W-:-:S03]  /*a910*/  FADD R8, R7, R5 ;  /* 0x0000000507087221 */ /* 0x000fc60000000000 */
[----:B------:R-:W4:Y:S01]  /*a920*/  LDL.LU R163, [R1+0x1dc] ;  /* 0x0001dc0001a37983 */ /* 0x000f220000300800 */
[----:B------:R-:W-:-:S03]  /*a930*/  FADD R6, R13, R11 ;  /* 0x0000000b0d067221 */ /* 0x000fc60000000000 */
[----:B------:R-:W4:Y:S01]  /*a940*/  LDL.LU R162, [R1+0x1e8] ;  /* 0x0001e80001a27983 */ /* 0x000f220000300800 */
[----:B------:R-:W-:-:S03]  /*a950*/  FADD R5, R12, R10 ;  /* 0x0000000a0c057221 */ /* 0x000fc60000000000 */
[----:B------:R-:W4:Y:S01]  /*a960*/  LDL.LU R161, [R1+0x1ec] ;  /* 0x0001ec0001a17983 */ /* 0x000f220000300800 */
[----:B--2---:R-:W-:-:S03]  /*a970*/  @!P2 FMUL R3, R3, R3 ;  /* 0x000000030303a220 */ /* 0x004fc60000400000 */
[----:B------:R-:W2:Y:S01]  /*a980*/  LDL.LU R160, [R1+0x1f8] ;  /* 0x0001f80001a07983 */ /* 0x000ea20000300800 */
[----:B------:R-:W-:-:S03]  /*a990*/  FADD R6, R9, R6 ;  /* 0x0000000609067221 */ /* 0x000fc60000000000 */
[----:B------:R-:W2:Y:S01]  /*a9a0*/  LDL.LU R159, [R1+0x1fc] ;  /* 0x0001fc00019f7983 */ /* 0x000ea20000300800 */
[----:B-1----:R-:W-:-:S03]  /*a9b0*/  FMNMX R7, R0, R4, !PT ;  /* 0x0000000400077209 */ /* 0x002fc60007800000 */
[----:B------:R-:W2:Y:S01]  /*a9c0*/  LDL.LU R149, [R1+0x150] ;  /* 0x0001500001957983 */ /* 0x000ea20000300800 */
[----:B------:R-:W-:-:S03]  /*a9d0*/  FADD R0, R8, R5 ;  /* 0x0000000508007221 */ /* 0x000fc60000000000 */
[----:B------:R-:W2:Y:S01]  /*a9e0*/  LDL.LU R13, [R1+0x140] ;  /* 0x00014000010d7983 */ /* 0x000ea20000300800 */
[----:B------:R-:W-:-:S03]  /*a9f0*/  FMUL R155, R155, R3 ;  /* 0x000000039b9b7220 */ /* 0x000fc60000400000 */
[----:B------:R-:W2:Y:S04]  /*aa00*/  LDL.LU R11, [R1+0x144] ;  /* 0x00014400010b7983 */ /* 0x000ea80000300800 */
[----:B------:R-:W2:Y:S01]  /*aa10*/  LDL.LU R15, [R1+0x134] ;  /* 0x00013400010f7983 */ /* 0x000ea20000300800 */
[----:B------:R-:W-:-:S03]  /*aa20*/  FADD R5, R6, R0 ;  /* 0x0000000006057221 */ /* 0x000fc60000000000 */
[----:B------:R-:W2:Y:S04]  /*aa30*/  LDL.LU R12, [R1+0x124] ;  /* 0x00012400010c7983 */ /* 0x000ea80000300800 */
[----:B------:R-:W2:Y:S04]  /*aa40*/  LDL.LU R10, [R1+0x130] ;  /* 0x00013000010a7983 */ /* 0x000ea80000300800 */
[----:B------:R-:W2:Y:S04]  /*aa50*/  LDL.LU R9, [R1+0x120] ;  /* 0x0001200001097983 */ /* 0x000ea80000300800 */
[----:B------:R-:W2:Y:S01]  /*aa60*/  LDL.LU R8, [R1+0x114] ;  /* 0x0001140001087983 */ /* 0x000ea20000300800 */
[----:B------:R-:W-:-:S03]  /*aa70*/  FSETP.NEU.AND P3, PT, R7, -INF , PT ;  /* 0xff8000000700780b */ /* 0x000fc60003f6d000 */
[----:B------:R-:W2:Y:S01]  /*aa80*/  LDL.LU R6, [R1+0x110] ;  /* 0x0001100001067983 */ /* 0x000ea20000300800 */
[----:B------:R-:W-:-:S03]  /*aa90*/  FSEL R4, R7, RZ, P3 ;  /* 0x000000ff07047208 */ /* 0x000fc60001800000 */
[----:B------:R1:W-:Y:S02]  /*aaa0*/  STL [R1], R155 ;  /* 0x0000009b01007387 */ /* 0x0003e40000100800 */
[----:B------:R-:W-:-:S04]  /*aab0*/  FMUL R0, R4, UR38 ;  /* 0x0000002604007c20 */ /* 0x000fc80008400000 */
[--C-:B------:R-:W-:Y:S01]  /*aac0*/  FFMA R26, R26, UR38, -R0.reuse ;  /* 0x000000261a1a7c23 */ /* 0x100fe20008000800 */
[----:B-1----:R-:W3:Y:S01]  /*aad0*/  LDL.LU R155, [R1+0x280] ;  /* 0x00028000019b7983 */ /* 0x002ee20000300800 */
[----:B------:R-:W-:-:S01]  /*aae0*/  FFMA R30, R30, UR38, -R0 ;  /* 0x000000261e1e7c23 */ /* 0x000fc20008000800 */
[--C-:B------:R-:W-:Y:S02]  /*aaf0*/  FFMA R27, R27, UR38, -R0.reuse ;  /* 0x000000261b1b7c23 */ /* 0x100fe40008000800 */
[----:B------:R-:W-:Y:S01]  /*ab00*/  FSETP.GEU.AND P5, PT, R26, -126, PT ;  /* 0xc2fc00001a00780b */ /* 0x000fe20003fae000 */
[-C--:B---3--:R-:W-:Y:S01]  /*ab10*/  FMUL R155, R155, R3.reuse ;  /* 0x000000039b9b7220 */ /* 0x088fe20000400000 */
[----:B------:R-:W-:Y:S01]  /*ab20*/  FSETP.GEU.AND P2, PT, R30, -126, PT ;  /* 0xc2fc00001e00780b */ /* 0x000fe20003f4e000 */
[----:B------:R-:W-:Y:S01]  /*ab30*/  FFMA R31, R31, UR38, -R0 ;  /* 0x000000261f1f7c23 */ /* 0x000fe20008000800 */
[----:B------:R-:W-:Y:S02]  /*ab40*/  FSETP.GEU.AND P6, PT, R27, -126, PT ;  /* 0xc2fc00001b00780b */ /* 0x000fe40003fce000 */
[----:B------:R1:W-:Y:S04]  /*ab50*/  STL [R1+0x4], R155 ;  /* 0x0000049b01007387 */ /* 0x0003e80000100800 */
[----:B-1----:R-:W3:Y:S02]  /*ab60*/  LDL.LU R155, [R1+0x27c] ;  /* 0x00027c00019b7983 */ /* 0x002ee40000300800 */
[----:B---3--:R-:W-:-:S05]  /*ab70*/  FMUL R155, R155, R3 ;  /* 0x000000039b9b7220 */ /* 0x008fca0000400000 */
        /* <DEDUP_REMOVED lines=70> */
[----:B-1----:R-:W3:Y:S01]  /*afe0*/  LDL.LU R155, [R1+0x21c] ;  /* 0x00021c00019b7983 */ /* 0x002ee20000300800 */
[----:B------:R-:W-:Y:S01]  /*aff0*/  FSETP.GEU.AND P3, PT, R31, -126, PT ;  /* 0xc2fc00001f00780b */ /* 0x000fe20003f6e000 */
[----:B------:R-:W-:Y:S01]  /*b000*/  @!P5 FMUL R26, R26, 0.5 ;  /* 0x3f0000001a1ad820 */ /* 0x000fe20000400000 */
[----:B------:R-:W-:Y:S01]  /*b010*/  @!P2 FMUL R30, R30, 0.5 ;  /* 0x3f0000001e1ea820 */ /* 0x000fe20000400000 */
[----:B------:R-:W-:-:S04]  /*b020*/  @!P6 FMUL R27, R27, 0.5 ;  /* 0x3f0000001b1be820 */ /* 0x000fc80000400000 */
[----:B------:R-:W1:Y:S06]  /*b030*/  MUFU.EX2 R26, R26 ;  /* 0x0000001a001a7308 */ /* 0x000e6c0000000800 */
[----:B------:R-:W-:Y:S02]  /*b040*/  @!P3 FMUL R31, R31, 0.5 ;  /* 0x3f0000001f1fb820 */ /* 0x000fe40000400000 */
[----:B------:R-:W4:Y:S08]  /*b050*/  MUFU.EX2 R30, R30 ;  /* 0x0000001e001e7308 */ /* 0x000f300000000800 */
[----:B------:R-:W2:Y:S08]  /*b060*/  MUFU.EX2 R27, R27 ;  /* 0x0000001b001b7308 */ /* 0x000eb00000000800 */
[----:B------:R-:W2:Y:S01]  /*b070*/  MUFU.EX2 R31, R31 ;  /* 0x0000001f001f7308 */ /* 0x000ea20000000800 */
[----:B------:R-:W-:-:S01]  /*b080*/  FFMA R34, R34, UR38, -R0 ;  /* 0x0000002622227c23 */ /* 0x000fc20008000800 */
[--C-:B------:R-:W-:Y:S01]  /*b090*/  FFMA R38, R38, UR38, -R0.reuse ;  /* 0x0000002626267c23 */ /* 0x100fe20008000800 */
[----:B-1----:R-:W-:Y:S01]  /*b0a0*/  @!P5 FMUL R26, R26, R26 ;  /* 0x0000001a1a1ad220 */ /* 0x002fe20000400000 */
[----:B----4-:R-:W-:Y:S01]  /*b0b0*/  @!P2 FMUL R30, R30, R30 ;  /* 0x0000001e1e1ea220 */ /* 0x010fe20000400000 */
[----:B------:R-:W-:-:S01]  /*b0c0*/  FFMA R35, R35, UR38, -R0 ;  /* 0x0000002623237c23 */ /* 0x000fc20008000800 */
[----:B------:R-:W-:Y:S01]  /*b0d0*/  FSETP.GEU.AND P5, PT, R34, -126, PT ;  /* 0xc2fc00002200780b */ /* 0x000fe20003fae000 */
[----:B------:R-:W-:-:S01]  /*b0e0*/  FFMA R39, R39, UR38, -R0 ;  /* 0x0000002627277c23 */ /* 0x000fc20008000800 */
[----:B------:R-:W-:Y:S01]  /*b0f0*/  FSETP.GEU.AND P2, PT, R38, -126, PT ;  /* 0xc2fc00002600780b */ /* 0x000fe20003f4e000 */
[----:B--2---:R-:W-:Y:S01]  /*b100*/  @!P6 FMUL R27, R27, R27 ;  /* 0x0000001b1b1be220 */ /* 0x004fe20000400000 */
[----:B------:R-:W-:Y:S01]  /*b110*/  FSETP.GEU.AND P6, PT, R35, -126, PT ;  /* 0xc2fc00002300780b */ /* 0x000fe20003fce000 */
[----:B------:R-:W-:Y:S01]  /*b120*/  @!P3 FMUL R31, R31, R31 ;  /* 0x0000001f1f1fb220 */ /* 0x000fe20000400000 */
[----:B------:R-:W-:-:S07]  /*b130*/  FSETP.GEU.AND P3, PT, R39, -126, PT ;  /* 0xc2fc00002700780b */ /* 0x000fce0003f6e000 */
[----:B------:R-:W-:Y:S02]  /*b140*/  @!P5 FMUL R34, R34, 0.5 ;  /* 0x3f0000002222d820 */ /* 0x000fe40000400000 */
[----:B------:R-:W-:Y:S02]  /*b150*/  @!P2 FMUL R38, R38, 0.5 ;  /* 0x3f0000002626a820 */ /* 0x000fe40000400000 */
[----:B------:R-:W-:Y:S02]  /*b160*/  @!P6 FMUL R35, R35, 0.5 ;  /* 0x3f0000002323e820 */ /* 0x000fe40000400000 */
[----:B------:R-:W1:Y:S01]  /*b170*/  MUFU.EX2 R34, R34 ;  /* 0x0000002200227308 */ /* 0x000e620000000800 */
[----:B------:R-:W-:-:S07]  /*b180*/  @!P3 FMUL R39, R39, 0.5 ;  /* 0x3f0000002727b820 */ /* 0x000fce0000400000 */
[----:B------:R-:W2:Y:S08]  /*b190*/  MUFU.EX2 R38, R38 ;  /* 0x0000002600267308 */ /* 0x000eb00000000800 */
[----:B------:R-:W4:Y:S08]  /*b1a0*/  MUFU.EX2 R35, R35 ;  /* 0x0000002300237308 */ /* 0x000f300000000800 */
[----:B------:R-:W4:Y:S01]  /*b1b0*/  MUFU.EX2 R39, R39 ;  /* 0x0000002700277308 */ /* 0x000f220000000800 */
[----:B------:R-:W-:-:S01]  /*b1c0*/  FFMA R42, R42, UR38, -R0 ;  /* 0x000000262a2a7c23 */ /* 0x000fc20008000800 */
[--C-:B------:R-:W-:Y:S01]  /*b1d0*/  FFMA R46, R46, UR38, -R0.reuse ;  /* 0x000000262e2e7c23 */ /* 0x100fe20008000800 */
[----:B-1----:R-:W-:Y:S01]  /*b1e0*/  @!P5 FMUL R34, R34, R34 ;  /* 0x000000222222d220 */ /* 0x002fe20000400000 */
[----:B--2---:R-:W-:Y:S01]  /*b1f0*/  @!P2 FMUL R38, R38, R38 ;  /* 0x000000262626a220 */ /* 0x004fe20000400000 */
[----:B------:R-:W-:-:S01]  /*b200*/  FFMA R43, R43, UR38, -R0 ;  /* 0x000000262b2b7c23 */ /* 0x000fc20008000800 */
[----:B------:R-:W-:Y:S01]  /*b210*/  FSETP.GEU.AND P5, PT, R42, -126, PT ;  /* 0xc2fc00002a00780b */ /* 0x000fe20003fae000 */
[----:B------:R-:W-:-:S01]  /*b220*/  FFMA R47, R47, UR38, -R0 ;  /* 0x000000262f2f7c23 */ /* 0x000fc20008000800 */
[----:B------:R-:W-:Y:S01]  /*b230*/  FSETP.GEU.AND P2, PT, R46, -126, PT ;  /* 0xc2fc00002e00780b */ /* 0x000fe20003f4e000 */
[----:B----4-:R-:W-:Y:S01]  /*b240*/  @!P6 FMUL R35, R35, R35 ;  /* 0x000000232323e220 */ /* 0x010fe20000400000 */
[----:B------:R-:W-:Y:S01]  /*b250*/  FSETP.GEU.AND P6, PT, R43, -126, PT ;  /* 0xc2fc00002b00780b */ /* 0x000fe20003fce000 */
[----:B------:R-:W-:Y:S01]  /*b260*/  @!P3 FMUL R39, R39, R39 ;  /* 0x000000272727b220 */ /* 0x000fe20000400000 */
[----:B------:R-:W-:Y:S01]  /*b270*/  FSETP.GEU.AND P3, PT, R47, -126, PT ;  /* 0xc2fc00002f00780b */ /* 0x000fe20003f6e000 */
[----:B---3--:R-:W-:-:S05]  /*b280*/  FMUL R155, R155, R3 ;  /* 0x000000039b9b7220 */ /* 0x008fca0000400000 */
[----:B------:R1:W-:Y:S04]  /*b290*/  STL [R1+0xd0], R155 ;  /* 0x0000d09b01007387 */ /* 0x0003e80000100800 */
[----:B-1----:R-:W2:Y:S01]  /*b2a0*/  LDL.LU R155, [R1+0x218] ;  /* 0x00021800019b7983 */ /* 0x002ea20000300800 */
[----:B------:R-:W-:Y:S01]  /*b2b0*/  @!P5 FMUL R42, R42, 0.5 ;  /* 0x3f0000002a2ad820 */ /* 0x000fe20000400000 */
[----:B------:R-:W-:Y:S01]  /*b2c0*/  @!P2 FMUL R46, R46, 0.5 ;  /* 0x3f0000002e2ea820 */ /* 0x000fe20000400000 */
[----:B------:R-:W-:Y:S01]  /*b2d0*/  @!P6 FMUL R43, R43, 0.5 ;  /* 0x3f0000002b2be820 */ /* 0x000fe20000400000 */
[----:B------:R-:W-:-:S03]  /*b2e0*/  @!P3 FMUL R47, R47, 0.5 ;  /* 0x3f0000002f2fb820 */ /* 0x000fc60000400000 */
[----:B------:R-:W1:Y:S08]  /*b2f0*/  MUFU.EX2 R42, R42 ;  /* 0x0000002a002a7308 */ /* 0x000e700000000800 */
[----:B------:R-:W3:Y:S08]  /*b300*/  MUFU.EX2 R46, R46 ;  /* 0x0000002e002e7308 */ /* 0x000ef00000000800 */
[----:B------:R-:W4:Y:S08]  /*b310*/  MUFU.EX2 R43, R43 ;  /* 0x0000002b002b7308 */ /* 0x000f300000000800 */
[----:B------:R-:W4:Y:S01]  /*b320*/  MUFU.EX2 R47, R47 ;  /* 0x0000002f002f7308 */ /* 0x000f220000000800 */
[----:B------:R-:W-:-:S01]  /*b330*/  FFMA R50, R50, UR38, -R0 ;  /* 0x0000002632327c23 */ /* 0x000fc20008000800 */
[--C-:B------:R-:W-:Y:S01]  /*b340*/  FFMA R54, R54, UR38, -R0.reuse ;  /* 0x0000002636367c23 */ /* 0x100fe20008000800 */
[----:B-1----:R-:W-:Y:S01]  /*b350*/  @!P5 FMUL R42, R42, R42 ;  /* 0x0000002a2a2ad220 */ /* 0x002fe20000400000 */
[----:B---3--:R-:W-:Y:S01]  /*b360*/  @!P2 FMUL R46, R46, R46 ;  /* 0x0000002e2e2ea220 */ /* 0x008fe20000400000 */
[----:B------:R-:W-:-:S01]  /*b370*/  FFMA R51, R51, UR38, -R0 ;  /* 0x0000002633337c23 */ /* 0x000fc20008000800 */
[----:B------:R-:W-:Y:S01]  /*b380*/  FSETP.GEU.AND P5, PT, R50, -126, PT ;  /* 0xc2fc00003200780b */ /* 0x000fe20003fae000 */
[----:B------:R-:W-:-:S01]  /*b390*/  FFMA R55, R55, UR38, -R0 ;  /* 0x0000002637377c23 */ /* 0x000fc20008000800 */
[----:B------:R-:W-:Y:S01]  /*b3a0*/  FSETP.GEU.AND P2, PT, R54, -126, PT ;  /* 0xc2fc00003600780b */ /* 0x000fe20003f4e000 */
[----:B----4-:R-:W-:Y:S01]  /*b3b0*/  @!P6 FMUL R43, R43, R43 ;  /* 0x0000002b2b2be220 */ /* 0x010fe20000400000 */
        /* <DEDUP_REMOVED lines=72> */
[----:B------:R-:W-:Y:S01]  /*b840*/  FFMA R86, R86, UR38, -R0 ;  /* 0x0000002656567c23 */ /* 0x000fe20008000800 */
[----:B-1----:R-:W-:Y:S01]  /*b850*/  @!P5 FMUL R74, R74, R74 ;  /* 0x0000004a4a4ad220 */ /* 0x002fe20000400000 */
[----:B---3--:R-:W-:Y:S01]  /*b860*/  @!P2 FMUL R78, R78, R78 ;  /* 0x0000004e4e4ea220 */ /* 0x008fe20000400000 */
[----:B--2---:R-:W-:-:S05]  /*b870*/  FMUL R155, R155, R3 ;  /* 0x000000039b9b7220 */ /* 0x004fca0000400000 */
[----:B------:R1:W-:Y:S04]  /*b880*/  STL [R1+0xd4], R155 ;  /* 0x0000d49b01007387 */ /* 0x0003e80000100800 */
[----:B-1----:R-:W2:Y:S01]  /*b890*/  LDL.LU R155, [R1+0x214] ;  /* 0x00021400019b7983 */ /* 0x002ea20000300800 */
[----:B------:R-:W-:Y:S01]  /*b8a0*/  FSETP.GEU.AND P5, PT, R82, -126, PT ;  /* 0xc2fc00005200780b */ /* 0x000fe20003fae000 */
[--C-:B------:R-:W-:Y:S01]  /*b8b0*/  FFMA R83, R83, UR38, -R0.reuse ;  /* 0x0000002653537c23 */ /* 0x100fe20008000800 */
[----:B------:R-:W-:Y:S01]  /*b8c0*/  FSETP.GEU.AND P2, PT, R86, -126, PT ;  /* 0xc2fc00005600780b */ /* 0x000fe20003f4e000 */
[----:B------:R-:W-:Y:S01]  /*b8d0*/  FFMA R90, R90, UR38, -R0 ;  /* 0x000000265a5a7c23 */ /* 0x000fe20008000800 */
[----:B----4-:R-:W-:Y:S01]  /*b8e0*/  @!P6 FMUL R75, R75, R75 ;  /* 0x0000004b4b4be220 */ /* 0x010fe20000400000 */
[----:B------:R-:W-:Y:S01]  /*b8f0*/  @!P3 FMUL R79, R79, R79 ;  /* 0x0000004f4f4fb220 */ /* 0x000fe20000400000 */
[----:B------:R-:W-:-:S02]  /*b900*/  FSETP.GEU.AND P6, PT, R83, -126, PT ;  /* 0xc2fc00005300780b */ /* 0x000fc40003fce000 */
[----:B------:R-:W-:-:S05]  /*b910*/  FSETP.GEU.AND P3, PT, R90, -126, PT ;  /* 0xc2fc00005a00780b */ /* 0x000fca0003f6e000 */
[----:B------:R-:W-:Y:S02]  /*b920*/  @!P5 FMUL R82, R82, 0.5 ;  /* 0x3f0000005252d820 */ /* 0x000fe40000400000 */
[----:B------:R-:W-:-:S04]  /*b930*/  @!P2 FMUL R86, R86, 0.5 ;  /* 0x3f0000005656a820 */ /* 0x000fc80000400000 */
[----:B------:R-:W-:Y:S01]  /*b940*/  @!P6 FMUL R83, R83, 0.5 ;  /* 0x3f0000005353e820 */ /* 0x000fe20000400000 */
        /* <DEDUP_REMOVED lines=18> */
[----:B------:R-:W-:Y:S01]  /*ba70*/  @!P2 FMUL R95, R95, 0.5 ;  /* 0x3f0000005f5fa820 */ /* 0x000fe20000400000 */
[-C--:B------:R-:W-:Y:S01]  /*ba80*/  FMUL R154, R154, R3.reuse ;  /* 0x000000039a9a7220 */ /* 0x080fe20000400000 */
[----:B------:R-:W-:Y:S02]  /*ba90*/  @!P6 FMUL R94, R94, 0.5 ;  /* 0x3f0000005e5ee820 */ /* 0x000fe40000400000 */
[----:B------:R-:W1:Y:S01]  /*baa0*/  MUFU.EX2 R91, R91 ;  /* 0x0000005b005b7308 */ /* 0x000e620000000800 */
[----:B------:R-:W-:Y:S01]  /*bab0*/  FMUL R153, R153, R3 ;  /* 0x0000000399997220 */ /* 0x000fe20000400000 */
[----:B------:R-:W-:-:S06]  /*bac0*/  @!P3 FMUL R98, R98, 0.5 ;  /* 0x3f0000006262b820 */ /* 0x000fcc0000400000 */
[----:B------:R-:W3:Y:S01]  /*bad0*/  MUFU.EX2 R95, R95 ;  /* 0x0000005f005f7308 */ /* 0x000ee20000000800 */
[-C--:B------:R-:W-:Y:S01]  /*bae0*/  FMUL R157, R157, R3.reuse ;  /* 0x000000039d9d7220 */ /* 0x080fe20000400000 */
[----:B------:R4:W-:Y:S01]  /*baf0*/  STL [R1+0xe0], R154 ;  /* 0x0000e09a01007387 */ /* 0x0009e20000100800 */
[-C--:B------:R-:W-:Y:S01]  /*bb00*/  FMUL R156, R156, R3.reuse ;  /* 0x000000039c9c7220 */ /* 0x080fe20000400000 */
[----:B------:R-:W-:-:S04]  /*bb10*/  FMUL R152, R152, R3 ;  /* 0x0000000398987220 */ /* 0x000fc80000400000 */
[----:B------:R-:W3:Y:S01]  /*bb20*/  MUFU.EX2 R94, R94 ;  /* 0x0000005e005e7308 */ /* 0x000ee20000000800 */
[----:B----4-:R-:W4:Y:S07]  /*bb30*/  LDL.LU R154, [R1+0x210] ;  /* 0x00021000019a7983 */ /* 0x010f2e0000300800 */
[----:B------:R-:W3:Y:S01]  /*bb40*/  MUFU.EX2 R98, R98 ;  /* 0x0000006200627308 */ /* 0x000ee20000000800 */
[----:B------:R1:W-:Y:S01]  /*bb50*/  STL [R1+0xe4], R153 ;  /* 0x0000e49901007387 */ /* 0x0003e20000100800 */
[-C--:B------:R-:W-:Y:S01]  /*bb60*/  FMUL R158, R158, R3.reuse ;  /* 0x000000039e9e7220 */ /* 0x080fe20000400000 */
[-C--:B------:R-:W-:Y:S01]  /*bb70*/  FMUL R6, R6, R3.reuse ;  /* 0x0000000306067220 */ /* 0x080fe20000400000 */
[-C--:B------:R-:W-:Y:S01]  /*bb80*/  FMUL R8, R8, R3.reuse ;  /* 0x0000000308087220 */ /* 0x080fe20000400000 */
[----:B------:R-:W-:Y:S01]  /*bb90*/  FMUL R9, R9, R3 ;  /* 0x0000000309097220 */ /* 0x000fe20000400000 */
[----:B------:R-:W-:-:S01]  /*bba0*/  FFMA R99, R99, UR38, -R0 ;  /* 0x0000002663637c23 */ /* 0x000fc20008000800 */
[----:B-1----:R-:W4:Y:S04]  /*bbb0*/  LDL.LU R153, [R1+0x20c] ;  /* 0x00020c0001997983 */ /* 0x002f280000300800 */
[----:B------:R1:W-:Y:S01]  /*bbc0*/  STL [R1+0xf0], R157 ;  /* 0x0000f09d01007387 */ /* 0x0003e20000100800 */
[----:B------:R-:W-:-:S01]  /*bbd0*/  FFMA R103, R103, UR38, -R0 ;  /* 0x0000002667677c23 */ /* 0x000fc20008000800 */
[-C--:B------:R-:W-:Y:S01]  /*bbe0*/  FMUL R12, R12, R3.reuse ;  /* 0x000000030c0c7220 */ /* 0x080fe20000400000 */
[-C--:B------:R-:W-:Y:S01]  /*bbf0*/  FMUL R10, R10, R3.reuse ;  /* 0x000000030a0a7220 */ /* 0x080fe20000400000 */
[-C--:B------:R-:W-:Y:S01]  /*bc00*/  FMUL R15, R15, R3.reuse ;  /* 0x000000030f0f7220 */ /* 0x080fe20000400000 */
[----:B-1----:R-:W4:Y:S04]  /*bc10*/  LDL.LU R157, [R1+0x208] ;  /* 0x00020800019d7983 */ /* 0x002f280000300800 */
[----:B------:R1:W-:Y:S01]  /*bc20*/  STL [R1+0xf4], R156 ;  /* 0x0000f49c01007387 */ /* 0x0003e20000100800 */
[----:B------:R-:W-:Y:S01]  /*bc30*/  FMUL R13, R13, R3 ;  /* 0x000000030d0d7220 */ /* 0x000fe20000400000 */
[----:B------:R-:W-:Y:S01]  /*bc40*/  @!P5 FMUL R91, R91, R91 ;  /* 0x0000005b5b5bd220 */ /* 0x000fe20000400000 */
[----:B---3--:R-:W-:Y:S01]  /*bc50*/  @!P2 FMUL R95, R95, R95 ;  /* 0x0000005f5f5fa220 */ /* 0x008fe20000400000 */
[-C--:B------:R-:W-:Y:S01]  /*bc60*/  FMUL R11, R11, R3.reuse ;  /* 0x000000030b0b7220 */ /* 0x080fe20000400000 */
[----:B-1----:R-:W3:Y:S04]  /*bc70*/  LDL.LU R156, [R1+0x204] ;  /* 0x00020400019c7983 */ /* 0x002ee80000300800 */
[----:B------:R1:W-:Y:S01]  /*bc80*/  STL [R1+0x100], R152 ;  /* 0x0001009801007387 */ /* 0x0003e20000100800 */
[----:B------:R-:W-:Y:S01]  /*bc90*/  FSETP.GEU.AND P5, PT, R99, -126, PT ;  /* 0xc2fc00006300780b */ /* 0x000fe20003fae000 */
[--C-:B------:R-:W-:Y:S01]  /*bca0*/  FFMA R102, R102, UR38, -R0.reuse ;  /* 0x0000002666667c23 */ /* 0x100fe20008000800 */
[----:B------:R-:W-:Y:S01]  /*bcb0*/  FSETP.GEU.AND P2, PT, R103, -126, PT ;  /* 0xc2fc00006700780b */ /* 0x000fe20003f4e000 */
[----:B------:R-:W-:Y:S01]  /*bcc0*/  FFMA R106, R106, UR38, -R0 ;  /* 0x000000266a6a7c23 */ /* 0x000fe20008000800 */
[-C--:B------:R-:W-:Y:S01]  /*bcd0*/  FMUL R149, R149, R3.reuse ;  /* 0x0000000395957220 */ /* 0x080fe20000400000 */
[----:B-1----:R1:W5:Y:S04]  /*bce0*/  LDL.LU R152, [R1+0x200] ;  /* 0x0002000001987983 */ /* 0x0023680000300800 */
[----:B------:R-:W-:Y:S04]  /*bcf0*/  STL [R1+0x104], R158 ;  /* 0x0001049e01007387 */ /* 0x000fe80000100800 */
[----:B------:R-:W-:Y:S01]  /*bd00*/  STL [R1+0x110], R6 ;  /* 0x0001100601007387 */ /* 0x000fe20000100800 */
[----:B------:R-:W-:-:S03]  /*bd10*/  FMUL R235, R235, R3 ;  /* 0x00000003ebeb7220 */ /* 0x000fc60000400000 */
[----:B------:R-:W-:Y:S01]  /*bd20*/  STL [R1+0x114], R8 ;  /* 0x0001140801007387 */ /* 0x000fe20000100800 */
[----:B------:R-:W-:-:S03]  /*bd30*/  FMUL R234, R234, R3 ;  /* 0x00000003eaea7220 */ /* 0x000fc60000400000 */
[----:B------:R-:W-:Y:S01]  /*bd40*/  STL [R1+0x120], R9 ;  /* 0x0001200901007387 */ /* 0x000fe20000100800 */
[----:B------:R-:W-:-:S03]  /*bd50*/  FMUL R233, R233, R3 ;  /* 0x00000003e9e97220 */ /* 0x000fc60000400000 */
[----:B------:R-:W-:Y:S01]  /*bd60*/  STL [R1+0x124], R12 ;  /* 0x0001240c01007387 */ /* 0x000fe20000100800 */
[----:B------:R-:W-:Y:S01]  /*bd70*/  @!P6 FMUL R94, R94, R94 ;  /* 0x0000005e5e5ee220 */ /* 0x000fe20000400000 */
[----:B------:R-:W-:Y:S02]  /*bd80*/  @!P3 FMUL R98, R98, R98 ;  /* 0x000000626262b220 */ /* 0x000fe40000400000 */
[----:B------:R-:W-:Y:S01]  /*bd90*/  STL [R1+0x130], R10 ;  /* 0x0001300a01007387 */ /* 0x000fe20000100800 */
[-C--:B------:R-:W-:Y:S01]  /*bda0*/  FMUL R232, R232, R3.reuse ;  /* 0x00000003e8e87220 */ /* 0x080fe20000400000 */
[----:B------:R-:W-:Y:S02]  /*bdb0*/  FSETP.GEU.AND P6, PT, R102, -126, PT ;  /* 0xc2fc00006600780b */ /* 0x000fe40003fce000 */
[----:B------:R-:W-:Y:S01]  /*bdc0*/  STL [R1+0x134], R15 ;  /* 0x0001340f01007387 */ /* 0x000fe20000100800 */
[----:B------:R-:W-:Y:S01]  /*bdd0*/  FSETP.GEU.AND P3, PT, R106, -126, PT ;  /* 0xc2fc00006a00780b */ /* 0x000fe20003f6e000 */
[----:B------:R-:W-:-:S02]  /*bde0*/  FMUL R231, R231, R3 ;  /* 0x00000003e7e77220 */ /* 0x000fc40000400000 */
[----:B------:R-:W-:Y:S01]  /*bdf0*/  STL [R1+0x140], R13 ;  /* 0x0001400d01007387 */ /* 0x000fe20000100800 */
[----:B------:R-:W-:-:S03]  /*be00*/  FMUL R230, R230, R3 ;  /* 0x00000003e6e67220 */ /* 0x000fc60000400000 */
        /* <DEDUP_REMOVED lines=11> */
[-C--:B------:R-:W-:Y:S01]  /*bec0*/  FMUL R224, R224, R3.reuse ;  /* 0x00000003e0e07220 */ /* 0x080fe20000400000 */
[----:B------:R-:W-:Y:S02]  /*bed0*/  @!P5 FMUL R99, R99, 0.5 ;  /* 0x3f0000006363d820 */ /* 0x000fe40000400000 */
[----:B------:R-:W-:Y:S01]  /*bee0*/  STL [R1+0x174], R231 ;  /* 0x000174e701007387 */ /* 0x000fe20000100800 */
[----:B------:R-:W-:Y:S01]  /*bef0*/  @!P2 FMUL R103, R103, 0.5 ;  /* 0x3f0000006767a820 */ /* 0x000fe20000400000 */
[-C--:B------:R-:W-:Y:S02]  /*bf00*/  FMUL R223, R223, R3.reuse ;  /* 0x00000003dfdf7220 */ /* 0x080fe40000400000 */
        /* <DEDUP_REMOVED lines=11> */
[----:B------:R-:W-:Y:S02]  /*bfc0*/  FMUL R19, R19, R3 ;  /* 0x0000000313137220 */ /* 0x000fe40000400000 */
[----:B------:R-:W-:Y:S01]  /*bfd0*/  STL [R1+0x1a4], R225 ;  /* 0x0001a4e101007387 */ /* 0x000fe20000100800 */
[----:B------:R-:W1:Y:S03]  /*bfe0*/  MUFU.EX2 R99, R99 ;  /* 0x0000006300637308 */ /* 0x000e660000000800 */
[----:B------:R-:W-:Y:S04]  /*bff0*/  STL [R1+0x1b0], R224 ;  /* 0x0001b0e001007387 */ /* 0x000fe80000100800 */
[----:B------:R-:W-:Y:S01]  /*c000*/  STL [R1+0x1b4], R223 ;  /* 0x0001b4df01007387 */ /* 0x000fe20000100800 */
[----:B------:R-:W1:Y:S03]  /*c010*/  MUFU.EX2 R103, R103 ;  /* 0x0000006700677308 */ /* 0x000e660000000800 */
[----:B------:R1:W-:Y:S04]  /*c020*/  STL [R1+0x1c0], R222 ;  /* 0x0001c0de01007387 */ /* 0x0003e80000100800 */
[----:B------:R2:W-:Y:S01]  /*c030*/  STL [R1+0x1c4], R23 ;  /* 0x0001c41701007387 */ /* 0x0005e20000100800 */
[----:B------:R-:W1:Y:S03]  /*c040*/  MUFU.EX2 R102, R102 ;  /* 0x0000006600667308 */ /* 0x000e660000000800 */
[----:B------:R4:W-:Y:S04]  /*c050*/  STL [R1+0x1d0], R22 ;  /* 0x0001d01601007387 */ /* 0x0009e80000100800 */
[----:B------:R-:W-:Y:S01]  /*c060*/  STL [R1+0x1d4], R21 ;  /* 0x0001d41501007387 */ /* 0x000fe20000100800 */
[----:B------:R-:W1:Y:S03]  /*c070*/  MUFU.EX2 R106, R106 ;  /* 0x0000006a006a7308 */ /* 0x000e660000000800 */
[----:B------:R-:W-:Y:S04]  /*c080*/  STL [R1+0x1e0], R19 ;  /* 0x0001e01301007387 */ /* 0x000fe80000100800 */
[----:B-1----:R-:W3:Y:S01]  /*c090*/  LDL.LU R222, [R1+0x8] ;  /* 0x0000080001de7983 */ /* 0x002ee20000300800 */
[----:B------:R-:W-:-:S01]  /*c0a0*/  FFMA R107, R107, UR38, -R0 ;  /* 0x000000266b6b7c23 */ /* 0x000fc20008000800 */
[--C-:B------:R-:W-:Y:S01]  /*c0b0*/  FFMA R122, R122, UR38, -R0.reuse ;  /* 0x000000267a7a7c23 */ /* 0x100fe20008000800 */
[----:B------:R-:W-:Y:S01]  /*c0c0*/  @!P5 FMUL R99, R99, R99 ;  /* 0x000000636363d220 */ /* 0x000fe20000400000 */
[----:B------:R-:W-:Y:S01]  /*c0d0*/  @!P2 FMUL R103, R103, R103 ;  /* 0x000000676767a220 */ /* 0x000fe20000400000 */
[----:B------:R-:W-:-:S01]  /*c0e0*/  FFMA R110, R110, UR38, -R0 ;  /* 0x000000266e6e7c23 */ /* 0x000fc20008000800 */
[----:B------:R-:W-:Y:S01]  /*c0f0*/  FSETP.GEU.AND P5, PT, R107, -126, PT ;  /* 0xc2fc00006b00780b */ /* 0x000fe20003fae000 */
[----:B------:R-:W-:-:S01]  /*c100*/  FFMA R111, R111, UR38, -R0 ;  /* 0x000000266f6f7c23 */ /* 0x000fc20008000800 */
[----:B------:R-:W-:Y:S01]  /*c110*/  FSETP.GEU.AND P2, PT, R122, -126, PT ;  /* 0xc2fc00007a00780b */ /* 0x000fe20003f4e000 */
[----:B------:R-:W-:Y:S01]  /*c120*/  @!P6 FMUL R102, R102, R102 ;  /* 0x000000666666e220 */ /* 0x000fe20000400000 */
[----:B------:R-:W-:Y:S01]  /*c130*/  @!P3 FMUL R106, R106, R106 ;  /* 0x0000006a6a6ab220 */ /* 0x000fe20000400000 */
[----:B------:R-:W-:-:S02]  /*c140*/  FSETP.GEU.AND P6, PT, R110, -126, PT ;  /* 0xc2fc00006e00780b */ /* 0x000fc40003fce000 */
[----:B------:R-:W-:-:S06]  /*c150*/  FSETP.GEU.AND P3, PT, R111, -126, PT ;  /* 0xc2fc00006f00780b */ /* 0x000fcc0003f6e000 */
[----:B------:R-:W-:Y:S02]  /*c160*/  @!P5 FMUL R107, R107, 0.5 ;  /* 0x3f0000006b6bd820 */ /* 0x000fe40000400000 */
[----:B------:R-:W-:-:S03]  /*c170*/  @!P2 FMUL R122, R122, 0.5 ;  /* 0x3f0000007a7aa820 */ /* 0x000fc60000400000 */
[----:B------:R-:W-:Y:S01]  /*c180*/  @!P6 FMUL R110, R110, 0.5 ;  /* 0x3f0000006e6ee820 */ /* 0x000fe20000400000 */
[----:B------:R-:W1:Y:S01]  /*c190*/  MUFU.EX2 R107, R107 ;  /* 0x0000006b006b7308 */ /* 0x000e620000000800 */
[----:B------:R-:W-:-:S07]  /*c1a0*/  @!P3 FMUL R111, R111, 0.5 ;  /* 0x3f0000006f6fb820 */ /* 0x000fce0000400000 */
[----:B------:R-:W2:Y:S08]  /*c1b0*/  MUFU.EX2 R122, R122 ;  /* 0x0000007a007a7308 */ /* 0x000eb00000000800 */
[----:B------:R-:W2:Y:S08]  /*c1c0*/  MUFU.EX2 R110, R110 ;  /* 0x0000006e006e7308 */ /* 0x000eb00000000800 */
[----:B------:R-:W2:Y:S01]  /*c1d0*/  MUFU.EX2 R111, R111 ;  /* 0x0000006f006f7308 */ /* 0x000ea20000000800 */
[----:B------:R-:W-:-:S01]  /*c1e0*/  FFMA R114, R114, UR38, -R0 ;  /* 0x0000002672727c23 */ /* 0x000fc20008000800 */
[--C-:B------:R-:W-:Y:S01]  /*c1f0*/  FFMA R138, R138, UR38, -R0.reuse ;  /* 0x000000268a8a7c23 */ /* 0x100fe20008000800 */
[----:B-1----:R-:W-:Y:S01]  /*c200*/  @!P5 FMUL R107, R107, R107 ;  /* 0x0000006b6b6bd220 */ /* 0x002fe20000400000 */
[----:B--2---:R-:W-:Y:S01]  /*c210*/  @!P2 FMUL R122, R122, R122 ;  /* 0x0000007a7a7aa220 */ /* 0x004fe20000400000 */
[----:B------:R-:W-:-:S01]  /*c220*/  FFMA R123, R123, UR38, -R0 ;  /* 0x000000267b7b7c23 */ /* 0x000fc20008000800 */
[----:B------:R-:W-:Y:S01]  /*c230*/  FFMA R139, R139, UR38, -R0 ;  /* 0x000000268b8b7c23 */ /* 0x000fe20008000800 */
[----:B------:R-:W-:-:S02]  /*c240*/  FSETP.GEU.AND P5, PT, R138, -126, PT ;  /* 0xc2fc00008a00780b */ /* 0x000fc40003fae000 */
[----:B------:R-:W-:Y:S01]  /*c250*/  FSETP.GEU.AND P2, PT, R114, -126, PT ;  /* 0xc2fc00007200780b */ /* 0x000fe20003f4e000 */
[----:B------:R-:W-:Y:S01]  /*c260*/  @!P6 FMUL R110, R110, R110 ;  /* 0x0000006e6e6ee220 */ /* 0x000fe20000400000 */
        /* <DEDUP_REMOVED lines=46> */
[-C--:B------:R-:W-:Y:S01]  /*c550*/  FMUL R17, R17, R3.reuse ;  /* 0x0000000311117220 */ /* 0x080fe20000400000 */
[----:B------:R-:W-:Y:S01]  /*c560*/  FMUL R16, R16, R3 ;  /* 0x0000000310107220 */ /* 0x000fe20000400000 */
[----:B------:R-:W-:-:S01]  /*c570*/  FFMA R155, R3, R155, R5 ;  /* 0x0000009b039b7223 */ /* 0x000fc20000000005 */
[----:B------:R-:W-:Y:S01]  /*c580*/  FADD R5, R26, R90 ;  /* 0x0000005a1a057221 */ /* 0x000fe20000000000 */
[----:B------:R-:W-:-:S01]  /*c590*/  FADD R3, R58, R122 ;  /* 0x0000007a3a037221 */ /* 0x000fc20000000000 */
[----:B------:R-:W-:Y:S01]  /*c5a0*/  @!P6 FMUL R143, R143, 0.5 ;  /* 0x3f0000008f8fe820 */ /* 0x000fe20000400000 */
[----:B------:R-:W1:Y:S01]  /*c5b0*/  MUFU.EX2 R118, R118 ;  /* 0x0000007600767308 */ /* 0x000e620000000800 */
[----:B------:R-:W-:Y:S01]  /*c5c0*/  @!P3 FMUL R131, R131, 0.5 ;  /* 0x3f0000008383b820 */ /* 0x000fe20000400000 */
[----:B------:R-:W-:Y:S01]  /*c5d0*/  FADD R23, -R4, R14 ;  /* 0x0000000e04177221 */ /* 0x000fe20000000100 */
[----:B------:R-:W-:-:S01]  /*c5e0*/  FADD R5, R5, R3 ;  /* 0x0000000305057221 */ /* 0x000fc20000000000 */
[----:B------:R-:W-:Y:S01]  /*c5f0*/  FADD R3, R42, R106 ;  /* 0x0000006a2a037221 */ /* 0x000fe20000000000 */
[----:B------:R-:W-:-:S03]  /*c600*/  FADD R4, R74, R138 ;  /* 0x0000008a4a047221 */ /* 0x000fc60000000000 */
[----:B------:R-:W2:Y:S01]  /*c610*/  MUFU.EX2 R130, R130 ;  /* 0x0000008200827308 */ /* 0x000ea20000000800 */
[----:B------:R-:W-:-:S07]  /*c620*/  FADD R3, R3, R4 ;  /* 0x0000000403037221 */ /* 0x000fce0000000000 */
[----:B------:R-:W4:Y:S01]  /*c630*/  MUFU.EX2 R143, R143 ;  /* 0x0000008f008f7308 */ /* 0x000f220000000800 */
[----:B------:R-:W-:-:S01]  /*c640*/  FADD R15, R5, R3 ;  /* 0x00000003050f7221 */ /* 0x000fc20000000000 */
[----:B------:R-:W-:-:S06]  /*c650*/  FADD R5, R27, R91 ;  /* 0x0000005b1b057221 */ /* 0x000fcc0000000000 */
[----:B------:R-:W4:Y:S01]  /*c660*/  MUFU.EX2 R131, R131 ;  /* 0x0000008300837308 */ /* 0x000f220000000800 */
[----:B------:R-:W-:-:S01]  /*c670*/  FADD R3, R59, R123 ;  /* 0x0000007b3b037221 */ /* 0x000fc20000000000 */
[--C-:B------:R-:W-:Y:S01]  /*c680*/  FFMA R146, R146, UR38, -R0.reuse ;  /* 0x0000002692927c23 */ /* 0x100fe20008000800 */
[----:B------:R-:W-:-:S01]  /*c690*/  FFMA R147, R147, UR38, -R0 ;  /* 0x0000002693937c23 */ /* 0x000fc20008000800 */
[----:B------:R-:W-:Y:S01]  /*c6a0*/  FADD R4, R75, R139 ;  /* 0x0000008b4b047221 */ /* 0x000fe20000000000 */
[----:B------:R-:W-:-:S01]  /*c6b0*/  FADD R5, R5, R3 ;  /* 0x0000000305057221 */ /* 0x000fc20000000000 */
[----:B------:R-:W-:Y:S01]  /*c6c0*/  FADD R3, R43, R107 ;  /* 0x0000006b2b037221 */ /* 0x000fe20000000000 */
[----:B-1----:R-:W-:Y:S01]  /*c6d0*/  @!P5 FMUL R118, R118, R118 ;  /* 0x000000767676d220 */ /* 0x002fe20000400000 */
[----:B--2---:R-:W-:Y:S01]  /*c6e0*/  @!P2 FMUL R130, R130, R130 ;  /* 0x000000828282a220 */ /* 0x004fe20000400000 */
[----:B------:R-:W-:-:S01]  /*c6f0*/  FFMA R134, R134, UR38, -R0 ;  /* 0x0000002686867c23 */ /* 0x000fc20008000800 */
[----:B------:R-:W-:Y:S01]  /*c700*/  FFMA R150, R150, UR38, -R0 ;  /* 0x0000002696967c23 */ /* 0x000fe20008000800 */
[----:B------:R-:W-:-:S02]  /*c710*/  FSETP.GEU.AND P5, PT, R146, -126, PT ;  /* 0xc2fc00009200780b */ /* 0x000fc40003fae000 */
[----:B------:R-:W-:Y:S01]  /*c720*/  FSETP.GEU.AND P2, PT, R147, -126, PT ;  /* 0xc2fc00009300780b */ /* 0x000fe20003f4e000 */
[----:B------:R-:W-:-:S01]  /*c730*/  FADD R3, R3, R4 ;  /* 0x0000000403037221 */ /* 0x000fc20000000000 */
[----:B----4-:R-:W-:Y:S01]  /*c740*/  @!P6 FMUL R143, R143, R143 ;  /* 0x0000008f8f8fe220 */ /* 0x010fe20000400000 */
[----:B------:R-:W-:Y:S01]  /*c750*/  FSETP.GEU.AND P6, PT, R134, -126, PT ;  /* 0xc2fc00008600780b */ /* 0x000fe20003fce000 */
[----:B------:R-:W-:Y:S01]  /*c760*/  @!P3 FMUL R131, R131, R131 ;  /* 0x000000838383b220 */ /* 0x000fe20000400000 */
[----:B------:R-:W-:Y:S01]  /*c770*/  FSETP.GEU.AND P3, PT, R150, -126, PT ;  /* 0xc2fc00009600780b */ /* 0x000fe20003f6e000 */
[----:B------:R-:W-:Y:S01]  /*c780*/  FADD R14, R5, R3 ;  /* 0x00000003050e7221 */ /* 0x000fe20000000000 */
[----:B------:R-:W-:-:S01]  /*c790*/  FADD R5, R30, R94 ;  /* 0x0000005e1e057221 */ /* 0x000fc20000000000 */
[----:B------:R-:W-:Y:S01]  /*c7a0*/  FADD R3, R62, R126 ;  /* 0x0000007e3e037221 */ /* 0x000fe20000000000 */
[----:B------:R-:W-:-:S03]  /*c7b0*/  FADD R4, R78, R142 ;  /* 0x0000008e4e047221 */ /* 0x000fc60000000000 */
[----:B------:R-:W-:Y:S01]  /*c7c0*/  FADD R5, R5, R3 ;  /* 0x0000000305057221 */ /* 0x000fe20000000000 */
[----:B------:R-:W-:-:S01]  /*c7d0*/  FADD R3, R46, R110 ;  /* 0x0000006e2e037221 */ /* 0x000fc20000000000 */
[----:B------:R-:W-:Y:S01]  /*c7e0*/  @!P5 FMUL R146, R146, 0.5 ;  /* 0x3f0000009292d820 */ /* 0x000fe20000400000 */
[----:B------:R-:W-:Y:S02]  /*c7f0*/  @!P2 FMUL R147, R147, 0.5 ;  /* 0x3f0000009393a820 */ /* 0x000fe40000400000 */
[----:B------:R-:W-:Y:S01]  /*c800*/  FADD R3, R3, R4 ;  /* 0x0000000403037221 */ /* 0x000fe20000000000 */
[----:B------:R-:W-:Y:S01]  /*c810*/  @!P6 FMUL R134, R134, 0.5 ;  /* 0x3f0000008686e820 */ /* 0x000fe20000400000 */
[----:B------:R-:W-:Y:S01]  /*c820*/  @!P3 FMUL R150, R150, 0.5 ;  /* 0x3f0000009696b820 */ /* 0x000fe20000400000 */
[----:B------:R-:W1:Y:S01]  /*c830*/  MUFU.EX2 R146, R146 ;  /* 0x0000009200927308 */ /* 0x000e620000000800 */
[----:B------:R-:W-:-:S01]  /*c840*/  FADD R13, R5, R3 ;  /* 0x00000003050d7221 */ /* 0x000fc20000000000 */
[----:B------:R-:W-:Y:S01]  /*c850*/  FADD R5, R31, R95 ;  /* 0x0000005f1f057221 */ /* 0x000fe20000000000 */
[----:B------:R-:W-:-:S05]  /*c860*/  FADD R3, R63, R127 ;  /* 0x0000007f3f037221 */ /* 0x000fca0000000000 */
[----:B------:R-:W2:Y:S01]  /*c870*/  MUFU.EX2 R147, R147 ;  /* 0x0000009300937308 */ /* 0x000ea20000000800 */
[----:B------:R-:W-:-:S01]  /*c880*/  FADD R5, R5, R3 ;  /* 0x0000000305057221 */ /* 0x000fc20000000000 */
[----:B------:R-:W-:Y:S01]  /*c890*/  FADD R3, R47, R111 ;  /* 0x0000006f2f037221 */ /* 0x000fe20000000000 */
[----:B------:R-:W-:-:S05]  /*c8a0*/  FADD R4, R79, R143 ;  /* 0x0000008f4f047221 */ /* 0x000fca0000000000 */
[----:B------:R-:W4:Y:S01]  /*c8b0*/  MUFU.EX2 R134, R134 ;  /* 0x0000008600867308 */ /* 0x000f220000000800 */
[----:B------:R-:W-:-:S07]  /*c8c0*/  FADD R3, R3, R4 ;  /* 0x0000000403037221 */ /* 0x000fce0000000000 */
[----:B------:R-:W4:Y:S01]  /*c8d0*/  MUFU.EX2 R150, R150 ;  /* 0x0000009600967308 */ /* 0x000f220000000800 */
[----:B------:R-:W-:-:S01]  /*c8e0*/  FFMA R135, R135, UR38, -R0 ;  /* 0x0000002687877c23 */ /* 0x000fc20008000800 */
[----:B------:R-:W-:Y:S01]  /*c8f0*/  FADD R12, R5, R3 ;  /* 0x00000003050c7221 */ /* 0x000fe20000000000 */
[----:B------:R-:W-:-:S01]  /*c900*/  FADD R5, R34, R98 ;  /* 0x0000006222057221 */ /* 0x000fc20000000000 */
[----:B------:R-:W-:Y:S01]  /*c910*/  FADD R3, R66, R130 ;  /* 0x0000008242037221 */ /* 0x000fe20000000000 */
[----:B------:R-:W-:-:S01]  /*c920*/  FFMA R87, R87, UR38, -R0 ;  /* 0x0000002657577c23 */ /* 0x000fc20008000800 */
[--C-:B------:R-:W-:Y:S01]  /*c930*/  FFMA R119, R119, UR38, -R0.reuse ;  /* 0x0000002677777c23 */ /* 0x100fe20008000800 */
[----:B-1----:R-:W-:Y:S01]  /*c940*/  @!P5 FMUL R146, R146, R146 ;  /* 0x000000929292d220 */ /* 0x002fe20000400000 */
[----:B--2---:R-:W-:Y:S01]  /*c950*/  @!P2 FMUL R147, R147, R147 ;  /* 0x000000939393a220 */ /* 0x004fe20000400000 */
[----:B------:R-:W-:-:S01]  /*c960*/  FFMA R0, R151, UR38, -R0 ;  /* 0x0000002697007c23 */ /* 0x000fc20008000800 */
[----:B------:R-:W-:Y:S01]  /*c970*/  FSETP.GEU.AND P2, PT, R135, -126, PT ;  /* 0xc2fc00008700780b */ /* 0x000fe20003f4e000 */
[----:B------:R-:W-:-:S01]  /*c980*/  FADD R5, R5, R3 ;  /* 0x0000000305057221 */ /* 0x000fc20000000000 */
[----:B------:R-:W-:Y:S01]  /*c990*/  FADD R3, R50, R114 ;  /* 0x0000007232037221 */ /* 0x000fe20000000000 */
[----:B------:R-:W-:-:S01]  /*c9a0*/  FADD R4, R82, R146 ;  /* 0x0000009252047221 */ /* 0x000fc20000000000 */
[----:B----4-:R-:W-:Y:S01]  /*c9b0*/  @!P6 FMUL R134, R134, R134 ;  /* 0x000000868686e220 */ /* 0x010fe20000400000 */
[----:B------:R-:W-:Y:S01]  /*c9c0*/  FSETP.GEU.AND P5, PT, R87, -126, PT ;  /* 0xc2fc00005700780b */ /* 0x000fe20003fae000 */
[----:B------:R-:W-:Y:S01]  /*c9d0*/  @!P3 FMUL R150, R150, R150 ;  /* 0x000000969696b220 */ /* 0x000fe20000400000 */
[----:B------:R-:W-:-:S02]  /*c9e0*/  FSETP.GEU.AND P6, PT, R119, -126, PT ;  /* 0xc2fc00007700780b */ /* 0x000fc40003fce000 */
[----:B------:R-:W-:Y:S01]  /*c9f0*/  FSETP.GEU.AND P3, PT, R0, -126, PT ;  /* 0xc2fc00000000780b */ /* 0x000fe20003f6e000 */
[----:B------:R-:W-:-:S03]  /*ca00*/  FADD R3, R3, R4 ;  /* 0x0000000403037221 */ /* 0x000fc60000000000 */
[----:B------:R-:W-:Y:S01]  /*ca10*/  @!P2 FMUL R135, R135, 0.5 ;  /* 0x3f0000008787a820 */ /* 0x000fe20000400000 */
[----:B------:R-:W-:-:S01]  /*ca20*/  FADD R11, R5, R3 ;  /* 0x00000003050b7221 */ /* 0x000fc20000000000 */
[----:B------:R-:W-:Y:S01]  /*ca30*/  FADD R5, R35, R99 ;  /* 0x0000006323057221 */ /* 0x000fe20000000000 */
[----:B------:R-:W-:-:S01]  /*ca40*/  FADD R3, R67, R131 ;  /* 0x0000008343037221 */ /* 0x000fc20000000000 */
[----:B------:R-:W-:Y:S01]  /*ca50*/  FADD R4, R83, R147 ;  /* 0x0000009353047221 */ /* 0x000fe20000000000 */
[----:B------:R-:W-:Y:S02]  /*ca60*/  @!P5 FMUL R87, R87, 0.5 ;  /* 0x3f0000005757d820 */ /* 0x000fe40000400000 */
[----:B------:R-:W-:Y:S01]  /*ca70*/  FADD R5, R5, R3 ;  /* 0x0000000305057221 */ /* 0x000fe20000000000 */
[----:B------:R-:W-:-:S01]  /*ca80*/  FADD R3, R51, R115 ;  /* 0x0000007333037221 */ /* 0x000fc20000000000 */
[----:B------:R-:W-:Y:S01]  /*ca90*/  @!P6 FMUL R119, R119, 0.5 ;  /* 0x3f0000007777e820 */ /* 0x000fe20000400000 */
[----:B------:R-:W-:Y:S01]  /*caa0*/  @!P3 FMUL R0, R0, 0.5 ;  /* 0x3f0000000000b820 */ /* 0x000fe20000400000 */
[----:B------:R-:W1:Y:S01]  /*cab0*/  MUFU.EX2 R135, R135 ;  /* 0x0000008700877308 */ /* 0x000e620000000800 */
[----:B------:R-:W-:-:S04]  /*cac0*/  FADD R3, R3, R4 ;  /* 0x0000000403037221 */ /* 0x000fc80000000000 */
[----:B------:R-:W-:Y:S01]  /*cad0*/  FADD R10, R5, R3 ;  /* 0x00000003050a7221 */ /* 0x000fe20000000000 */
[----:B------:R-:W-:-:S02]  /*cae0*/  FADD R5, R38, R102 ;  /* 0x0000006626057221 */ /* 0x000fc40000000000 */
[----:B------:R-:W2:Y:S01]  /*caf0*/  MUFU.EX2 R87, R87 ;  /* 0x0000005700577308 */ /* 0x000ea20000000800 */
[----:B------:R-:W-:-:S07]  /*cb00*/  FADD R3, R70, R134 ;  /* 0x0000008646037221 */ /* 0x000fce0000000000 */
[----:B------:R-:W4:Y:S01]  /*cb10*/  MUFU.EX2 R119, R119 ;  /* 0x0000007700777308 */ /* 0x000f220000000800 */
[----:B------:R-:W-:-:S07]  /*cb20*/  FADD R5, R5, R3 ;  /* 0x0000000305057221 */ /* 0x000fce0000000000 */
[----:B------:R-:W3:Y:S01]  /*cb30*/  MUFU.EX2 R0, R0 ;  /* 0x0000000000007308 */ /* 0x000ee20000000800 */
[----:B------:R-:W-:-:S01]  /*cb40*/  FADD R3, R54, R118 ;  /* 0x0000007636037221 */ /* 0x000fc20000000000 */
[----:B------:R-:W-:Y:S01]  /*cb50*/  FADD R4, R86, R150 ;  /* 0x0000009656047221 */ /* 0x000fe20000000000 */
[----:B-1----:R-:W-:-:S03]  /*cb60*/  @!P2 FMUL R135, R135, R135 ;  /* 0x000000878787a220 */ /* 0x002fc60000400000 */
[----:B------:R-:W-:Y:S01]  /*cb70*/  FADD R3, R3, R4 ;  /* 0x0000000403037221 */ /* 0x000fe20000000000 */
[----:B------:R-:W-:-:S01]  /*cb80*/  FADD R4, R71, R135 ;  /* 0x0000008747047221 */ /* 0x000fc20000000000 */
[----:B--2---:R-:W-:Y:S02]  /*cb90*/  @!P5 FMUL R87, R87, R87 ;  /* 0x000000575757d220 */ /* 0x004fe40000400000 */
[----:B------:R-:W-:-:S01]  /*cba0*/  FADD R9, R5, R3 ;  /* 0x0000000305097221 */ /* 0x000fc20000000000 */
[----:B------:R-:W-:Y:S01]  /*cbb0*/  FADD R3, R39, R103 ;  /* 0x0000006727037221 */ /* 0x000fe20000000000 */
[----:B----4-:R-:W-:Y:S01]  /*cbc0*/  @!P6 FMUL R119, R119, R119 ;  /* 0x000000777777e220 */ /* 0x010fe20000400000 */
[----:B---3--:R-:W-:Y:S02]  /*cbd0*/  @!P3 FMUL R0, R0, R0 ;  /* 0x000000000000b220 */ /* 0x008fe40000400000 */
[----:B------:R-:W-:-:S01]  /*cbe0*/  FADD R3, R3, R4 ;  /* 0x0000000403037221 */ /* 0x000fc20000000000 */
[----:B------:R-:W-:Y:S01]  /*cbf0*/  FADD R5, R55, R119 ;  /* 0x0000007737057221 */ /* 0x000fe20000000000 */
[----:B------:R-:W-:-:S04]  /*cc00*/  FADD R4, R87, R0 ;  /* 0x0000000057047221 */ /* 0x000fc80000000000 */
[----:B------:R-:W-:-:S04]  /*cc10*/  FADD R4, R5, R4 ;  /* 0x0000000405047221 */ /* 0x000fc80000000000 */
[----:B------:R-:W-:Y:S01]  /*cc20*/  FADD R8, R3, R4 ;  /* 0x0000000403087221 */ /* 0x000fe20000000000 */
[----:B------:R-:W-:Y:S02]  /*cc30*/  F2FP.SATFINITE.E4M3.F32.PACK_AB_MERGE_C R3, RZ, R28, RZ ;  /* 0x0000001cff03723e */ /* 0x000fe400048070ff */
[----:B------:R-:W-:Y:S01]  /*cc40*/  F2FP.SATFINITE.E4M3.F32.PACK_AB_MERGE_C R4, RZ, R29, RZ ;  /* 0x0000001dff04723e */ /* 0x000fe200048070ff */
[----:B------:R-:W-:Y:S01]  /*cc50*/  FMUL R23, R23, UR38 ;  /* 0x0000002617177c20 */ /* 0x000fe20008400000 */
[----:B------:R-:W-:Y:S02]  /*cc60*/  F2FP.SATFINITE.E4M3.F32.PACK_AB_MERGE_C R6, RZ, R32, RZ ;  /* 0x00000020ff06723e */ /* 0x000fe400048070ff */
[----:B------:R-:W-:Y:S02]  /*cc70*/  F2FP.SATFINITE.E4M3.F32.PACK_AB_MERGE_C R5, RZ, R33, RZ ;  /* 0x00000021ff05723e */ /* 0x000fe400048070ff */
[----:B------:R-:W-:Y:S02]  /*cc80*/  LOP3.LUT R3, R3, 0xff, RZ, 0xc0, !PT ;  /* 0x000000ff03037812 */ /* 0x000fe400078ec0ff */
[----:B------:R-:W-:-:S02]  /*cc90*/  LOP3.LUT R4, R4, 0xffff, RZ, 0xc0, !PT ;  /* 0x0000ffff04047812 */ /* 0x000fc400078ec0ff */
[----:B------:R-:W-:Y:S02]  /*cca0*/  LOP3.LUT R6, R6, 0xff, RZ, 0xc0, !PT ;  /* 0x000000ff06067812 */ /* 0x000fe400078ec0ff */
[----:B------:R-:W-:Y:S02]  /*ccb0*/  LOP3.LUT R5, R5, 0xffff, RZ, 0xc0, !PT ;  /* 0x0000ffff05057812 */ /* 0x000fe400078ec0ff */
[----:B------:R-:W-:Y:S02]  /*ccc0*/  PRMT R149, R4, 0x7604, R3 ;  /* 0x0000760404957816 */ /* 0x000fe40000000003 */
[----:B------:R-:W-:Y:S02]  /*ccd0*/  F2FP.SATFINITE.E4M3.F32.PACK_AB_MERGE_C R3, RZ, R36, RZ ;  /* 0x00000024ff03723e */ /* 0x000fe400048070ff */
[----:B------:R-:W-:Y:S02]  /*cce0*/  F2FP.SATFINITE.E4M3.F32.PACK_AB_MERGE_C R4, RZ, R37, RZ ;  /* 0x00000025ff04723e */ /* 0x000fe400048070ff */
[----:B------:R-:W-:-:S02]  /*ccf0*/  FSETP.GEU.AND P2, PT, R23, -126, PT ;  /* 0xc2fc00001700780b */ /* 0x000fc40003f4e000 */
[----:B------:R-:W-:Y:S02]  /*cd00*/  PRMT R33, R5, 0x7604, R6 ;  /* 0x0000760405217816 */ /* 0x000fe40000000006 */
[----:B------:R-:W-:Y:S02]  /*cd10*/  F2FP.SATFINITE.E4M3.F32.PACK_AB_MERGE_C R6, RZ, R40, RZ ;  /* 0x00000028ff06723e */ /* 0x000fe400048070ff */
[----:B------:R-:W-:Y:S02]  /*cd20*/  F2FP.SATFINITE.E4M3.F32.PACK_AB_MERGE_C R5, RZ, R41, RZ ;  /* 0x00000029ff05723e */ /* 0x000fe400048070ff */
[----:B------:R-:W-:Y:S02]  /*cd30*/  LOP3.LUT R3, R3, 0xff, RZ, 0xc0, !PT ;  /* 0x000000ff03037812 */ /* 0x000fe400078ec0ff */
[----:B------:R-:W-:Y:S02]  /*cd40*/  LOP3.LUT R4, R4, 0xffff, RZ, 0xc0, !PT ;  /* 0x0000ffff04047812 */ /* 0x000fe400078ec0ff */
[----:B------:R-:W-:-:S02]  /*cd50*/  LOP3.LUT R6, R6, 0xff, RZ, 0xc0, !PT ;  /* 0x000000ff06067812 */ /* 0x000fc400078ec0ff */
[----:B------:R-:W-:Y:S02]  /*cd60*/  LOP3.LUT R5, R5, 0xffff, RZ, 0xc0, !PT ;  /* 0x0000ffff05057812 */ /* 0x000fe400078ec0ff */
[----:B------:R-:W-:Y:S02]  /*cd70*/  PRMT R32, R4, 0x7604, R3 ;  /* 0x0000760404207816 */ /* 0x000fe40000000003 */
[----:B------:R-:W-:Y:S02]  /*cd80*/  F2FP.SATFINITE.E4M3.F32.PACK_AB_MERGE_C R3, RZ, R44, RZ ;  /* 0x0000002cff03723e */ /* 0x000fe400048070ff */
[----:B------:R-:W-:Y:S02]  /*cd90*/  F2FP.SATFINITE.E4M3.F32.PACK_AB_MERGE_C R4, RZ, R45, RZ ;  /* 0x0000002dff04723e */ /* 0x000fe400048070ff */
[----:B------:R-:W-:Y:S02]  /*cda0*/  F2FP.SATFINITE.E4M3.F32.PACK_AB_MERGE_C R24, RZ, R24, RZ ;  /* 0x00000018ff18723e */ /* 0x000fe400048070ff */
[----:B------:R-:W-:-:S02]  /*cdb0*/  F2FP.SATFINITE.E4M3.F32.PACK_AB_MERGE_C R25, RZ, R25, RZ ;  /* 0x00000019ff19723e */ /* 0x000fc400048070ff */
[----:B------:R-:W-:Y:S01]  /*cdc0*/  PRMT R29, R5, 0x7604, R6 ;  /* 0x00007604051d7816 */ /* 0x000fe20000000006 */
[----:B------:R-:W-:Y:S01]  /*cdd0*/  @!P2 FMUL R23, R23, 0.5 ;  /* 0x3f0000001717a820 */ /* 0x000fe20000400000 */
[----:B------:R-:W-:Y:S02]  /*cde0*/  F2FP.SATFINITE.E4M3.F32.PACK_AB_MERGE_C R6, RZ, R48, RZ ;  /* 0x00000030ff06723e */ /* 0x000fe400048070ff */
[----:B------:R-:W-:Y:S02]  /*cdf0*/  F2FP.SATFINITE.E4M3.F32.PACK_AB_MERGE_C R5, RZ, R49, RZ ;  /* 0x00000031ff05723e */ /* 0x000fe400048070ff */
[----:B------:R-:W-:Y:S02]  /*ce00*/  LOP3.LUT R3, R3, 0xff, RZ, 0xc0, !PT ;  /* 0x000000ff03037812 */ /* 0x000fe400078ec0ff */
[----:B------:R-:W-:Y:S02]  /*ce10*/  LOP3.LUT R4, R4, 0xffff, RZ, 0xc0, !PT ;  /* 0x0000ffff04047812 */ /* 0x000fe400078ec0ff */
[----:B------:R-:W-:-:S02]  /*ce20*/  LOP3.LUT R24, R24, 0xff, RZ, 0xc0, !PT ;  /* 0x000000ff18187812 */ /* 0x000fc400078ec0ff */
[----:B------:R-:W-:Y:S02]  /*ce30*/  LOP3.LUT R25, R25, 0xffff, RZ, 0xc0, !PT ;  /* 0x0000ffff19197812 */ /* 0x000fe400078ec0ff */
[----:B------:R-:W-:Y:S02]  /*ce40*/  LOP3.LUT R6, R6, 0xff, RZ, 0xc0, !PT ;  /* 0x000000ff06067812 */ /* 0x000fe400078ec0ff */
[----:B------:R-:W-:Y:S02]  /*ce50*/  LOP3.LUT R5, R5, 0xffff, RZ, 0xc0, !PT ;  /* 0x0000ffff05057812 */ /* 0x000fe400078ec0ff */
[----:B------:R-:W-:Y:S02]  /*ce60*/  PRMT R28, R4, 0x7604, R3 ;  /* 0x00007604041c7816 */ /* 0x000fe40000000003 */
[----:B------:R-:W-:Y:S01]  /*ce70*/  F2FP.SATFINITE.E4M3.F32.PACK_AB_MERGE_C R46, RZ, R46, RZ ;  /* 0x0000002eff2e723e */ /* 0x000fe200048070ff */
[----:B------:R-:W1:Y:S01]  /*ce80*/  MUFU.EX2 R23, R23 ;  /* 0x0000001700177308 */ /* 0x000e620000000800 */
[----:B------:R-:W-:-:S02]  /*ce90*/  F2FP.SATFINITE.E4M3.F32.PACK_AB_MERGE_C R3, RZ, R52, RZ ;  /* 0x00000034ff03723e */ /* 0x000fc400048070ff */
[----:B------:R-:W-:Y:S02]  /*cea0*/  F2FP.SATFINITE.E4M3.F32.PACK_AB_MERGE_C R4, RZ, R53, RZ ;  /* 0x00000035ff04723e */ /* 0x000fe400048070ff */
[----:B------:R-:W-:Y:S01]  /*ceb0*/  PRMT R151, R25, 0x7604, R24 ;  /* 0x0000760419977816 */ /* 0x000fe20000000018 */
[----:B------:R-:W-:Y:S01]  /*cec0*/  FADD R11, R15, R11 ;  /* 0x0000000b0f0b7221 */ /* 0x000fe20000000000 */
[----:B------:R-:W-:Y:S01]  /*ced0*/  PRMT R25, R5, 0x7604, R6 ;  /* 0x0000760405197816 */ /* 0x000fe20000000006 */
[----:B------:R-:W-:Y:S01]  /*cee0*/  IMAD.U32 R15, R46, 0x10000, RZ ;  /* 0x000100002e0f7824 */ /* 0x000fe200078e00ff */
[----:B------:R-:W-:Y:S02]  /*cef0*/  F2FP.SATFINITE.E4M3.F32.PACK_AB_MERGE_C R6, RZ, R56, RZ ;  /* 0x00000038ff06723e */ /* 0x000fe400048070ff */
[----:B------:R-:W-:Y:S02]  /*cf00*/  F2FP.SATFINITE.E4M3.F32.PACK_AB_MERGE_C R5, RZ, R57, RZ ;  /* 0x00000039ff05723e */ /* 0x000fe400048070ff */
[----:B------:R-:W-:-:S02]  /*cf10*/  LOP3.LUT R3, R3, 0xff, RZ, 0xc0, !PT ;  /* 0x000000ff03037812 */ /* 0x000fc400078ec0ff */
[----:B------:R-:W-:Y:S02]  /*cf20*/  LOP3.LUT R4, R4, 0xffff, RZ, 0xc0, !PT ;  /* 0x0000ffff04047812 */ /* 0x000fe400078ec0ff */
[----:B------:R-:W-:Y:S02]  /*cf30*/  F2FP.SATFINITE.E4M3.F32.PACK_AB_MERGE_C R58, RZ, R58, RZ ;  /* 0x0000003aff3a723e */ /* 0x000fe400048070ff */
[----:B------:R-:W-:Y:S02]  /*cf40*/  LOP3.LUT R6, R6, 0xff, RZ, 0xc0, !PT ;  /* 0x000000ff06067812 */ /* 0x000fe400078ec0ff */
[----:B------:R-:W-:Y:S01]  /*cf50*/  LOP3.LUT R5, R5, 0xffff, RZ, 0xc0, !PT ;  /* 0x0000ffff05057812 */ /* 0x000fe200078ec0ff */
[----:B------:R-:W-:Y:S01]  /*cf60*/  STL [R1+0x1e4], R18 ;  /* 0x0001e41201007387 */ /* 0x000fe20000100800 */
[----:B------:R-:W-:Y:S02]  /*cf70*/  PRMT R24, R4, 0x7604, R3 ;  /* 0x0000760404187816 */ /* 0x000fe40000000003 */
[----:B------:R-:W-:-:S02]  /*cf80*/  F2FP.SATFINITE.E4M3.F32.PACK_AB_MERGE_C R68, RZ, R68, RZ ;  /* 0x00000044ff44723e */ /* 0x000fc400048070ff */
[----:B------:R-:W-:Y:S01]  /*cf90*/  F2FP.SATFINITE.E4M3.F32.PACK_AB_MERGE_C R69, RZ, R69, RZ ;  /* 0x00000045ff45723e */ /* 0x000fe200048070ff */
[----:B------:R-:W-:Y:S01]  /*cfa0*/  STL [R1+0x1f0], R17 ;  /* 0x0001f01101007387 */ /* 0x000fe20000100800 */
[----:B------:R-:W-:Y:S02]  /*cfb0*/  F2FP.SATFINITE.E4M3.F32.PACK_AB_MERGE_C R3, RZ, R60, RZ ;  /* 0x0000003cff03723e */ /* 0x000fe400048070ff */
[----:B------:R-:W-:Y:S02]  /*cfc0*/  F2FP.SATFINITE.E4M3.F32.PACK_AB_MERGE_C R4, RZ, R61, RZ ;  /* 0x0000003dff04723e */ /* 0x000fe400048070ff */
[----:B------:R-:W-:Y:S01]  /*cfd0*/  LOP3.LUT R28, R28, 0xff0000, R15, 0xf8, !PT ;  /* 0x00ff00001c1c7812 */ /* 0x000fe200078ef80f */
[----:B------:R-:W-:Y:S01]  /*cfe0*/  IMAD.U32 R15, R58, 0x10000, RZ ;  /* 0x000100003a0f7824 */ /* 0x000fe200078e00ff */
[----:B------:R2:W-:Y:S01]  /*cff0*/  STL [R1+0x1f4], R16 ;  /* 0x0001f41001007387 */ /* 0x0005e20000100800 */
[----:B------:R-:W-:Y:S02]  /*d000*/  PRMT R22, R5, 0x7604, R6 ;  /* 0x0000760405167816 */ /* 0x000fe40000000006 */
[----:B------:R-:W-:-:S02]  /*d010*/  LOP3.LUT R68, R68, 0xff, RZ, 0xc0, !PT ;  /* 0x000000ff44447812 */ /* 0x000fc400078ec0ff */
[----:B------:R-:W-:Y:S02]  /*d020*/  F2FP.SATFINITE.E4M3.F32.PACK_AB_MERGE_C R70, RZ, R70, RZ ;  /* 0x00000046ff46723e */ /* 0x000fe400048070ff */
[----:B------:R-:W-:Y:S02]  /*d030*/  LOP3.LUT R3, R3, 0xff, RZ, 0xc0, !PT ;  /* 0x000000ff03037812 */ /* 0x000fe400078ec0ff */
[----:B------:R-:W-:Y:S02]  /*d040*/  LOP3.LUT R4, R4, 0xffff, RZ, 0xc0, !PT ;  /* 0x0000ffff04047812 */ /* 0x000fe400078ec0ff */
[----:B--2---:R-:W-:Y:S02]  /*d050*/  LOP3.LUT R16, R69, 0xffff, RZ, 0xc0, !PT ;  /* 0x0000ffff45107812 */ /* 0x004fe400078ec0ff */
[----:B------:R-:W-:Y:S02]  /*d060*/  F2FP.SATFINITE.E4M3.F32.PACK_AB_MERGE_C R72, RZ, R72, RZ ;  /* 0x00000048ff48723e */ /* 0x000fe400048070ff */
[----:B------:R-:W-:-:S02]  /*d070*/  F2FP.SATFINITE.E4M3.F32.PACK_AB_MERGE_C R73, RZ, R73, RZ ;  /* 0x00000049ff49723e */ /* 0x000fc400048070ff */
[----:B------:R-:W-:Y:S02]  /*d080*/  LOP3.LUT R22, R22, 0xff0000, R15, 0xf8, !PT ;  /* 0x00ff000016167812 */ /* 0x000fe400078ef80f */
[----:B------:R-:W-:Y:S02]  /*d090*/  PRMT R16, R16, 0x7604, R68 ;  /* 0x0000760410107816 */ /* 0x000fe40000000044 */
[----:B------:R-:W-:Y:S02]  /*d0a0*/  SHF.L.U32 R15, R70, 0x10, RZ ;  /* 0x00000010460f7819 */ /* 0x000fe400000006ff */
[----:B------:R-:W-:Y:S01]  /*d0b0*/  F2FP.SATFINITE.E4M3.F32.PACK_AB_MERGE_C R74, RZ, R74, RZ ;  /* 0x0000004aff4a723e */ /* 0x000fe200048070ff */
[----:B-1----:R-:W-:Y:S01]  /*d0c0*/  @!P2 FMUL R23, R23, R23 ;  /* 0x000000171717a220 */ /* 0x002fe20000400000 */
[----:B------:R-:W-:Y:S02]  /*d0d0*/  PRMT R21, R4, 0x7604, R3 ;  /* 0x0000760404157816 */ /* 0x000fe40000000003 */
[----:B------:R-:W-:-:S02]  /*d0e0*/  LOP3.LUT R72, R72, 0xff, RZ, 0xc0, !PT ;  /* 0x000000ff48487812 */ /* 0x000fc400078ec0ff */
[----:B------:R-:W-:Y:S02]  /*d0f0*/  LOP3.LUT R4, R73, 0xffff, RZ, 0xc0, !PT ;  /* 0x0000ffff49047812 */ /* 0x000fe400078ec0ff */
[----:B------:R-:W-:Y:S02]  /*d100*/  F2FP.SATFINITE.E4M3.F32.PACK_AB_MERGE_C R92, RZ, R92, RZ ;  /* 0x0000005cff5c723e */ /* 0x000fe400048070ff */
[----:B------:R-:W-:Y:S02]  /*d110*/  F2FP.SATFINITE.E4M3.F32.PACK_AB_MERGE_C R93, RZ, R93, RZ ;  /* 0x0000005dff5d723e */ /* 0x000fe400048070ff */
[----:B------:R-:W-:Y:S01]  /*d120*/  LOP3.LUT R16, R16, 0xff0000, R15, 0xf8, !PT ;  /* 0x00ff000010107812 */ /* 0x000fe200078ef80f */
[----:B------:R-:W-:Y:S01]  /*d130*/  IMAD.U32 R15, R74, 0x10000, RZ ;  /* 0x000100004a0f7824 */ /* 0x000fe200078e00ff */
[----:B------:R-:W-:Y:S01]  /*d140*/  F2FP.SATFINITE.E4M3.F32.PACK_AB_MERGE_C R34, RZ, R34, RZ ;  /* 0x00000022ff22723e */ /* 0x000fe200048070ff */
[----:B------:R-:W-:Y:S01]  /*d150*/  FMUL R222, R222, R23 ;  /* 0x00000017dede7220 */ /* 0x000fe20000400000 */
[----:B------:R-:W-:Y:S01]  /*d160*/  F2FP.SATFINITE.E4M3.F32.PACK_AB_MERGE_C R35, RZ, R35, RZ ;  /* 0x00000023ff23723e */ /* 0x000fe200048070ff */
[----:B------:R-:W-:Y:S01]  /*d170*/  FMUL R221, R221, R23 ;  /* 0x00000017dddd7220 */ /* 0x000fe20000400000 */
[----:B------:R-:W-:-:S02]  /*d180*/  PRMT R4, R4, 0x7604, R72 ;  /* 0x0000760404047816 */ /* 0x000fc40000000048 */
[----:B------:R-:W-:Y:S01]  /*d190*/  F2FP.SATFINITE.E4M3.F32.PACK_AB_MERGE_C R94, RZ, R94, RZ ;  /* 0x0000005eff5e723e */ /* 0x000fe200048070ff */
[----:B------:R-:W-:Y:S01]  /*d1a0*/  FMUL R220, R220, R23 ;  /* 0x00000017dcdc7220 */ /* 0x000fe20000400000 */
[----:B------:R-:W-:Y:S01]  /*d1b0*/  LOP3.LUT R92, R92, 0xff, RZ, 0xc0, !PT ;  /* 0x000000ff5c5c7812 */ /* 0x000fe200078ec0ff */
[----:B------:R-:W-:-:S01]  /*d1c0*/  FADD R10, R14, R10 ;  /* 0x0000000a0e0a7221 */ /* 0x000fc20000000000 */
[----:B------:R-:W-:Y:S01]  /*d1d0*/  LOP3.LUT R18, R93, 0xffff, RZ, 0xc0, !PT ;  /* 0x0000ffff5d127812 */ /* 0x000fe200078ec0ff */
[----:B------:R-:W-:-:S01]  /*d1e0*/  FADD R8, R12, R8 ;  /* 0x000000080c087221 */ /* 0x000fc20000000000 */
[----:B------:R-:W-:Y:S01]  /*d1f0*/  F2FP.SATFINITE.E4M3.F32.PACK_AB_MERGE_C R38, RZ, R38, RZ ;  /* 0x00000026ff26723e */ /* 0x000fe200048070ff */
[----:B------:R-:W-:Y:S01]  /*d200*/  FMUL R219, R219, R23 ;  /* 0x00000017dbdb7220 */ /* 0x000fe20000400000 */
[----:B------:R-:W-:Y:S01]  /*d210*/  F2FP.SATFINITE.E4M3.F32.PACK_AB_MERGE_C R39, RZ, R39, RZ ;  /* 0x00000027ff27723e */ /* 0x000fe200048070ff */
[----:B------:R-:W-:Y:S01]  /*d220*/  IMAD.U32 R34, R34, 0x10000, RZ ;  /* 0x0001000022227824 */ /* 0x000fe200078e00ff */
[----:B------:R-:W-:Y:S01]  /*d230*/  LOP3.LUT R35, R35, 0xffff, RZ, 0xc0, !PT ;  /* 0x0000ffff23237812 */ /* 0x000fe200078ec0ff */
[----:B------:R-:W-:Y:S01]  /*d240*/  FMUL R218, R218, R23 ;  /* 0x00000017dada7220 */ /* 0x000fe20000400000 */
[----:B------:R-:W-:Y:S01]  /*d250*/  F2FP.SATFINITE.E4M3.F32.PACK_AB_MERGE_C R104, RZ, R104, RZ ;  /* 0x00000068ff68723e */ /* 0x000fe200048070ff */
[----:B------:R-:W-:-:S01]  /*d260*/  FADD R9, R13, R9 ;  /* 0x000000090d097221 */ /* 0x000fc20000000000 */
[----:B------:R-:W-:Y:S01]  /*d270*/  F2FP.SATFINITE.E4M3.F32.PACK_AB_MERGE_C R105, RZ, R105, RZ ;  /* 0x00000069ff69723e */ /* 0x000fe200048070ff */
[----:B------:R-:W-:Y:S01]  /*d280*/  STL [R1+0x8], R222 ;  /* 0x000008de01007387 */ /* 0x000fe20000100800 */
[----:B------:R-:W-:Y:S01]  /*d290*/  LOP3.LUT R4, R4, 0xff0000, R15, 0xf8, !PT ;  /* 0x00ff000004047812 */ /* 0x000fe200078ef80f */
[----:B------:R-:W-:-:S02]  /*d2a0*/  IMAD.U32 R15, R94, 0x10000, RZ ;  /* 0x000100005e0f7824 */ /* 0x000fc400078e00ff */
[-C--:B------:R-:W-:Y:S01]  /*d2b0*/  FMUL R217, R217, R23.reuse ;  /* 0x00000017d9d97220 */ /* 0x080fe20000400000 */
[----:B------:R-:W-:Y:S01]  /*d2c0*/  PRMT R18, R18, 0x7604, R92 ;  /* 0x0000760412127816 */ /* 0x000fe2000000005c */
[----:B------:R-:W-:Y:S01]  /*d2d0*/  STL [R1+0xc], R221 ;  /* 0x00000cdd01007387 */ /* 0x000fe20000100800 */
[----:B------:R-:W-:Y:S01]  /*d2e0*/  SHF.L.U32 R13, R38, 0x10, RZ ;  /* 0x00000010260d7819 */ /* 0x000fe200000006ff */
[-C--:B------:R-:W-:Y:S01]  /*d2f0*/  FMUL R216, R216, R23.reuse ;  /* 0x00000017d8d87220 */ /* 0x080fe20000400000 */
[----:B------:R-:W-:Y:S01]  /*d300*/  F2FP.SATFINITE.E4M3.F32.PACK_AB_MERGE_C R42, RZ, R42, RZ ;  /* 0x0000002aff2a723e */ /* 0x000fe200048070ff */
[----:B------:R-:W-:Y:S01]  /*d310*/  FADD R8, R10, R8 ;  /* 0x000000080a087221 */ /* 0x000fe20000000000 */
[----:B------:R-:W-:Y:S01]  /*d320*/  F2FP.SATFINITE.E4M3.F32.PACK_AB_MERGE_C R106, RZ, R106, RZ ;  /* 0x0000006aff6a723e */ /* 0x000fe200048070ff */
[----:B------:R-:W-:Y:S01]  /*d330*/  STL [R1+0x18], R220 ;  /* 0x000018dc01007387 */ /* 0x000fe20000100800 */
[----:B------:R-:W-:Y:S01]  /*d340*/  LOP3.LUT R39, R39, 0xffff, RZ, 0xc0, !PT ;  /* 0x0000ffff27277812 */ /* 0x000fe200078ec0ff */
[----:B------:R-:W-:Y:S01]  /*d350*/  FMUL R215, R215, R23 ;  /* 0x00000017d7d77220 */ /* 0x000fe20000400000 */
[----:B------:R-:W-:Y:S01]  /*d360*/  F2FP.SATFINITE.E4M3.F32.PACK_AB_MERGE_C R43, RZ, R43, RZ ;  /* 0x0000002bff2b723e */ /* 0x000fe200048070ff */
[----:B------:R-:W-:Y:S01]  /*d370*/  IMAD.SHL.U32 R10, R35, 0x1000000, RZ ;  /* 0x01000000230a7824 */ /* 0x000fe200078e00ff */
[----:B------:R-:W-:Y:S01]  /*d380*/  LOP3.LUT R104, R104, 0xff, RZ, 0xc0, !PT ;  /* 0x000000ff68687812 */ /* 0x000fe200078ec0ff */
[----:B------:R-:W-:Y:S01]  /*d390*/  STL [R1+0x1c], R219 ;  /* 0x00001cdb01007387 */ /* 0x000fe20000100800 */
[----:B------:R-:W-:Y:S01]  /*d3a0*/  LOP3.LUT R105, R105, 0xffff, RZ, 0xc0, !PT ;  /* 0x0000ffff69697812 */ /* 0x000fe200078ec0ff */
[----:B------:R-:W-:Y:S01]  /*d3b0*/  FMUL R214, R214, R23 ;  /* 0x00000017d6d67220 */ /* 0x000fe20000400000 */
[----:B------:R-:W-:Y:S01]  /*d3c0*/  F2FP.SATFINITE.E4M3.F32.PACK_AB_MERGE_C R116, RZ, R116, RZ ;  /* 0x00000074ff74723e */ /* 0x000fe200048070ff */
[----:B------:R-:W-:Y:S01]  /*d3d0*/  STL [R1+0x28], R218 ;  /* 0x000028da01007387 */ /* 0x000fe20000100800 */
[----:B------:R-:W-:Y:S01]  /*d3e0*/  F2FP.SATFINITE.E4M3.F32.PACK_AB_MERGE_C R117, RZ, R117, RZ ;  /* 0x00000075ff75723e */ /* 0x000fe200048070ff */
[-C--:B------:R-:W-:Y:S01]  /*d3f0*/  FMUL R213, R213, R23.reuse ;  /* 0x00000017d5d57220 */ /* 0x080fe20000400000 */
[----:B------:R-:W-:Y:S01]  /*d400*/  LOP3.LUT R33, R33, 0xff0000, R34, 0xf8, !PT ;  /* 0x00ff000021217812 */ /* 0x000fe200078ef822 */
[----:B------:R-:W-:Y:S01]  /*d410*/  STL [R1+0x2c], R217 ;  /* 0x00002cd901007387 */ /* 0x000fe20000100800 */
[----:B------:R-:W-:Y:S01]  /*d420*/  LOP3.LUT R13, R32, 0xff0000, R13, 0xf8, !PT ;  /* 0x00ff0000200d7812 */ /* 0x000fe200078ef80d */
[-C--:B------:R-:W-:Y:S01]  /*d430*/  FMUL R212, R212, R23.reuse ;  /* 0x00000017d4d47220 */ /* 0x080fe20000400000 */
[----:B------:R-:W-:Y:S01]  /*d440*/  F2FP.SATFINITE.E4M3.F32.PACK_AB_MERGE_C R54, RZ, R54, RZ ;  /* 0x00000036ff36723e */ /* 0x000fe200048070ff */
[----:B------:R-:W1:Y:S01]  /*d450*/  S2R R158, SR_TID.X ;  /* 0x00000000009e7919 */ /* 0x000e620000002100 */
[----:B------:R-:W-:Y:S01]  /*d460*/  LOP3.LUT R18, R18, 0xff0000, R15, 0xf8, !PT ;  /* 0x00ff000012127812 */ /* 0x000fe200078ef80f */
[----:B------:R-:W-:Y:S01]  /*d470*/  IMAD.U32 R42, R42, 0x10000, RZ ;  /* 0x000100002a2a7824 */ /* 0x000fe200078e00ff */
[----:B------:R-:W-:Y:S01]  /*d480*/  SHF.L.U32 R12, R39, 0x18, RZ ;  /* 0x00000018270c7819 */ /* 0x000fe200000006ff */
[----:B------:R-:W-:Y:S01]  /*d490*/  IMAD.U32 R15, R106, 0x10000, RZ ;  /* 0x000100006a0f7824 */ /* 0x000fe200078e00ff */
[----:B------:R-:W-:Y:S01]  /*d4a0*/  LOP3.LUT R43, R43, 0xffff, RZ, 0xc0, !PT ;  /* 0x0000ffff2b2b7812 */ /* 0x000fe200078ec0ff */
[----:B------:R-:W-:Y:S01]  /*d4b0*/  STL [R1+0x38], R216 ;  /* 0x000038d801007387 */ /* 0x000fe20000100800 */
[-C--:B------:R-:W-:Y:S01]  /*d4c0*/  FMUL R211, R211, R23.reuse ;  /* 0x00000017d3d37220 */ /* 0x080fe20000400000 */
[----:B------:R-:W-:Y:S01]  /*d4d0*/  F2FP.SATFINITE.E4M3.F32.PACK_AB_MERGE_C R80, RZ, R80, RZ ;  /* 0x00000050ff50723e */ /* 0x000fe200048070ff */
[----:B------:R-:W-:Y:S01]  /*d4e0*/  FMUL R210, R210, R23 ;  /* 0x00000017d2d27220 */ /* 0x000fe20000400000 */
[----:B------:R-:W-:Y:S01]  /*d4f0*/  F2FP.SATFINITE.E4M3.F32.PACK_AB_MERGE_C R81, RZ, R81, RZ ;  /* 0x00000051ff51723e */ /* 0x000fe200048070ff */
[----:B------:R-:W-:Y:S01]  /*d500*/  STL [R1+0x3c], R215 ;  /* 0x00003cd701007387 */ /* 0x000fe20000100800 */
[----:B------:R-:W-:Y:S01]  /*d510*/  PRMT R104, R105, 0x7604, R104 ;  /* 0x0000760469687816 */ /* 0x000fe20000000068 */
[----:B------:R-:W-:Y:S01]  /*d520*/  FMUL R209, R209, R23 ;  /* 0x00000017d1d17220 */ /* 0x000fe20000400000 */
[----:B------:R-:W-:Y:S01]  /*d530*/  F2FP.SATFINITE.E4M3.F32.PACK_AB_MERGE_C R50, RZ, R50, RZ ;  /* 0x00000032ff32723e */ /* 0x000fe200048070ff */
[----:B------:R-:W-:Y:S01]  /*d540*/  STL [R1+0x48], R214 ;  /* 0x000048d601007387 */ /* 0x000fe20000100800 */
[----:B------:R-:W-:Y:S01]  /*d550*/  F2FP.SATFINITE.E4M3.F32.PACK_AB_MERGE_C R51, RZ, R51, RZ ;  /* 0x00000033ff33723e */ /* 0x000fe200048070ff */
[----:B------:R-:W-:Y:S01]  /*d560*/  FMUL R208, R208, R23 ;  /* 0x00000017d0d07220 */ /* 0x000fe20000400000 */
[----:B------:R-:W-:Y:S01]  /*d570*/  LOP3.LUT R116, R116, 0xff, RZ, 0xc0, !PT ;  /* 0x000000ff74747812 */ /* 0x000fe200078ec0ff */
[----:B------:R-:W-:Y:S01]  /*d580*/  STL [R1+0x4c], R213 ;  /* 0x00004cd501007387 */ /* 0x000fe20000100800 */
[----:B------:R-:W-:-:S02]  /*d590*/  LOP3.LUT R117, R117, 0xffff, RZ, 0xc0, !PT ;  /* 0x0000ffff75757812 */ /* 0x000fc400078ec0ff */
[----:B------:R-:W-:Y:S02]  /*d5a0*/  F2FP.SATFINITE.E4M3.F32.PACK_AB_MERGE_C R118, RZ, R118, RZ ;  /* 0x00000076ff76723e */ /* 0x000fe400048070ff */
[----:B------:R-:W-:Y:S01]  /*d5b0*/  LOP3.LUT R33, R33, R10, RZ, 0xfc, !PT ;  /* 0x0000000a21217212 */ /* 0x000fe200078efcff */
[----:B------:R-:W-:Y:S01]  /*d5c0*/  STL [R1+0x58], R212 ;  /* 0x000058d401007387 */ /* 0x000fe20000100800 */
[----:B------:R-:W-:Y:S01]  /*d5d0*/  SHF.L.U32 R37, R54, 0x10, RZ ;  /* 0x0000001036257819 */ /* 0x000fe200000006ff */
[----:B------:R-:W-:Y:S01]  /*d5e0*/  FMUL R207, R207, R23 ;  /* 0x00000017cfcf7220 */ /* 0x000fe20000400000 */
[----:B------:R-:W-:Y:S02]  /*d5f0*/  F2FP.SATFINITE.E4M3.F32.PACK_AB_MERGE_C R82, RZ, R82, RZ ;  /* 0x00000052ff52723e */ /* 0x000fe400048070ff */
[----:B------:R-:W-:Y:S01]  /*d600*/  LOP3.LUT R10, R13, R12, RZ, 0xfc, !PT ;  /* 0x0000000c0d0a7212 */ /* 0x000fe200078efcff */
[----:B------:R-:W-:Y:S01]  /*d610*/  IMAD.SHL.U32 R12, R43, 0x1000000, RZ ;  /* 0x010000002b0c7824 */ /* 0x000fe200078e00ff */
[----:B------:R-:W-:Y:S01]  /*d620*/  F2FP.SATFINITE.E4M3.F32.PACK_AB_MERGE_C R100, RZ, R100, RZ ;  /* 0x00000064ff64723e */ /* 0x000fe200048070ff */
[----:B------:R-:W-:Y:S01]  /*d630*/  STL [R1+0x5c], R211 ;  /* 0x00005cd301007387 */ /* 0x000fe20000100800 */
[----:B------:R-:W-:Y:S01]  /*d640*/  F2FP.SATFINITE.E4M3.F32.PACK_AB_MERGE_C R101, RZ, R101, RZ ;  /* 0x00000065ff65723e */ /* 0x000fe200048070ff */
[----:B------:R-:W-:Y:S01]  /*d650*/  FMUL R206, R206, R23 ;  /* 0x00000017cece7220 */ /* 0x000fe20000400000 */
[----:B------:R-:W-:-:S02]  /*d660*/  F2FP.SATFINITE.E4M3.F32.PACK_AB_MERGE_C R120, RZ, R120, RZ ;  /* 0x00000078ff78723e */ /* 0x000fc400048070ff */
[----:B------:R-:W-:Y:S01]  /*d670*/  F2FP.SATFINITE.E4M3.F32.PACK_AB_MERGE_C R121, RZ, R121, RZ ;  /* 0x00000079ff79723e */ /* 0x000fe200048070ff */
[----:B------:R-:W-:Y:S01]  /*d680*/  IMAD.U32 R50, R50, 0x10000, RZ ;  /* 0x0001000032327824 */ /* 0x000fe200078e00ff */
[----:B------:R-:W-:Y:S01]  /*d690*/  LOP3.LUT R80, R80, 0xff, RZ, 0xc0, !PT ;  /* 0x000000ff50507812 */ /* 0x000fe200078ec0ff */
[----:B------:R-:W-:Y:S01]  /*d6a0*/  STL [R1+0x68], R210 ;  /* 0x000068d201007387 */ /* 0x000fe20000100800 */
[----:B------:R-:W-:Y:S01]  /*d6b0*/  LOP3.LUT R6, R81, 0xffff, RZ, 0xc0, !PT ;  /* 0x0000ffff51067812 */ /* 0x000fe200078ec0ff */
[-C--:B------:R-:W-:Y:S01]  /*d6c0*/  FMUL R205, R205, R23.reuse ;  /* 0x00000017cdcd7220 */ /* 0x080fe20000400000 */
[----:B------:R-:W-:Y:S02]  /*d6d0*/  LOP3.LUT R29, R29, 0xff0000, R42, 0xf8, !PT ;  /* 0x00ff00001d1d7812 */ /* 0x000fe400078ef82a */
[----:B------:R-:W-:Y:S02]  /*d6e0*/  LOP3.LUT R104, R104, 0xff0000, R15, 0xf8, !PT ;  /* 0x00ff000068687812 */ /* 0x000fe400078ef80f */
[----:B------:R-:W-:Y:S01]  /*d6f0*/  LOP3.LUT R51, R51, 0xffff, RZ, 0xc0, !PT ;  /* 0x0000ffff33337812 */ /* 0x000fe200078ec0ff */
[----:B------:R-:W-:Y:S01]  /*d700*/  STL [R1+0x6c], R209 ;  /* 0x00006cd101007387 */ /* 0x000fe20000100800 */
[----:B------:R-:W-:Y:S01]  /*d710*/  PRMT R116, R117, 0x7604, R116 ;  /* 0x0000760475747816 */ /* 0x000fe20000000074 */
[----:B------:R-:W-:Y:S01]  /*d720*/  FMUL R204, R204, R23 ;  /* 0x00000017cccc7220 */ /* 0x000fe20000400000 */
[----:B------:R-:W-:-:S02]  /*d730*/  SHF.L.U32 R15, R118, 0x10, RZ ;  /* 0x00000010760f7819 */ /* 0x000fc400000006ff */
[----:B------:R-:W-:Y:S01]  /*d740*/  F2FP.SATFINITE.E4M3.F32.PACK_AB_MERGE_C R122, RZ, R122, RZ ;  /* 0x0000007aff7a723e */ /* 0x000fe200048070ff */
[----:B------:R-:W-:Y:S01]  /*d750*/  STL [R1+0x78], R208 ;  /* 0x000078d001007387 */ /* 0x000fe20000100800 */
[----:B------:R-:W-:Y:S01]  /*d760*/  F2FP.SATFINITE.E4M3.F32.PACK_AB_MERGE_C R96, RZ, R96, RZ ;  /* 0x00000060ff60723e */ /* 0x000fe200048070ff */
[----:B------:R-:W-:Y:S01]  /*d770*/  FMUL R203, R203, R23 ;  /* 0x00000017cbcb7220 */ /* 0x000fe20000400000 */
[----:B------:R-:W-:Y:S02]  /*d780*/  F2FP.SATFINITE.E4M3.F32.PACK_AB_MERGE_C R97, RZ, R97, RZ ;  /* 0x00000061ff61723e */ /* 0x000fe400048070ff */
[----:B------:R-:W-:Y:S01]  /*d790*/  LOP3.LUT R24, R24, 0xff0000, R37, 0xf8, !PT ;  /* 0x00ff000018187812 */ /* 0x000fe200078ef825 */
[----:B------:R-:W-:Y:S01]  /*d7a0*/  IMAD.U32 R37, R82, 0x10000, RZ ;  /* 0x0001000052257824 */ /* 0x000fe200078e00ff */
[----:B------:R-:W-:Y:S02]  /*d7b0*/  F2FP.SATFINITE.E4M3.F32.PACK_AB_MERGE_C R62, RZ, R62, RZ ;  /* 0x0000003eff3e723e */ /* 0x000fe400048070ff */
[----:B------:R-:W-:Y:S01]  /*d7c0*/  F2FP.SATFINITE.E4M3.F32.PACK_AB_MERGE_C R63, RZ, R63, RZ ;  /* 0x0000003fff3f723e */ /* 0x000fe200048070ff */
[----:B------:R-:W-:Y:S01]  /*d7d0*/  STL [R1+0x7c], R207 ;  /* 0x00007ccf01007387 */ /* 0x000fe20000100800 */
[----:B------:R-:W-:Y:S01]  /*d7e0*/  LOP3.LUT R100, R100, 0xff, RZ, 0xc0, !PT ;  /* 0x000000ff64647812 */ /* 0x000fe200078ec0ff */
[----:B------:R-:W-:Y:S01]  /*d7f0*/  FMUL R202, R202, R23 ;  /* 0x00000017caca7220 */ /* 0x000fe20000400000 */
[----:B------:R-:W-:-:S02]  /*d800*/  LOP3.LUT R101, R101, 0xffff, RZ, 0xc0, !PT ;  /* 0x0000ffff65657812 */ /* 0x000fc400078ec0ff */
[----:B------:R-:W-:Y:S02]  /*d810*/  LOP3.LUT R120, R120, 0xff, RZ, 0xc0, !PT ;  /* 0x000000ff78787812 */ /* 0x000fe400078ec0ff */
[----:B------:R-:W-:Y:S02]  /*d820*/  LOP3.LUT R121, R121, 0xffff, RZ, 0xc0, !PT ;  /* 0x0000ffff79797812 */ /* 0x000fe400078ec0ff */
[----:B------:R-:W-:Y:S01]  /*d830*/  F2FP.SATFINITE.E4M3.F32.PACK_AB_MERGE_C R102, RZ, R102, RZ ;  /* 0x00000066ff66723e */ /* 0x000fe200048070ff */
[----:B------:R-:W-:Y:S01]  /*d840*/  STL [R1+0x88], R206 ;  /* 0x000088ce01007387 */ /* 0x000fe20000100800 */
[----:B------:R-:W-:Y:S01]  /*d850*/  PRMT R6, R6, 0x7604, R80 ;  /* 0x0000760406067816 */ /* 0x000fe20000000050 */
[----:B------:R-:W-:Y:S01]  /*d860*/  FMUL R201, R201, R23 ;  /* 0x00000017c9c97220 */ /* 0x000fe20000400000 */
[----:B------:R-:W-:Y:S02]  /*d870*/  F2FP.SATFINITE.E4M3.F32.PACK_AB_MERGE_C R132, RZ, R132, RZ ;  /* 0x00000084ff84723e */ /* 0x000fe400048070ff */
[----:B------:R-:W-:-:S02]  /*d880*/  F2FP.SATFINITE.E4M3.F32.PACK_AB_MERGE_C R133, RZ, R133, RZ ;  /* 0x00000085ff85723e */ /* 0x000fc400048070ff */
[----:B------:R-:W-:Y:S02]  /*d890*/  F2FP.SATFINITE.E4M3.F32.PACK_AB_MERGE_C R98, RZ, R98, RZ ;  /* 0x00000062ff62723e */ /* 0x000fe400048070ff */
[----:B------:R-:W-:Y:S01]  /*d8a0*/  LOP3.LUT R29, R29, R12, RZ, 0xfc, !PT ;  /* 0x0000000c1d1d7212 */ /* 0x000fe200078efcff */
[----:B------:R-:W-:Y:S01]  /*d8b0*/  IMAD.SHL.U32 R12, R51, 0x1000000, RZ ;  /* 0x01000000330c7824 */ /* 0x000fe200078e00ff */
[----:B------:R-:W-:Y:S01]  /*d8c0*/  F2FP.SATFINITE.E4M3.F32.PACK_AB_MERGE_C R112, RZ, R112, RZ ;  /* 0x00000070ff70723e */ /* 0x000fe200048070ff */
[----:B------:R-:W-:Y:S01]  /*d8d0*/  STL [R1+0x8c], R205 ;  /* 0x00008ccd01007387 */ /* 0x000fe20000100800 */
[----:B------:R-:W-:Y:S01]  /*d8e0*/  F2FP.SATFINITE.E4M3.F32.PACK_AB_MERGE_C R113, RZ, R113, RZ ;  /* 0x00000071ff71723e */ /* 0x000fe200048070ff */
[----:B------:R-:W-:Y:S01]  /*d8f0*/  FMUL R200, R200, R23 ;  /* 0x00000017c8c87220 */ /* 0x000fe20000400000 */
[----:B------:R-:W-:Y:S01]  /*d900*/  LOP3.LUT R116, R116, 0xff0000, R15, 0xf8, !PT ;  /* 0x00ff000074747812 */ /* 0x000fe200078ef80f */
[----:B------:R-:W-:Y:S01]  /*d910*/  IMAD.U32 R15, R122, 0x10000, RZ ;  /* 0x000100007a0f7824 */ /* 0x000fe200078e00ff */
[----:B------:R-:W-:Y:S01]  /*d920*/  F2FP.SATFINITE.E4M3.F32.PACK_AB_MERGE_C R76, RZ, R76, RZ ;  /* 0x0000004cff4c723e */ /* 0x000fe200048070ff */
[----:B------:R-:W-:Y:S01]  /*d930*/  IMAD.U32 R62, R62, 0x10000, RZ ;  /* 0x000100003e3e7824 */ /* 0x000fe200078e00ff */
[----:B------:R-:W-:Y:S01]  /*d940*/  F2FP.SATFINITE.E4M3.F32.PACK_AB_MERGE_C R77, RZ, R77, RZ ;  /* 0x0000004dff4d723e */ /* 0x000fe200048070ff */
[----:B------:R-:W-:Y:S01]  /*d950*/  STL [R1+0x98], R204 ;  /* 0x000098cc01007387 */ /* 0x000fe20000100800 */
[----:B------:R-:W-:Y:S01]  /*d960*/  LOP3.LUT R96, R96, 0xff, RZ, 0xc0, !PT ;  /* 0x000000ff60607812 */ /* 0x000fe200078ec0ff */
[----:B------:R-:W-:Y:S01]  /*d970*/  FMUL R199, R199, R23 ;  /* 0x00000017c7c77220 */ /* 0x000fe20000400000 */
[----:B------:R-:W-:-:S02]  /*d980*/  LOP3.LUT R97, R97, 0xffff, RZ, 0xc0, !PT ;  /* 0x0000ffff61617812 */ /* 0x000fc400078ec0ff */
[----:B------:R-:W-:Y:S02]  /*d990*/  LOP3.LUT R25, R25, 0xff0000, R50, 0xf8, !PT ;  /* 0x00ff000019197812 */ /* 0x000fe400078ef832 */
[----:B------:R-:W-:Y:S01]  /*d9a0*/  LOP3.LUT R63, R63, 0xffff, RZ, 0xc0, !PT ;  /* 0x0000ffff3f3f7812 */ /* 0x000fe200078ec0ff */
[----:B------:R-:W-:Y:S01]  /*d9b0*/  STL [R1+0x9c], R203 ;  /* 0x00009ccb01007387 */ /* 0x000fe20000100800 */
[----:B------:R-:W-:Y:S01]  /*d9c0*/  PRMT R100, R101, 0x7604, R100 ;  /* 0x0000760465647816 */ /* 0x000fe20000000064 */
[-C--:B------:R-:W-:Y:S01]  /*d9d0*/  FMUL R198, R198, R23.reuse ;  /* 0x00000017c6c67220 */ /* 0x080fe20000400000 */
[----:B------:R-:W-:Y:S02]  /*d9e0*/  PRMT R120, R121, 0x7604, R120 ;  /* 0x0000760479787816 */ /* 0x000fe40000000078 */
[----:B------:R-:W-:Y:S02]  /*d9f0*/  SHF.L.U32 R41, R102, 0x10, RZ ;  /* 0x0000001066297819 */ /* 0x000fe400000006ff */
[----:B------:R-:W-:Y:S01]  /*da00*/  F2FP.SATFINITE.E4M3.F32.PACK_AB_MERGE_C R114, RZ, R114, RZ ;  /* 0x00000072ff72723e */ /* 0x000fe200048070ff */
[----:B------:R-:W-:Y:S01]  /*da10*/  STL [R1+0xa8], R202 ;  /* 0x0000a8ca01007387 */ /* 0x000fe20000100800 */
[----:B------:R-:W-:Y:S01]  /*da20*/  F2FP.SATFINITE.E4M3.F32.PACK_AB_MERGE_C R108, RZ, R108, RZ ;  /* 0x0000006cff6c723e */ /* 0x000fe200048070ff */
[----:B------:R-:W-:Y:S01]  /*da30*/  FMUL R197, R197, R23 ;  /* 0x00000017c5c57220 */ /* 0x000fe20000400000 */
[----:B------:R-:W-:-:S02]  /*da40*/  F2FP.SATFINITE.E4M3.F32.PACK_AB_MERGE_C R109, RZ, R109, RZ ;  /* 0x0000006dff6d723e */ /* 0x000fc400048070ff */
[----:B------:R-:W-:Y:S02]  /*da50*/  LOP3.LUT R132, R132, 0xff, RZ, 0xc0, !PT ;  /* 0x000000ff84847812 */ /* 0x000fe400078ec0ff */
[----:B------:R-:W-:Y:S02]  /*da60*/  LOP3.LUT R133, R133, 0xffff, RZ, 0xc0, !PT ;  /* 0x0000ffff85857812 */ /* 0x000fe400078ec0ff */
[----:B------:R-:W-:Y:S02]  /*da70*/  F2FP.SATFINITE.E4M3.F32.PACK_AB_MERGE_C R78, RZ, R78, RZ ;  /* 0x0000004eff4e723e */ /* 0x000fe400048070ff */
[----:B------:R-:W-:Y:S01]  /*da80*/  LOP3.LUT R6, R6, 0xff0000, R37, 0xf8, !PT ;  /* 0x00ff000006067812 */ /* 0x000fe200078ef825 */
[----:B------:R-:W-:Y:S01]  /*da90*/  IMAD.U32 R37, R98, 0x10000, RZ ;  /* 0x0001000062257824 */ /* 0x000fe200078e00ff */
[----:B------:R-:W-:Y:S02]  /*daa0*/  F2FP.SATFINITE.E4M3.F32.PACK_AB_MERGE_C R134, RZ, R134, RZ ;  /* 0x00000086ff86723e */ /* 0x000fe400048070ff */
[----:B------:R-:W-:Y:S01]  /*dab0*/  F2FP.SATFINITE.E4M3.F32.PACK_AB_MERGE_C R79, RZ, R79, RZ ;  /* 0x0000004fff4f723e */ /* 0x000fe200048070ff */
[----:B------:R-:W-:Y:S01]  /*dac0*/  STL [R1+0xac], R201 ;  /* 0x0000acc901007387 */ /* 0x000fe20000100800 */
[----:B------:R-:W-:Y:S01]  /*dad0*/  F2FP.SATFINITE.E4M3.F32.PACK_AB_MERGE_C R64, RZ, R64, RZ ;  /* 0x00000040ff40723e */ /* 0x000fe200048070ff */
[----:B------:R-:W-:Y:S01]  /*dae0*/  FMUL R196, R196, R23 ;  /* 0x00000017c4c47220 */ /* 0x000fe20000400000 */
[----:B------:R-:W-:-:S02]  /*daf0*/  F2FP.SATFINITE.E4M3.F32.PACK_AB_MERGE_C R65, RZ, R65, RZ ;  /* 0x00000041ff41723e */ /* 0x000fc400048070ff */
[----:B------:R-:W-:Y:S02]  /*db00*/  LOP3.LUT R112, R112, 0xff, RZ, 0xc0, !PT ;  /* 0x000000ff70707812 */ /* 0x000fe400078ec0ff */
[----:B------:R-:W-:Y:S01]  /*db10*/  LOP3.LUT R113, R113, 0xffff, RZ, 0xc0, !PT ;  /* 0x0000ffff71717812 */ /* 0x000fe200078ec0ff */
[----:B------:R-:W-:Y:S01]  /*db20*/  STL [R1+0xb8], R200 ;  /* 0x0000b8c801007387 */ /* 0x000fe20000100800 */
[----:B------:R-:W-:Y:S01]  /*db30*/  LOP3.LUT R76, R76, 0xff, RZ, 0xc0, !PT ;  /* 0x000000ff4c4c7812 */ /* 0x000fe200078ec0ff */
[----:B------:R-:W-:Y:S01]  /*db40*/  FMUL R195, R195, R23 ;  /* 0x00000017c3c37220 */ /* 0x000fe20000400000 */
[----:B------:R-:W-:Y:S02]  /*db50*/  LOP3.LUT R3, R77, 0xffff, RZ, 0xc0, !PT ;  /* 0x0000ffff4d037812 */ /* 0x000fe400078ec0ff */
[----:B------:R-:W-:Y:S02]  /*db60*/  PRMT R96, R97, 0x7604, R96 ;  /* 0x0000760461607816 */ /* 0x000fe40000000060 */
[----:B------:R-:W-:-:S02]  /*db70*/  F2FP.SATFINITE.E4M3.F32.PACK_AB_MERGE_C R136, RZ, R136, RZ ;  /* 0x00000088ff88723e */ /* 0x000fc400048070ff */
[----:B------:R-:W-:Y:S02]  /*db80*/  F2FP.SATFINITE.E4M3.F32.PACK_AB_MERGE_C R137, RZ, R137, RZ ;  /* 0x00000089ff89723e */ /* 0x000fe400048070ff */
        /* <DEDUP_REMOVED lines=8> */
[----:B------:R-:W-:Y:S02]  /*dc10*/  F2FP.SATFINITE.E4M3.F32.PACK_AB_MERGE_C R66, RZ, R66, RZ ;  /* 0x00000042ff42723e */ /* 0x000fe400048070ff */
[----:B------:R-:W-:Y:S01]  /*dc20*/  LOP3.LUT R100, R100, 0xff0000, R41, 0xf8, !PT ;  /* 0x00ff000064647812 */ /* 0x000fe200078ef829 */
[----:B------:R-:W-:Y:S01]  /*dc30*/  IMAD.U32 R41, R114, 0x10000, RZ ;  /* 0x0001000072297824 */ /* 0x000fe200078e00ff */
[----:B------:R-:W-:Y:S02]  /*dc40*/  LOP3.LUT R120, R120, 0xff0000, R15, 0xf8, !PT ;  /* 0x00ff000078787812 */ /* 0x000fe400078ef80f */
[----:B------:R-:W-:Y:S02]  /*dc50*/  F2FP.SATFINITE.E4M3.F32.PACK_AB_MERGE_C R27, RZ, R27, RZ ;  /* 0x0000001bff1b723e */ /* 0x000fe400048070ff */
[----:B------:R-:W-:Y:S02]  /*dc60*/  F2FP.SATFINITE.E4M3.F32.PACK_AB_MERGE_C R47, RZ, R47, RZ ;  /* 0x0000002fff2f723e */ /* 0x000fe400048070ff */
[----:B------:R-:W-:Y:S01]  /*dc70*/  F2FP.SATFINITE.E4M3.F32.PACK_AB_MERGE_C R67, RZ, R67, RZ ;  /* 0x00000043ff43723e */ /* 0x000fe200048070ff */
[----:B------:R-:W-:Y:S01]  /*dc80*/  IMAD.U32 R78, R78, 0x10000, RZ ;  /* 0x000100004e4e7824 */ /* 0x000fe200078e00ff */
[----:B------:R-:W-:Y:S01]  /*dc90*/  F2FP.SATFINITE.E4M3.F32.PACK_AB_MERGE_C R88, RZ, R88, RZ ;  /* 0x00000058ff58723e */ /* 0x000fe200048070ff */
[----:B------:R-:W-:Y:S01]  /*dca0*/  STL [R1+0xc8], R198 ;  /* 0x0000c8c601007387 */ /* 0x000fe20000100800 */
[----:B------:R-:W-:Y:S01]  /*dcb0*/  F2FP.SATFINITE.E4M3.F32.PACK_AB_MERGE_C R89, RZ, R89, RZ ;  /* 0x00000059ff59723e */ /* 0x000fe200048070ff */
[----:B------:R-:W-:Y:S01]  /*dcc0*/  FMUL R193, R193, R23 ;  /* 0x00000017c1c17220 */ /* 0x000fe20000400000 */
[----:B------:R-:W-:-:S02]  /*dcd0*/  LOP3.LUT R108, R108, 0xff, RZ, 0xc0, !PT ;  /* 0x000000ff6c6c7812 */ /* 0x000fc400078ec0ff */
[----:B------:R-:W-:Y:S02]  /*dce0*/  LOP3.LUT R109, R109, 0xffff, RZ, 0xc0, !PT ;  /* 0x0000ffff6d6d7812 */ /* 0x000fe400078ec0ff */
[----:B------:R-:W-:Y:S02]  /*dcf0*/  PRMT R132, R133, 0x7604, R132 ;  /* 0x0000760485847816 */ /* 0x000fe40000000084 */
[----:B------:R-:W-:Y:S02]  /*dd00*/  LOP3.LUT R21, R21, 0xff0000, R62, 0xf8, !PT ;  /* 0x00ff000015157812 */ /* 0x000fe400078ef83e */
[----:B------:R-:W-:Y:S02]  /*dd10*/  SHF.L.U32 R15, R134, 0x10, RZ ;  /* 0x00000010860f7819 */ /* 0x000fe400000006ff */
[----:B------:R-:W-:Y:S02]  /*dd20*/  F2FP.SATFINITE.E4M3.F32.PACK_AB_MERGE_C R138, RZ, R138, RZ ;  /* 0x0000008aff8a723e */ /* 0x000fe400048070ff */
[----:B------:R-:W-:Y:S01]  /*dd30*/  LOP3.LUT R79, R79, 0xffff, RZ, 0xc0, !PT ;  /* 0x0000ffff4f4f7812 */ /* 0x000fe200078ec0ff */
[----:B------:R-:W-:Y:S01]  /*dd40*/  STL [R1+0xcc], R197 ;  /* 0x0000ccc501007387 */ /* 0x000fe20000100800 */
[----:B------:R-:W-:Y:S01]  /*dd50*/  LOP3.LUT R64, R64, 0xff, RZ, 0xc0, !PT ;  /* 0x000000ff40407812 */ /* 0x000fe200078ec0ff */
[----:B------:R-:W-:Y:S01]  /*dd60*/  FMUL R192, R192, R23 ;  /* 0x00000017c0c07220 */ /* 0x000fe20000400000 */
[----:B------:R-:W-:-:S02]  /*dd70*/  LOP3.LUT R17, R65, 0xffff, RZ, 0xc0, !PT ;  /* 0x0000ffff41117812 */ /* 0x000fc400078ec0ff */
[----:B------:R-:W-:Y:S02]  /*dd80*/  PRMT R112, R113, 0x7604, R112 ;  /* 0x0000760471707816 */ /* 0x000fe40000000070 */
[----:B------:R-:W-:Y:S01]  /*dd90*/  F2FP.SATFINITE.E4M3.F32.PACK_AB_MERGE_C R130, RZ, R130, RZ ;  /* 0x00000082ff82723e */ /* 0x000fe200048070ff */
[----:B------:R-:W-:Y:S01]  /*dda0*/  STL [R1+0xd8], R196 ;  /* 0x0000d8c401007387 */ /* 0x000fe20000100800 */
[----:B------:R-:W-:Y:S01]  /*ddb0*/  PRMT R3, R3, 0x7604, R76 ;  /* 0x0000760403037816 */ /* 0x000fe2000000004c */
[----:B------:R-:W-:Y:S01]  /*ddc0*/  FMUL R191, R191, R23 ;  /* 0x00000017bfbf7220 */ /* 0x000fe20000400000 */
[----:B------:R-:W-:Y:S02]  /*ddd0*/  F2FP.SATFINITE.E4M3.F32.PACK_AB_MERGE_C R84, RZ, R84, RZ ;  /* 0x00000054ff54723e */ /* 0x000fe400048070ff */
[----:B------:R-:W-:Y:S02]  /*dde0*/  F2FP.SATFINITE.E4M3.F32.PACK_AB_MERGE_C R85, RZ, R85, RZ ;  /* 0x00000055ff55723e */ /* 0x000fe400048070ff */
[----:B------:R-:W-:-:S02]  /*ddf0*/  F2FP.SATFINITE.E4M3.F32.PACK_AB_MERGE_C R124, RZ, R124, RZ ;  /* 0x0000007cff7c723e */ /* 0x000fc400048070ff */
[----:B------:R-:W-:Y:S02]  /*de00*/  F2FP.SATFINITE.E4M3.F32.PACK_AB_MERGE_C R125, RZ, R125, RZ ;  /* 0x0000007dff7d723e */ /* 0x000fe400048070ff */
[----:B------:R-:W-:Y:S02]  /*de10*/  LOP3.LUT R136, R136, 0xff, RZ, 0xc0, !PT ;  /* 0x000000ff88887812 */ /* 0x000fe400078ec0ff */
[----:B------:R-:W-:Y:S02]  /*de20*/  LOP3.LUT R137, R137, 0xffff, RZ, 0xc0, !PT ;  /* 0x0000ffff89897812 */ /* 0x000fe400078ec0ff */
[----:B------:R-:W-:Y:S02]  /*de30*/  F2FP.SATFINITE.E4M3.F32.PACK_AB_MERGE_C R30, RZ, R30, RZ ;  /* 0x0000001eff1e723e */ /* 0x000fe400048070ff */
[----:B------:R-:W-:Y:S02]  /*de40*/  F2FP.SATFINITE.E4M3.F32.PACK_AB_MERGE_C R90, RZ, R90, RZ ;  /* 0x0000005aff5a723e */ /* 0x000fe400048070ff */
[----:B------:R-:W-:Y:S01]  /*de50*/  LOP3.LUT R96, R96, 0xff0000, R37, 0xf8, !PT ;  /* 0x00ff000060607812 */ /* 0x000fe200078ef825 */
[----:B------:R-:W-:Y:S01]  /*de60*/  IMAD.U32 R37, R110, 0x10000, RZ ;  /* 0x000100006e257824 */ /* 0x000fe200078e00ff */
[----:B------:R-:W-:-:S02]  /*de70*/  F2FP.SATFINITE.E4M3.F32.PACK_AB_MERGE_C R31, RZ, R31, RZ ;  /* 0x0000001fff1f723e */ /* 0x000fc400048070ff */
[----:B------:R-:W-:Y:S01]  /*de80*/  F2FP.SATFINITE.E4M3.F32.PACK_AB_MERGE_C R91, RZ, R91, RZ ;  /* 0x0000005bff5b723e */ /* 0x000fe200048070ff */
[----:B------:R-:W-:Y:S01]  /*de90*/  IMAD.U32 R26, R26, 0x10000, RZ ;  /* 0x000100001a1a7824 */ /* 0x000fe200078e00ff */
[----:B------:R-:W-:Y:S01]  /*dea0*/  LOP3.LUT R128, R128, 0xff, RZ, 0xc0, !PT ;  /* 0x000000ff80807812 */ /* 0x000fe200078ec0ff */
[----:B------:R-:W-:Y:S01]  /*deb0*/  IMAD.U32 R66, R66, 0x10000, RZ ;  /* 0x0001000042427824 */ /* 0x000fe200078e00ff */
[----:B------:R-:W-:Y:S01]  /*dec0*/  LOP3.LUT R129, R129, 0xffff, RZ, 0xc0, !PT ;  /* 0x0000ffff81817812 */ /* 0x000fe200078ec0ff */
[----:B------:R-:W-:Y:S01]  /*ded0*/  STL [R1+0xdc], R195 ;  /* 0x0000dcc301007387 */ /* 0x000fe20000100800 */
[----:B------:R-:W-:Y:S01]  /*dee0*/  F2FP.SATFINITE.E4M3.F32.PACK_AB_MERGE_C R148, RZ, R148, RZ ;  /* 0x00000094ff94723e */ /* 0x000fe200048070ff */
[----:B------:R-:W-:Y:S01]  /*def0*/  FMUL R190, R190, R23 ;  /* 0x00000017bebe7220 */ /* 0x000fe20000400000 */
[----:B------:R-:W-:Y:S02]  /*df00*/  F2FP.SATFINITE.E4M3.F32.PACK_AB_MERGE_C R2, RZ, R2, RZ ;  /* 0x00000002ff02723e */ /* 0x000fe400048070ff */
[----:B------:R-:W-:-:S02]  /*df10*/  LOP3.LUT R27, R27, 0xffff, RZ, 0xc0, !PT ;  /* 0x0000ffff1b1b7812 */ /* 0x000fc400078ec0ff */
        /* <DEDUP_REMOVED lines=8> */
[----:B------:R-:W-:Y:S01]  /*dfa0*/  LOP3.LUT R132, R132, 0xff0000, R15, 0xf8, !PT ;  /* 0x00ff000084847812 */ /* 0x000fe200078ef80f */
[----:B------:R-:W-:Y:S01]  /*dfb0*/  IMAD.U32 R15, R138, 0x10000, RZ ;  /* 0x000100008a0f7824 */ /* 0x000fe200078e00ff */
[----:B------:R-:W-:Y:S01]  /*dfc0*/  LOP3.LUT R21, R21, R12, RZ, 0xfc, !PT ;  /* 0x0000000c15157212 */ /* 0x000fe200078efcff */
[----:B------:R-:W-:Y:S01]  /*dfd0*/  IMAD.SHL.U32 R12, R79, 0x1000000, RZ ;  /* 0x010000004f0c7824 */ /* 0x000fe200078e00ff */
[----:B------:R-:W-:Y:S01]  /*dfe0*/  F2FP.SATFINITE.E4M3.F32.PACK_AB_MERGE_C R83, RZ, R83, RZ ;  /* 0x00000053ff53723e */ /* 0x000fe200048070ff */
[----:B------:R-:W-:Y:S01]  /*dff0*/  STL [R1+0xec], R193 ;  /* 0x0000ecc101007387 */ /* 0x000fe20000100800 */
[----:B------:R-:W-:Y:S01]  /*e000*/  PRMT R17, R17, 0x7604, R64 ;  /* 0x0000760411117816 */ /* 0x000fe20000000040 */
[----:B------:R-:W-:Y:S01]  /*e010*/  FMUL R188, R188, R23 ;  /* 0x00000017bcbc7220 */ /* 0x000fe20000400000 */
[----:B------:R-:W-:Y:S02]  /*e020*/  F2FP.SATFINITE.E4M3.F32.PACK_AB_MERGE_C R144, RZ, R144, RZ ;  /* 0x00000090ff90723e */ /* 0x000fe400048070ff */
[----:B------:R-:W-:-:S02]  /*e030*/  F2FP.SATFINITE.E4M3.F32.PACK_AB_MERGE_C R145, RZ, R145, RZ ;  /* 0x00000091ff91723e */ /* 0x000fc400048070ff */
[----:B------:R-:W-:Y:S01]  /*e040*/  LOP3.LUT R112, R112, 0xff0000, R41, 0xf8, !PT ;  /* 0x00ff000070707812 */ /* 0x000fe200078ef829 */
[----:B------:R-:W-:Y:S01]  /*e050*/  IMAD.U32 R41, R130, 0x10000, RZ ;  /* 0x0001000082297824 */ /* 0x000fe200078e00ff */
[----:B------:R-:W-:Y:S01]  /*e060*/  F2FP.SATFINITE.E4M3.F32.PACK_AB_MERGE_C R0, RZ, R0, RZ ;  /* 0x00000000ff00723e */ /* 0x000fe200048070ff */
[----:B------:R-:W-:Y:S01]  /*e070*/  IMAD.U32 R30, R30, 0x10000, RZ ;  /* 0x000100001e1e7824 */ /* 0x000fe200078e00ff */
[----:B------:R-:W-:Y:S01]  /*e080*/  LOP3.LUT R84, R84, 0xff, RZ, 0xc0, !PT ;  /* 0x000000ff54547812 */ /* 0x000fe200078ec0ff */
[----:B------:R-:W-:Y:S01]  /*e090*/  IMAD.U32 R90, R90, 0x10000, RZ ;  /* 0x000100005a5a7824 */ /* 0x000fe200078e00ff */
[----:B------:R-:W-:Y:S01]  /*e0a0*/  LOP3.LUT R5, R85, 0xffff, RZ, 0xc0, !PT ;  /* 0x0000ffff55057812 */ /* 0x000fe200078ec0ff */
[----:B------:R-:W-:Y:S01]  /*e0b0*/  STL [R1+0xf8], R192 ;  /* 0x0000f8c001007387 */ /* 0x000fe20000100800 */
[----:B------:R-:W-:Y:S01]  /*e0c0*/  LOP3.LUT R124, R124, 0xff, RZ, 0xc0, !PT ;  /* 0x000000ff7c7c7812 */ /* 0x000fe200078ec0ff */
[----:B------:R-:W-:Y:S01]  /*e0d0*/  FMUL R187, R187, R23 ;  /* 0x00000017bbbb7220 */ /* 0x000fe20000400000 */
[----:B------:R-:W-:-:S02]  /*e0e0*/  LOP3.LUT R125, R125, 0xffff, RZ, 0xc0, !PT ;  /* 0x0000ffff7d7d7812 */ /* 0x000fc400078ec0ff */
[----:B------:R-:W-:Y:S02]  /*e0f0*/  PRMT R136, R137, 0x7604, R136 ;  /* 0x0000760489887816 */ /* 0x000fe40000000088 */
[----:B------:R-:W-:Y:S02]  /*e100*/  F2FP.SATFINITE.E4M3.F32.PACK_AB_MERGE_C R86, RZ, R86, RZ ;  /* 0x00000056ff56723e */ /* 0x000fe400048070ff */
[----:B------:R-:W-:Y:S02]  /*e110*/  LOP3.LUT R3, R3, 0xff0000, R78, 0xf8, !PT ;  /* 0x00ff000003037812 */ /* 0x000fe400078ef84e */
[----:B------:R-:W-:Y:S02]  /*e120*/  LOP3.LUT R31, R31, 0xffff, RZ, 0xc0, !PT ;  /* 0x0000ffff1f1f7812 */ /* 0x000fe400078ec0ff */
[----:B------:R-:W-:Y:S02]  /*e130*/  F2FP.SATFINITE.E4M3.F32.PACK_AB_MERGE_C R87, RZ, R87, RZ ;  /* 0x00000057ff57723e */ /* 0x000fe400048070ff */
[----:B------:R-:W-:-:S02]  /*e140*/  LOP3.LUT R91, R91, 0xffff, RZ, 0xc0, !PT ;  /* 0x0000ffff5b5b7812 */ /* 0x000fc400078ec0ff */
[----:B------:R-:W-:Y:S01]  /*e150*/  F2FP.SATFINITE.E4M3.F32.PACK_AB_MERGE_C R95, RZ, R95, RZ ;  /* 0x0000005fff5f723e */ /* 0x000fe200048070ff */
[----:B------:R-:W-:Y:S01]  /*e160*/  IMAD.SHL.U32 R27, R27, 0x1000000, RZ ;  /* 0x010000001b1b7824 */ /* 0x000fe200078e00ff */
[----:B------:R-:W-:Y:S01]  /*e170*/  PRMT R128, R129, 0x7604, R128 ;  /* 0x0000760481807816 */ /* 0x000fe20000000080 */
[----:B------:R-:W-:Y:S01]  /*e180*/  IMAD.SHL.U32 R47, R47, 0x1000000, RZ ;  /* 0x010000002f2f7824 */ /* 0x000fe200078e00ff */
[----:B------:R-:W-:Y:S01]  /*e190*/  LOP3.LUT R148, R148, 0xff, RZ, 0xc0, !PT ;  /* 0x000000ff94947812 */ /* 0x000fe200078ec0ff */
[----:B------:R-:W-:Y:S01]  /*e1a0*/  IMAD.SHL.U32 R14, R67, 0x1000000, RZ ;  /* 0x01000000430e7824 */ /* 0x000fe200078e00ff */
[----:B------:R-:W-:Y:S01]  /*e1b0*/  LOP3.LUT R2, R2, 0xffff, RZ, 0xc0, !PT ;  /* 0x0000ffff02027812 */ /* 0x000fe200078ec0ff */
[----:B------:R-:W-:Y:S01]  /*e1c0*/  STL [R1+0xfc], R191 ;  /* 0x0000fcbf01007387 */ /* 0x000fe20000100800 */
[----:B------:R-:W-:Y:S01]  /*e1d0*/  F2FP.SATFINITE.E4M3.F32.PACK_AB_MERGE_C R146, RZ, R146, RZ ;  /* 0x00000092ff92723e */ /* 0x000fe200048070ff */
[----:B------:R-:W-:Y:S01]  /*e1e0*/  FMUL R186, R186, R23 ;  /* 0x00000017baba7220 */ /* 0x000fe20000400000 */
[----:B------:R-:W-:-:S02]  /*e1f0*/  F2FP.SATFINITE.E4M3.F32.PACK_AB_MERGE_C R150, RZ, R150, RZ ;  /* 0x00000096ff96723e */ /* 0x000fc400048070ff */
[----:B------:R-:W-:Y:S01]  /*e200*/  F2FP.SATFINITE.E4M3.F32.PACK_AB_MERGE_C R147, RZ, R147, RZ ;  /* 0x00000093ff93723e */ /* 0x000fe200048070ff */
[----:B------:R-:W-:Y:S01]  /*e210*/  STL [R1+0x108], R190 ;  /* 0x000108be01007387 */ /* 0x000fe20000100800 */
[----:B------:R-:W-:Y:S01]  /*e220*/  PRMT R19, R19, 0x7604, R88 ;  /* 0x0000760413137816 */ /* 0x000fe20000000058 */
[----:B------:R-:W-:Y:S01]  /*e230*/  FMUL R185, R185, R23 ;  /* 0x00000017b9b97220 */ /* 0x000fe20000400000 */
[----:B------:R-:W-:Y:S02]  /*e240*/  F2FP.SATFINITE.E4M3.F32.PACK_AB_MERGE_C R140, RZ, R140, RZ ;  /* 0x0000008cff8c723e */ /* 0x000fe400048070ff */
[----:B------:R-:W-:Y:S02]  /*e250*/  F2FP.SATFINITE.E4M3.F32.PACK_AB_MERGE_C R141, RZ, R141, RZ ;  /* 0x0000008dff8d723e */ /* 0x000fe400048070ff */
[----:B------:R-:W-:Y:S01]  /*e260*/  LOP3.LUT R108, R108, 0xff0000, R37, 0xf8, !PT ;  /* 0x00ff00006c6c7812 */ /* 0x000fe200078ef825 */
[----:B------:R-:W-:Y:S01]  /*e270*/  IMAD.U32 R37, R126, 0x10000, RZ ;  /* 0x000100007e257824 */ /* 0x000fe200078e00ff */
[----:B------:R-:W-:-:S02]  /*e280*/  F2FP.SATFINITE.E4M3.F32.PACK_AB_MERGE_C R55, RZ, R55, RZ ;  /* 0x00000037ff37723e */ /* 0x000fc400048070ff */
[----:B------:R-:W-:Y:S02]  /*e290*/  F2FP.SATFINITE.E4M3.F32.PACK_AB_MERGE_C R59, RZ, R59, RZ ;  /* 0x0000003bff3b723e */ /* 0x000fe400048070ff */
[----:B------:R-:W-:Y:S02]  /*e2a0*/  LOP3.LUT R83, R83, 0xffff, RZ, 0xc0, !PT ;  /* 0x0000ffff53537812 */ /* 0x000fe400078ec0ff */
[----:B------:R-:W-:Y:S01]  /*e2b0*/  F2FP.SATFINITE.E4M3.F32.PACK_AB_MERGE_C R99, RZ, R99, RZ ;  /* 0x00000063ff63723e */ /* 0x000fe200048070ff */
[----:B------:R-:W-:-:S01]  /*e2c0*/  FADD R9, R11, R9 ;  /* 0x000000090b097221 */ /* 0x000fc20000000000 */
[----:B------:R-:W-:Y:S01]  /*e2d0*/  LOP3.LUT R144, R144, 0xff, RZ, 0xc0, !PT ;  /* 0x000000ff90907812 */ /* 0x000fe200078ec0ff */
[----:B------:R-:W-:Y:S01]  /*e2e0*/  STL [R1+0x10c], R189 ;  /* 0x00010cbd01007387 */ /* 0x000fe20000100800 */
[----:B------:R-:W-:Y:S01]  /*e2f0*/  LOP3.LUT R145, R145, 0xffff, RZ, 0xc0, !PT ;  /* 0x0000ffff91917812 */ /* 0x000fe200078ec0ff */
[----:B------:R-:W-:Y:S01]  /*e300*/  FMUL R184, R184, R23 ;  /* 0x00000017b8b87220 */ /* 0x000fe20000400000 */
[----:B------:R-:W-:-:S02]  /*e310*/  LOP3.LUT R26, R151, 0xff0000, R26, 0xf8, !PT ;  /* 0x00ff0000971a7812 */ /* 0x000fc400078ef81a */
[----:B------:R-:W-:Y:S02]  /*e320*/  LOP3.LUT R17, R17, 0xff0000, R66, 0xf8, !PT ;  /* 0x00ff000011117812 */ /* 0x000fe400078ef842 */
[----:B------:R-:W-:Y:S02]  /*e330*/  F2FP.SATFINITE.E4M3.F32.PACK_AB_MERGE_C R107, RZ, R107, RZ ;  /* 0x0000006bff6b723e */ /* 0x000fe400048070ff */
[----:B------:R-:W-:Y:S02]  /*e340*/  F2FP.SATFINITE.E4M3.F32.PACK_AB_MERGE_C R111, RZ, R111, RZ ;  /* 0x0000006fff6f723e */ /* 0x000fe400048070ff */
[----:B------:R-:W-:Y:S01]  /*e350*/  LOP3.LUT R0, R0, 0xffff, RZ, 0xc0, !PT ;  /* 0x0000ffff00007812 */ /* 0x000fe200078ec0ff */
[----:B------:R-:W-:Y:S01]  /*e360*/  IMAD.SHL.U32 R11, R31, 0x1000000, RZ ;  /* 0x010000001f0b7824 */ /* 0x000fe200078e00ff */
[----:B------:R-:W-:Y:S01]  /*e370*/  PRMT R5, R5, 0x7604, R84 ;  /* 0x0000760405057816 */ /* 0x000fe20000000054 */
[----:B------:R-:W-:Y:S01]  /*e380*/  STL [R1+0x118], R188 ;  /* 0x000118bc01007387 */ /* 0x000fe20000100800 */
[----:B------:R-:W-:Y:S01]  /*e390*/  PRMT R124, R125, 0x7604, R124 ;  /* 0x000076047d7c7816 */ /* 0x000fe2000000007c */
[----:B------:R-:W-:Y:S01]  /*e3a0*/  FMUL R183, R183, R23 ;  /* 0x00000017b7b77220 */ /* 0x000fe20000400000 */
[----:B------:R-:W-:-:S02]  /*e3b0*/  SHF.L.U32 R86, R86, 0x10, RZ ;  /* 0x0000001056567819 */ /* 0x000fc400000006ff */
[----:B------:R-:W-:Y:S02]  /*e3c0*/  F2FP.SATFINITE.E4M3.F32.PACK_AB_MERGE_C R142, RZ, R142, RZ ;  /* 0x0000008eff8e723e */ /* 0x000fe400048070ff */
[----:B------:R-:W-:Y:S02]  /*e3d0*/  LOP3.LUT R136, R136, 0xff0000, R15, 0xf8, !PT ;  /* 0x00ff000088887812 */ /* 0x000fe400078ef80f */
[----:B------:R-:W-:Y:S02]  /*e3e0*/  LOP3.LUT R87, R87, 0xffff, RZ, 0xc0, !PT ;  /* 0x0000ffff57577812 */ /* 0x000fe400078ec0ff */
[----:B------:R-:W-:Y:S01]  /*e3f0*/  LOP3.LUT R3, R3, R12, RZ, 0xfc, !PT ;  /* 0x0000000c03037212 */ /* 0x000fe200078efcff */
[----:B------:R-:W-:Y:S01]  /*e400*/  IMAD.SHL.U32 R12, R91, 0x1000000, RZ ;  /* 0x010000005b0c7824 */ /* 0x000fe200078e00ff */
[----:B------:R-:W-:Y:S02]  /*e410*/  F2FP.SATFINITE.E4M3.F32.PACK_AB_MERGE_C R103, RZ, R103, RZ ;  /* 0x00000067ff67723e */ /* 0x000fe400048070ff */
[----:B------:R-:W-:-:S02]  /*e420*/  LOP3.LUT R95, R95, 0xffff, RZ, 0xc0, !PT ;  /* 0x0000ffff5f5f7812 */ /* 0x000fc400078ec0ff */
[----:B------:R-:W-:Y:S02]  /*e430*/  F2FP.SATFINITE.E4M3.F32.PACK_AB_MERGE_C R115, RZ, R115, RZ ;  /* 0x00000073ff73723e */ /* 0x000fe400048070ff */
[----:B------:R-:W-:Y:S02]  /*e440*/  F2FP.SATFINITE.E4M3.F32.PACK_AB_MERGE_C R123, RZ, R123, RZ ;  /* 0x0000007bff7b723e */ /* 0x000fe400048070ff */
[----:B------:R-:W-:Y:S02]  /*e450*/  F2FP.SATFINITE.E4M3.F32.PACK_AB_MERGE_C R127, RZ, R127, RZ ;  /* 0x0000007fff7f723e */ /* 0x000fe400048070ff */
[----:B------:R-:W-:Y:S02]  /*e460*/  F2FP.SATFINITE.E4M3.F32.PACK_AB_MERGE_C R135, RZ, R135, RZ ;  /* 0x00000087ff87723e */ /* 0x000fe400048070ff */
[----:B------:R-:W-:Y:S01]  /*e470*/  F2FP.SATFINITE.E4M3.F32.PACK_AB_MERGE_C R139, RZ, R139, RZ ;  /* 0x0000008bff8b723e */ /* 0x000fe200048070ff */
[----:B------:R-:W-:Y:S01]  /*e480*/  STL [R1+0x11c], R187 ;  /* 0x00011cbb01007387 */ /* 0x000fe20000100800 */
[----:B------:R-:W-:Y:S01]  /*e490*/  PRMT R2, R2, 0x7604, R148 ;  /* 0x0000760402027816 */ /* 0x000fe20000000094 */
[----:B------:R-:W-:Y:S01]  /*e4a0*/  FMUL R182, R182, R23 ;  /* 0x00000017b6b67220 */ /* 0x000fe20000400000 */
[----:B------:R-:W-:Y:S01]  /*e4b0*/  LOP3.LUT R128, R128, 0xff0000, R41, 0xf8, !PT ;  /* 0x00ff000080807812 */ /* 0x000fe200078ef829 */
[----:B------:R-:W-:Y:S01]  /*e4c0*/  IMAD.U32 R41, R146, 0x10000, RZ ;  /* 0x0001000092297824 */ /* 0x000fe200078e00ff */
[----:B------:R-:W-:-:S02]  /*e4d0*/  SHF.L.U32 R15, R150, 0x10, RZ ;  /* 0x00000010960f7819 */ /* 0x000fc400000006ff */
[----:B------:R-:W-:Y:S01]  /*e4e0*/  LOP3.LUT R147, R147, 0xffff, RZ, 0xc0, !PT ;  /* 0x0000ffff93937812 */ /* 0x000fe200078ec0ff */
[----:B------:R-:W-:Y:S01]  /*e4f0*/  IMAD.SHL.U32 R83, R83, 0x1000000, RZ ;  /* 0x0100000053537824 */ /* 0x000fe200078e00ff */
[----:B------:R-:W-:Y:S01]  /*e500*/  LOP3.LUT R140, R140, 0xff, RZ, 0xc0, !PT ;  /* 0x000000ff8c8c7812 */ /* 0x000fe200078ec0ff */
[----:B------:R-:W-:Y:S01]  /*e510*/  STL [R1+0x128], R186 ;  /* 0x000128ba01007387 */ /* 0x000fe20000100800 */
[----:B------:R-:W-:Y:S01]  /*e520*/  LOP3.LUT R141, R141, 0xffff, RZ, 0xc0, !PT ;  /* 0x0000ffff8d8d7812 */ /* 0x000fe200078ec0ff */
[----:B------:R-:W-:Y:S01]  /*e530*/  FMUL R181, R181, R23 ;  /* 0x00000017b5b57220 */ /* 0x000fe20000400000 */
[----:B------:R-:W-:Y:S02]  /*e540*/  LOP3.LUT R30, R149, 0xff0000, R30, 0xf8, !PT ;  /* 0x00ff0000951e7812 */ /* 0x000fe400078ef81e */
[----:B------:R-:W-:Y:S02]  /*e550*/  LOP3.LUT R19, R19, 0xff0000, R90, 0xf8, !PT ;  /* 0x00ff000013137812 */ /* 0x000fe400078ef85a */
[----:B------:R-:W-:-:S02]  /*e560*/  LOP3.LUT R55, R55, 0xffff, RZ, 0xc0, !PT ;  /* 0x0000ffff37377812 */ /* 0x000fc400078ec0ff */
[----:B------:R-:W-:Y:S02]  /*e570*/  LOP3.LUT R59, R59, 0xffff, RZ, 0xc0, !PT ;  /* 0x0000ffff3b3b7812 */ /* 0x000fe400078ec0ff */
[----:B------:R-:W-:Y:S02]  /*e580*/  F2FP.SATFINITE.E4M3.F32.PACK_AB_MERGE_C R71, RZ, R71, RZ ;  /* 0x00000047ff47723e */ /* 0x000fe400048070ff */
[----:B------:R-:W-:Y:S02]  /*e590*/  F2FP.SATFINITE.E4M3.F32.PACK_AB_MERGE_C R75, RZ, R75, RZ ;  /* 0x0000004bff4b723e */ /* 0x000fe400048070ff */
[----:B------:R-:W-:Y:S02]  /*e5a0*/  LOP3.LUT R99, R99, 0xffff, RZ, 0xc0, !PT ;  /* 0x0000ffff63637812 */ /* 0x000fe400078ec0ff */
[----:B------:R-:W-:Y:S02]  /*e5b0*/  F2FP.SATFINITE.E4M3.F32.PACK_AB_MERGE_C R119, RZ, R119, RZ ;  /* 0x00000077ff77723e */ /* 0x000fe400048070ff */
[----:B------:R-:W-:-:S02]  /*e5c0*/  F2FP.SATFINITE.E4M3.F32.PACK_AB_MERGE_C R131, RZ, R131, RZ ;  /* 0x00000083ff83723e */ /* 0x000fc400048070ff */
[----:B------:R-:W-:Y:S01]  /*e5d0*/  F2FP.SATFINITE.E4M3.F32.PACK_AB_MERGE_C R143, RZ, R143, RZ ;  /* 0x0000008fff8f723e */ /* 0x000fe200048070ff */
[----:B------:R-:W-:Y:S01]  /*e5e0*/  STL [R1+0x12c], R185 ;  /* 0x00012cb901007387 */ /* 0x000fe20000100800 */
[----:B------:R-:W-:Y:S01]  /*e5f0*/  PRMT R144, R145, 0x7604, R144 ;  /* 0x0000760491907816 */ /* 0x000fe20000000090 */
[----:B------:R-:W-:Y:S01]  /*e600*/  FMUL R180, R180, R23 ;  /* 0x00000017b4b47220 */ /* 0x000fe20000400000 */
[----:B------:R-:W-:Y:S01]  /*e610*/  LOP3.LUT R26, R26, R27, RZ, 0xfc, !PT ;  /* 0x0000001b1a1a7212 */ /* 0x000fe200078efcff */
[----:B------:R-:W-:Y:S01]  /*e620*/  IMAD.SHL.U32 R27, R0, 0x1000000, RZ ;  /* 0x01000000001b7824 */ /* 0x000fe200078e00ff */
[----:B------:R-:W-:Y:S02]  /*e630*/  LOP3.LUT R28, R28, R47, RZ, 0xfc, !PT ;  /* 0x0000002f1c1c7212 */ /* 0x000fe400078efcff */
[----:B------:R-:W-:Y:S02]  /*e640*/  LOP3.LUT R17, R17, R14, RZ, 0xfc, !PT ;  /* 0x0000000e11117212 */ /* 0x000fe400078efcff */
[----:B------:R-:W-:-:S02]  /*e650*/  LOP3.LUT R107, R107, 0xffff, RZ, 0xc0, !PT ;  /* 0x0000ffff6b6b7812 */ /* 0x000fc400078ec0ff */
[----:B------:R-:W-:Y:S01]  /*e660*/  LOP3.LUT R111, R111, 0xffff, RZ, 0xc0, !PT ;  /* 0x0000ffff6f6f7812 */ /* 0x000fe200078ec0ff */
[----:B------:R-:W-:Y:S01]  /*e670*/  IMAD.SHL.U32 R95, R95, 0x1000000, RZ ;  /* 0x010000005f5f7824 */ /* 0x000fe200078e00ff */
[----:B------:R-:W-:Y:S01]  /*e680*/  LOP3.LUT R5, R5, 0xff0000, R86, 0xf8, !PT ;  /* 0x00ff000005057812 */ /* 0x000fe200078ef856 */
[----:B------:R-:W-:Y:S01]  /*e690*/  STL [R1+0x138], R184 ;  /* 0x000138b801007387 */ /* 0x000fe20000100800 */
[----:B------:R-:W-:Y:S01]  /*e6a0*/  LOP3.LUT R124, R124, 0xff0000, R37, 0xf8, !PT ;  /* 0x00ff00007c7c7812 */ /* 0x000fe200078ef825 */
[----:B------:R-:W-:Y:S01]  /*e6b0*/  IMAD.U32 R37, R142, 0x10000, RZ ;  /* 0x000100008e257824 */ /* 0x000fe200078e00ff */
[----:B------:R-:W-:Y:S01]  /*e6c0*/  SHF.L.U32 R14, R87, 0x18, RZ ;  /* 0x00000018570e7819 */ /* 0x000fe200000006ff */
[----:B------:R-:W-:Y:S01]  /*e6d0*/  FMUL R179, R179, R23 ;  /* 0x00000017b3b37220 */ /* 0x000fe20000400000 */
[----:B------:R-:W-:Y:S02]  /*e6e0*/  LOP3.LUT R103, R103, 0xffff, RZ, 0xc0, !PT ;  /* 0x0000ffff67677812 */ /* 0x000fe400078ec0ff */
[----:B------:R-:W-:-:S02]  /*e6f0*/  LOP3.LUT R115, R115, 0xffff, RZ, 0xc0, !PT ;  /* 0x0000ffff73737812 */ /* 0x000fc400078ec0ff */
[----:B------:R-:W-:Y:S02]  /*e700*/  LOP3.LUT R123, R123, 0xffff, RZ, 0xc0, !PT ;  /* 0x0000ffff7b7b7812 */ /* 0x000fe400078ec0ff */
[----:B------:R-:W-:Y:S02]  /*e710*/  LOP3.LUT R127, R127, 0xffff, RZ, 0xc0, !PT ;  /* 0x0000ffff7f7f7812 */ /* 0x000fe400078ec0ff */
[----:B------:R-:W-:Y:S02]  /*e720*/  LOP3.LUT R135, R135, 0xffff, RZ, 0xc0, !PT ;  /* 0x0000ffff87877812 */ /* 0x000fe400078ec0ff */
[----:B------:R-:W-:Y:S01]  /*e730*/  LOP3.LUT R139, R139, 0xffff, RZ, 0xc0, !PT ;  /* 0x0000ffff8b8b7812 */ /* 0x000fe200078ec0ff */
[----:B------:R-:W-:Y:S01]  /*e740*/  IMAD.SHL.U32 R147, R147, 0x1000000, RZ ;  /* 0x0100000093937824 */ /* 0x000fe200078e00ff */
[----:B-1----:R-:W-:Y:S01]  /*e750*/  SHF.L.U32 R158, R158, 0x2, RZ ;  /* 0x000000029e9e7819 */ /* 0x002fe200000006ff */
[----:B------:R-:W-:Y:S01]  /*e760*/  STL [R1+0x13c], R183 ;  /* 0x00013cb701007387 */ /* 0x000fe20000100800 */
[----:B------:R-:W-:Y:S01]  /*e770*/  LOP3.LUT R2, R2, 0xff0000, R15, 0xf8, !PT ;  /* 0x00ff000002027812 */ /* 0x000fe200078ef80f */
[----:B------:R-:W-:Y:S01]  /*e780*/  FMUL R178, R178, R23 ;  /* 0x00000017b2b27220 */ /* 0x000fe20000400000 */
[----:B------:R-:W-:Y:S01]  /*e790*/  PRMT R140, R141, 0x7604, R140 ;  /* 0x000076048d8c7816 */ /* 0x000fe2000000008c */
[----:B------:R-:W-:Y:S01]  /*e7a0*/  IMAD.SHL.U32 R59, R59, 0x1000000, RZ ;  /* 0x010000003b3b7824 */ /* 0x000fe200078e00ff */
[----:B------:R-:W-:Y:S01]  /*e7b0*/  LOP3.LUT R11, R30, R11, RZ, 0xfc, !PT ;  /* 0x0000000b1e0b7212 */ /* 0x000fe200078efcff */
[----:B------:R-:W-:Y:S01]  /*e7c0*/  IMAD.SHL.U32 R99, R99, 0x1000000, RZ ;  /* 0x0100000063637824 */ /* 0x000fe200078e00ff */
[----:B------:R-:W-:Y:S01]  /*e7d0*/  SHF.L.U32 R55, R55, 0x18, RZ ;  /* 0x0000001837377819 */ /* 0x000fe200000006ff */
[----:B------:R-:W-:Y:S01]  /*e7e0*/  STL [R1+0x148], R182 ;  /* 0x000148b601007387 */ /* 0x000fe20000100800 */
[----:B------:R-:W-:Y:S01]  /*e7f0*/  LOP3.LUT R71, R71, 0xffff, RZ, 0xc0, !PT ;  /* 0x0000ffff47477812 */ /* 0x000fe200078ec0ff */
[----:B------:R-:W-:Y:S01]  /*e800*/  FMUL R177, R177, R23 ;  /* 0x00000017b1b17220 */ /* 0x000fe20000400000 */
[----:B------:R-:W-:-:S02]  /*e810*/  LOP3.LUT R75, R75, 0xffff, RZ, 0xc0, !PT ;  /* 0x0000ffff4b4b7812 */ /* 0x000fc400078ec0ff */
[----:B------:R-:W-:Y:S02]  /*e820*/  LOP3.LUT R19, R19, R12, RZ, 0xfc, !PT ;  /* 0x0000000c13137212 */ /* 0x000fe400078efcff */
[----:B------:R-:W-:Y:S02]  /*e830*/  LOP3.LUT R119, R119, 0xffff, RZ, 0xc0, !PT ;  /* 0x0000ffff77777812 */ /* 0x000fe400078ec0ff */
[----:B------:R-:W-:Y:S02]  /*e840*/  LOP3.LUT R131, R131, 0xffff, RZ, 0xc0, !PT ;  /* 0x0000ffff83837812 */ /* 0x000fe400078ec0ff */
[----:B------:R-:W-:Y:S01]  /*e850*/  LOP3.LUT R143, R143, 0xffff, RZ, 0xc0, !PT ;  /* 0x0000ffff8f8f7812 */ /* 0x000fe200078ec0ff */
[----:B------:R-:W-:Y:S01]  /*e860*/  IMAD.SHL.U32 R107, R107, 0x1000000, RZ ;  /* 0x010000006b6b7824 */ /* 0x000fe200078e00ff */
[----:B------:R-:W-:Y:S01]  /*e870*/  LOP3.LUT R144, R144, 0xff0000, R41, 0xf8, !PT ;  /* 0x00ff000090907812 */ /* 0x000fe200078ef829 */
[----:B------:R-:W-:Y:S01]  /*e880*/  IMAD.SHL.U32 R15, R111, 0x1000000, RZ ;  /* 0x010000006f0f7824 */ /* 0x000fe200078e00ff */
[----:B------:R-:W-:Y:S01]  /*e890*/  SEL R12, R28, R29, P4 ;  /* 0x0000001d1c0c7207 */ /* 0x000fe20002000000 */
[----:B------:R-:W-:Y:S01]  /*e8a0*/  IMAD.MOV.U32 R31, RZ, RZ, 0x2130 ;  /* 0x00002130ff1f7424 */ /* 0x000fe200078e00ff */
[----:B------:R-:W-:Y:S01]  /*e8b0*/  LOP3.LUT R6, R6, R83, RZ, 0xfc, !PT ;  /* 0x0000005306067212 */ /* 0x000fe200078efcff */
[----:B------:R-:W-:Y:S01]  /*e8c0*/  STL [R1+0x14c], R181 ;  /* 0x00014cb501007387 */ /* 0x000fe20000100800 */
[----:B------:R-:W-:Y:S01]  /*e8d0*/  LOP3.LUT R5, R5, R14, RZ, 0xfc, !PT ;  /* 0x0000000e05057212 */ /* 0x000fe200078efcff */
[----:B------:R-:W-:Y:S01]  /*e8e0*/  FMUL R176, R176, R23 ;  /* 0x00000017b0b07220 */ /* 0x000fe20000400000 */
[----:B------:R-:W-:Y:S01]  /*e8f0*/  SHF.L.U32 R13, R103, 0x18, RZ ;  /* 0x00000018670d7819 */ /* 0x000fe200000006ff */
[----:B------:R-:W-:Y:S01]  /*e900*/  IMAD.SHL.U32 R115, R115, 0x1000000, RZ ;  /* 0x0100000073737824 */ /* 0x000fe200078e00ff */
[----:B------:R-:W-:Y:S01]  /*e910*/  SEL R28, R29, R28, P4 ;  /* 0x0000001c1d1c7207 */ /* 0x000fe20002000000 */
[----:B------:R-:W-:Y:S01]  /*e920*/  IMAD.SHL.U32 R123, R123, 0x1000000, RZ ;  /* 0x010000007b7b7824 */ /* 0x000fe200078e00ff */
[----:B------:R-:W-:Y:S01]  /*e930*/  LOP3.LUT R158, R158, 0xc, RZ, 0xc0, !PT ;  /* 0x0000000c9e9e7812 */ /* 0x000fe200078ec0ff */
[----:B------:R-:W-:Y:S01]  /*e940*/  IMAD.SHL.U32 R127, R127, 0x1000000, RZ ;  /* 0x010000007f7f7824 */ /* 0x000fe200078e00ff */
[----:B------:R-:W-:Y:S01]  /*e950*/  LOP3.LUT R27, R2, R27, RZ, 0xfc, !PT ;  /* 0x0000001b021b7212 */ /* 0x000fe200078efcff */
[----:B------:R-:W-:Y:S01]  /*e960*/  IMAD.SHL.U32 R135, R135, 0x1000000, RZ ;  /* 0x0100000087877824 */ /* 0x000fe200078e00ff */
[----:B------:R-:W-:Y:S01]  /*e970*/  MOV R29, 0x3021 ;  /* 0x00003021001d7802 */ /* 0x000fe20000000f00 */
[----:B------:R-:W-:Y:S01]  /*e980*/  IMAD.SHL.U32 R139, R139, 0x1000000, RZ ;  /* 0x010000008b8b7824 */ /* 0x000fe200078e00ff */
[----:B------:R-:W-:Y:S01]  /*e990*/  STL [R1+0x158], R180 ;  /* 0x000158b401007387 */ /* 0x000fe20000100800 */
[-C--:B------:R-:W-:Y:S01]  /*e9a0*/  FMUL R175, R175, R23.reuse ;  /* 0x00000017afaf7220 */ /* 0x080fe20000400000 */
[----:B------:R-:W-:Y:S01]  /*e9b0*/  LOP3.LUT R140, R140, 0xff0000, R37, 0xf8, !PT ;  /* 0x00ff00008c8c7812 */ /* 0x000fe200078ef825 */
[----:B------:R-:W-:Y:S01]  /*e9c0*/  FMUL R174, R174, R23 ;  /* 0x00000017aeae7220 */ /* 0x000fe20000400000 */
[----:B------:R-:W-:Y:S01]  /*e9d0*/  LOP3.LUT R24, R24, R55, RZ, 0xfc, !PT ;  /* 0x0000003718187212 */ /* 0x000fe200078efcff */
[----:B------:R-:W-:Y:S01]  /*e9e0*/  STL [R1+0x15c], R179 ;  /* 0x00015cb301007387 */ /* 0x000fe20000100800 */
[----:B------:R-:W-:Y:S01]  /*e9f0*/  SHF.L.U32 R71, R71, 0x18, RZ ;  /* 0x0000001847477819 */ /* 0x000fe200000006ff */
[----:B------:R-:W-:Y:S01]  /*ea00*/  IMAD.SHL.U32 R75, R75, 0x1000000, RZ ;  /* 0x010000004b4b7824 */ /* 0x000fe200078e00ff */
[----:B------:R-:W-:Y:S01]  /*ea10*/  LOP3.LUT R18, R18, R95, RZ, 0xfc, !PT ;  /* 0x0000005f12127212 */ /* 0x000fe200078efcff */
[----:B------:R-:W-:Y:S01]  /*ea20*/  STL [R1+0x168], R178 ;  /* 0x000168b201007387 */ /* 0x000fe20000100800 */
[----:B------:R-:W-:Y:S01]  /*ea30*/  SHF.L.U32 R119, R119, 0x18, RZ ;  /* 0x0000001877777819 */ /* 0x000fe200000006ff */
[----:B------:R-:W-:Y:S01]  /*ea40*/  FMUL R173, R173, R23 ;  /* 0x00000017adad7220 */ /* 0x000fe20000400000 */
[----:B------:R-:W-:-:S02]  /*ea50*/  SHF.L.U32 R131, R131, 0x18, RZ ;  /* 0x0000001883837819 */ /* 0x000fc400000006ff */
[----:B------:R-:W-:Y:S02]  /*ea60*/  SHF.L.U32 R143, R143, 0x18, RZ ;  /* 0x000000188f8f7819 */ /* 0x000fe400000006ff */
[----:B------:R-:W-:Y:S01]  /*ea70*/  SEL R2, R11, R26, P4 ;  /* 0x0000001a0b027207 */ /* 0x000fe20002000000 */
[----:B------:R-:W-:Y:S01]  /*ea80*/  FADD R8, R9, R8 ;  /* 0x0000000809087221 */ /* 0x000fe20000000000 */
[----:B------:R-:W-:Y:S01]  /*ea90*/  LOP3.LUT R144, R144, R147, RZ, 0xfc, !PT ;  /* 0x0000009390907212 */ /* 0x000fe200078efcff */
[----:B------:R-:W-:Y:S01]  /*eaa0*/  STL [R1+0x16c], R177 ;  /* 0x00016cb101007387 */ /* 0x000fe20000100800 */
[----:B------:R-:W-:Y:S01]  /*eab0*/  SEL R11, R26, R11, P4 ;  /* 0x0000000b1a0b7207 */ /* 0x000fe20002000000 */
[----:B------:R-:W-:Y:S01]  /*eac0*/  FMUL R172, R172, R23 ;  /* 0x00000017acac7220 */ /* 0x000fe20000400000 */
[----:B------:R-:W-:Y:S01]  /*ead0*/  LOP3.LUT R22, R22, R59, RZ, 0xfc, !PT ;  /* 0x0000003b16167212 */ /* 0x000fe200078efcff */
[----:B------:R-:W-:Y:S01]  /*eae0*/  STL [R1+0x178], R176 ;  /* 0x000178b001007387 */ /* 0x000fe20000100800 */
[----:B------:R-:W-:Y:S01]  /*eaf0*/  LOP3.LUT R96, R96, R99, RZ, 0xfc, !PT ;  /* 0x0000006360607212 */ /* 0x000fe200078efcff */
[----:B------:R-:W-:Y:S01]  /*eb00*/  FMUL R171, R171, R23 ;  /* 0x00000017abab7220 */ /* 0x000fe20000400000 */
[----:B------:R-:W-:-:S02]  /*eb10*/  LOP3.LUT R13, R100, R13, RZ, 0xfc, !PT ;  /* 0x0000000d640d7212 */ /* 0x000fc400078efcff */
[----:B------:R-:W-:Y:S01]  /*eb20*/  SEL R26, R5, R6, P4 ;  /* 0x00000006051a7207 */ /* 0x000fe20002000000 */
[----:B------:R-:W-:Y:S01]  /*eb30*/  STL [R1+0x17c], R175 ;  /* 0x00017caf01007387 */ /* 0x000fe20000100800 */
[----:B------:R-:W-:Y:S01]  /*eb40*/  LOP3.LUT R104, R104, R107, RZ, 0xfc, !PT ;  /* 0x0000006b68687212 */ /* 0x000fe200078efcff */
[----:B------:R-:W-:Y:S01]  /*eb50*/  FMUL R170, R170, R23 ;  /* 0x00000017aaaa7220 */ /* 0x000fe20000400000 */
[----:B------:R-:W-:Y:S02]  /*eb60*/  LOP3.LUT R15, R108, R15, RZ, 0xfc, !PT ;  /* 0x0000000f6c0f7212 */ /* 0x000fe400078efcff */
[----:B------:R-:W-:Y:S02]  /*eb70*/  SEL R5, R6, R5, P4 ;  /* 0x0000000506057207 */ /* 0x000fe40002000000 */
[-C--:B------:R-:W-:Y:S02]  /*eb80*/  SHF.R.U32.HI R29, RZ, R158.reuse, R29 ;  /* 0x0000009eff1d7219 */ /* 0x080fe4000001161d */
[----:B------:R-:W-:Y:S01]  /*eb90*/  SHF.R.U32.HI R31, RZ, R158, R31 ;  /* 0x0000009eff1f7219 */ /* 0x000fe2000001161f */
[----:B------:R-:W-:Y:S01]  /*eba0*/  STL [R1+0x188], R174 ;  /* 0x000188ae01007387 */ /* 0x000fe20000100800 */
[----:B------:R-:W-:Y:S01]  /*ebb0*/  LOP3.LUT R16, R16, R71, RZ, 0xfc, !PT ;  /* 0x0000004710107212 */ /* 0x000fe200078efcff */
[----:B------:R-:W-:Y:S01]  /*ebc0*/  FMUL R169, R169, R23 ;  /* 0x00000017a9a97220 */ /* 0x000fe20000400000 */
        /* <DEDUP_REMOVED lines=8> */
[----:B------:R-:W-:Y:S02]  /*ec50*/  SEL R14, R24, R25, P4 ;  /* 0x00000019180e7207 */ /* 0x000fe40002000000 */
[----:B------:R-:W-:Y:S01]  /*ec60*/  SEL R6, R18, R19, P4 ;  /* 0x0000001312067207 */ /* 0x000fe20002000000 */
[----:B------:R-:W-:Y:S01]  /*ec70*/  STL [R1+0x18c], R173 ;  /* 0x00018cad01007387 */ /* 0x000fe20000100800 */
[----:B------:R-:W-:Y:S01]  /*ec80*/  SEL R24, R25, R24, P4 ;  /* 0x0000001819187207 */ /* 0x000fe20002000000 */
[-C--:B------:R-:W-:Y:S01]  /*ec90*/  FMUL R168, R168, R23.reuse ;  /* 0x00000017a8a87220 */ /* 0x080fe20000400000 */
[----:B------:R-:W-:Y:S01]  /*eca0*/  SEL R18, R19, R18, P4 ;  /* 0x0000001213127207 */ /* 0x000fe20002000000 */
[-C--:B------:R-:W-:Y:S01]  /*ecb0*/  FMUL R167, R167, R23.reuse ;  /* 0x00000017a7a77220 */ /* 0x080fe20000400000 */
[----:B------:R-:W-:Y:S01]  /*ecc0*/  SEL R38, R27, R144, P4 ;  /* 0x000000901b267207 */ /* 0x000fe20002000000 */
[----:B------:R-:W-:Y:S01]  /*ecd0*/  FMUL R166, R166, R23 ;  /* 0x00000017a6a67220 */ /* 0x000fe20000400000 */
[----:B------:R-:W-:Y:S01]  /*ece0*/  LOP3.LUT R4, R4, R75, RZ, 0xfc, !PT ;  /* 0x0000004b04047212 */ /* 0x000fe200078efcff */
[-C--:B------:R-:W-:Y:S01]  /*ecf0*/  FMUL R165, R165, R23.reuse ;  /* 0x00000017a5a57220 */ /* 0x080fe20000400000 */
[----:B------:R-:W-:Y:S01]  /*ed00*/  SEL R25, R21, R22, P4 ;  /* 0x0000001615197207 */ /* 0x000fe20002000000 */
[-C--:B------:R-:W-:Y:S01]  /*ed10*/  FMUL R164, R164, R23.reuse ;  /* 0x00000017a4a47220 */ /* 0x080fe20000400000 */
[----:B------:R-:W-:Y:S01]  /*ed20*/  SEL R19, R13, R96, P4 ;  /* 0x000000600d137207 */ /* 0x000fe20002000000 */
[----:B------:R-:W-:Y:S01]  /*ed30*/  FMUL R163, R163, R23 ;  /* 0x00000017a3a37220 */ /* 0x000fe20000400000 */
[----:B------:R-:W-:Y:S01]  /*ed40*/  SEL R144, R144, R27, P4 ;  /* 0x0000001b90907207 */ /* 0x000fe20002000000 */
[-C--:B------:R-:W-:Y:S01]  /*ed50*/  FMUL R162, R162, R23.reuse ;  /* 0x00000017a2a27220 */ /* 0x080fe20000400000 */
[-C--:B------:R-:W-:Y:S01]  /*ed60*/  FMUL R161, R161, R23.reuse ;  /* 0x00000017a1a17220 */ /* 0x080fe20000400000 */
[-C--:B------:R-:W-:Y:S01]  /*ed70*/  FMUL R160, R160, R23.reuse ;  /* 0x00000017a0a07220 */ /* 0x080fe20000400000 */
[----:B------:R-:W-:Y:S01]  /*ed80*/  FMUL R159, R159, R23 ;  /* 0x000000179f9f7220 */ /* 0x000fe20000400000 */
[----:B------:R-:W-:Y:S01]  /*ed90*/  FFMA R154, R23, R154, R8 ;  /* 0x0000009a179a7223 */ /* 0x000fe20000000008 */
[----:B------:R-:W-:Y:S01]  /*eda0*/  SEL R21, R22, R21, P4 ;  /* 0x0000001516157207 */ /* 0x000fe20002000000 */
[----:B------:R-:W-:Y:S01]  /*edb0*/  STL [R1+0x198], R172 ;  /* 0x000198ac01007387 */ /* 0x000fe20000100800 */
[----:B------:R-:W-:-:S02]  /*edc0*/  SEL R13, R96, R13, P4 ;  /* 0x0000000d600d7207 */ /* 0x000fc40002000000 */
[----:B------:R-:W-:Y:S01]  /*edd0*/  SEL R30, R15, R104, P4 ;  /* 0x000000680f1e7207 */ /* 0x000fe20002000000 */
[----:B------:R-:W-:Y:S01]  /*ede0*/  STL [R1+0x19c], R171 ;  /* 0x00019cab01007387 */ /* 0x000fe20000100800 */
[----:B------:R-:W-:Y:S02]  /*edf0*/  LOP3.LUT R27, R29, 0xf, RZ, 0xc0, !PT ;  /* 0x0000000f1d1b7812 */ /* 0x000fe400078ec0ff */
[----:B------:R-:W-:Y:S01]  /*ee00*/  LOP3.LUT R23, R31, 0xf, RZ, 0xc0, !PT ;  /* 0x0000000f1f177812 */ /* 0x000fe200078ec0ff */
[----:B------:R-:W-:Y:S01]  /*ee10*/  STL [R1+0x1a8], R170 ;  /* 0x0001a8aa01007387 */ /* 0x000fe20000100800 */
[----:B------:R-:W-:Y:S02]  /*ee20*/  SEL R22, R16, R17, P4 ;  /* 0x0000001110167207 */ /* 0x000fe40002000000 */
[----:B------:R-:W-:Y:S02]  /*ee30*/  SEL R15, R104, R15, P4 ;  /* 0x0000000f680f7207 */ /* 0x000fe40002000000 */
[----:B------:R-:W-:-:S02]  /*ee40*/  SEL R32, R119, R112, P4 ;  /* 0x0000007077207207 */ /* 0x000fc40002000000 */
[----:B------:R-:W-:Y:S02]  /*ee50*/  SEL R34, R127, R120, P4 ;  /* 0x000000787f227207 */ /* 0x000fe40002000000 */
[----:B------:R-:W-:Y:S02]  /*ee60*/  SEL R36, R135, R128, P4 ;  /* 0x0000008087247207 */ /* 0x000fe40002000000 */
[----:B------:R-:W-:Y:S01]  /*ee70*/  SEL R37, R143, R136, P4 ;  /* 0x000000888f257207 */ /* 0x000fe20002000000 */
        /* <DEDUP_REMOVED lines=9> */
[----:B------:R-:W-:Y:S01]  /*ef10*/  SEL R17, R3, R4, P4 ;  /* 0x0000000403117207 */ /* 0x000fe20002000000 */
[----:B------:R-:W-:Y:S01]  /*ef20*/  STL [R1+0x1bc], R167 ;  /* 0x0001bca701007387 */ /* 0x000fe20000100800 */
[----:B------:R-:W-:-:S03]  /*ef30*/  SEL R3, R4, R3, P4 ;  /* 0x0000000304037207 */ /* 0x000fc60002000000 */
[----:B------:R-:W-:Y:S04]  /*ef40*/  SHFL.IDX PT, R19, R19, R27, 0x1c1f ;  /* 0x001c1f1b13137589 */ /* 0x000fe800000e0000 */
[----:B------:R-:W1:Y:S04]  /*ef50*/  SHFL.IDX PT, R44, R13, R23, 0x1c1f ;  /* 0x001c1f170d2c7589 */ /* 0x000e6800000e0000 */
[----:B------:R-:W-:Y:S04]  /*ef60*/  STL [R1+0x1c8], R166 ;  /* 0x0001c8a601007387 */ /* 0x000fe80000100800 */
[----:B------:R-:W-:Y:S04]  /*ef70*/  SHFL.IDX PT, R45, R30, R27, 0x1c1f ;  /* 0x001c1f1b1e2d7589 */ /* 0x000fe800000e0000 */
[----:B------:R-:W2:Y:S04]  /*ef80*/  SHFL.IDX PT, R46, R15, R23, 0x1c1f ;  /* 0x001c1f170f2e7589 */ /* 0x000ea800000e0000 */
[----:B------:R-:W-:Y:S04]  /*ef90*/  STL [R1+0x1cc], R165 ;  /* 0x0001cca501007387 */ /* 0x000fe80000100800 */
[----:B------:R-:W-:Y:S04]  /*efa0*/  STL [R1+0x1d8], R164 ;  /* 0x0001d8a401007387 */ /* 0x000fe80000100800 */
[----:B------:R-:W-:Y:S04]  /*efb0*/  SHFL.IDX PT, R12, R12, R27, 0x1c1f ;  /* 0x001c1f1b0c0c7589 */ /* 0x000fe800000e0000 */
[----:B------:R-:W-:Y:S04]  /*efc0*/  SHFL.IDX PT, R14, R14, R27, 0x1c1f ;  /* 0x001c1f1b0e0e7589 */ /* 0x000fe800000e0000 */
[----:B------:R-:W-:Y:S04]  /*efd0*/  SHFL.IDX PT, R33, R25, R27, 0x1c1f ;  /* 0x001c1f1b19217589 */ /* 0x000fe800000e0000 */
[----:B------:R-:W-:Y:S04]  /*efe0*/  SHFL.IDX PT, R22, R22, R27, 0x1c1f ;  /* 0x001c1f1b16167589 */ /* 0x000fe800000e0000 */
[----:B------:R-:W-:Y:S04]  /*eff0*/  SHFL.IDX PT, R39, R26, R27, 0x1c1f ;  /* 0x001c1f1b1a277589 */ /* 0x000fe800000e0000 */
[----:B------:R-:W-:Y:S04]  /*f000*/  SHFL.IDX PT, R41, R6, R27, 0x1c1f ;  /* 0x001c1f1b06297589 */ /* 0x000fe800000e0000 */
[----:B------:R-:W3:Y:S04]  /*f010*/  SHFL.IDX PT, R29, R28, R23, 0x1c1f ;  /* 0x001c1f171c1d7589 */ /* 0x000ee800000e0000 */
[----:B------:R-:W-:Y:S04]  /*f020*/  SHFL.IDX PT, R47, R32, R27, 0x1c1f ;  /* 0x001c1f1b202f7589 */ /* 0x000fe800000e0000 */
[----:B------:R-:W4:Y:S04]  /*f030*/  SHFL.IDX PT, R31, R24, R23, 0x1c1f ;  /* 0x001c1f17181f7589 */ /* 0x000f2800000e0000 */
[----:B------:R-:W-:Y:S04]  /*f040*/  SHFL.IDX PT, R49, R34, R27, 0x1c1f ;  /* 0x001c1f1b22317589 */ /* 0x000fe800000e0000 */
[----:B------:R-:W4:Y:S04]  /*f050*/  SHFL.IDX PT, R4, R21, R23, 0x1c1f ;  /* 0x001c1f1715047589 */ /* 0x000f2800000e0000 */
[----:B------:R-:W-:Y:S04]  /*f060*/  SHFL.IDX PT, R51, R36, R27, 0x1c1f ;  /* 0x001c1f1b24337589 */ /* 0x000fe800000e0000 */
[----:B------:R-:W4:Y:S04]  /*f070*/  SHFL.IDX PT, R35, R16, R23, 0x1c1f ;  /* 0x001c1f1710237589 */ /* 0x000f2800000e0000 */
[----:B------:R-:W-:Y:S04]  /*f080*/  SHFL.IDX PT, R53, R37, R27, 0x1c1f ;  /* 0x001c1f1b25357589 */ /* 0x000fe800000e0000 */
[----:B------:R-:W-:Y:S04]  /*f090*/  SHFL.IDX PT, R55, R38, R27, 0x1c1f ;  /* 0x001c1f1b26377589 */ /* 0x000fe800000e0000 */
[----:B------:R-:W4:Y:S04]  /*f0a0*/  SHFL.IDX PT, R8, R5, R23, 0x1c1f ;  /* 0x001c1f1705087589 */ /* 0x000f2800000e0000 */
[----:B------:R-:W4:Y:S04]  /*f0b0*/  SHFL.IDX PT, R18, R18, R23, 0x1c1f ;  /* 0x001c1f1712127589 */ /* 0x000f2800000e0000 */
[----:B------:R-:W4:Y:S04]  /*f0c0*/  SHFL.IDX PT, R112, R112, R23, 0x1c1f ;  /* 0x001c1f1770707589 */ /* 0x000f2800000e0000 */
[----:B------:R-:W4:Y:S04]  /*f0d0*/  SHFL.IDX PT, R120, R120, R23, 0x1c1f ;  /* 0x001c1f1778787589 */ /* 0x000f2800000e0000 */
[----:B------:R-:W4:Y:S04]  /*f0e0*/  SHFL.IDX PT, R128, R128, R23, 0x1c1f ;  /* 0x001c1f1780807589 */ /* 0x000f2800000e0000 */
[----:B------:R-:W4:Y:S04]  /*f0f0*/  SHFL.IDX PT, R136, R136, R23, 0x1c1f ;  /* 0x001c1f1788887589 */ /* 0x000f2800000e0000 */
[----:B------:R-:W4:Y:S04]  /*f100*/  SHFL.IDX PT, R144, R144, R23, 0x1c1f ;  /* 0x001c1f1790907589 */ /* 0x000f2800000e0000 */
[----:B------:R-:W-:Y:S04]  /*f110*/  STL [R1+0x1dc], R163 ;  /* 0x0001dca301007387 */ /* 0x000fe80000100800 */
[----:B------:R-:W-:Y:S04]  /*f120*/  SHFL.IDX PT, R2, R2, R27, 0x1c1f ;  /* 0x001c1f1b02027589 */ /* 0x000fe800000e0000 */
[----:B------:R-:W-:Y:S04]  /*f130*/  SHFL.IDX PT, R9, R9, R27, 0x1c1f ;  /* 0x001c1f1b09097589 */ /* 0x000fe800000e0000 */
[----:B------:R-:W-:Y:S04]  /*f140*/  SHFL.IDX PT, R17, R17, R27, 0x1c1f ;  /* 0x001c1f1b11117589 */ /* 0x000fe800000e0000 */
[----:B------:R-:W4:Y:S04]  /*f150*/  SHFL.IDX PT, R11, R11, R23, 0x1c1f ;  /* 0x001c1f170b0b7589 */ /* 0x000f2800000e0000 */
[----:B------:R-:W4:Y:S04]  /*f160*/  SHFL.IDX PT, R10, R10, R23, 0x1c1f ;  /* 0x001c1f170a0a7589 */ /* 0x000f2800000e0000 */
[----:B------:R-:W4:Y:S04]  /*f170*/  SHFL.IDX PT, R6, R3, R23, 0x1c1f ;  /* 0x001c1f1703067589 */ /* 0x000f2800000e0000 */
[----:B------:R1:W-:Y:S04]  /*f180*/  STL [R1+0x1e8], R162 ;  /* 0x0001e8a201007387 */ /* 0x0003e80000100800 */
[----:B------:R1:W-:Y:S04]  /*f190*/  STL [R1+0x1ec], R161 ;  /* 0x0001eca101007387 */ /* 0x0003e80000100800 */
[----:B------:R2:W-:Y:S04]  /*f1a0*/  STL [R1+0x1f8], R160 ;  /* 0x0001f8a001007387 */ /* 0x0005e80000100800 */
[----:B------:R3:W-:Y:S01]  /*f1b0*/  STL [R1+0x1fc], R159 ;  /* 0x0001fc9f01007387 */ /* 0x0007e20000100800 */
[----:B------:R-:W-:Y:S01]  /*f1c0*/  ULEA UR5, UR11, UR37, 0x3 ;  /* 0x000000250b057291 */ /* 0x000fe2000f8e183f */
[----:B------:R-:W-:-:S02]  /*f1d0*/  SHF.L.U32 R0, R153, 0x1f, RZ ;  /* 0x0000001f99007819 */ /* 0x000fc400000006ff */
[CCC-:B-1----:R-:W-:Y:S02]  /*f1e0*/  PRMT R42, R19.reuse, R157.reuse, R44.reuse ;  /* 0x0000009d132a7216 */ /* 0x1c2fe4000000002c */
[-C--:B------:R-:W-:Y:S02]  /*f1f0*/  PRMT R43, R19, R156.reuse, R44 ;  /* 0x0000009c132b7216 */ /* 0x080fe4000000002c */
[CCC-:B--2---:R-:W-:Y:S02]  /*f200*/  PRMT R44, R45.reuse, R157.reuse, R46.reuse ;  /* 0x0000009d2d2c7216 */ /* 0x1c4fe4000000002e */
[----:B------:R1:W2:Y:S01]  /*f210*/  SYNCS.PHASECHK.TRANS64.TRYWAIT P2, [UR5+0x58000], R0 ;  /* 0x05800000ff0075a7 */ /* 0x0002a20008040145 */
[----:B------:R-:W-:Y:S02]  /*f220*/  PRMT R45, R45, R156, R46 ;  /* 0x0000009c2d2d7216 */ /* 0x000fe4000000002e */
[-C--:B---3--:R-:W-:Y:S02]  /*f230*/  PRMT R28, R12, R157.reuse, R29 ;  /* 0x0000009d0c1c7216 */ /* 0x088fe4000000001d */
[----:B----4-:R-:W-:-:S02]  /*f240*/  PRMT R30, R14, R157, R31 ;  /* 0x0000009d0e1e7216 */ /* 0x010fc4000000001f */
[-C--:B------:R-:W-:Y:S02]  /*f250*/  PRMT R32, R33, R157.reuse, R4 ;  /* 0x0000009d21207216 */ /* 0x080fe40000000004 */
[-C--:B------:R-:W-:Y:S02]  /*f260*/  PRMT R34, R22, R157.reuse, R35 ;  /* 0x0000009d16227216 */ /* 0x080fe40000000023 */
[-C--:B------:R-:W-:Y:S02]  /*f270*/  PRMT R38, R39, R157.reuse, R8 ;  /* 0x0000009d27267216 */ /* 0x080fe40000000008 */
[-C--:B------:R-:W-:Y:S02]  /*f280*/  PRMT R40, R41, R157.reuse, R18 ;  /* 0x0000009d29287216 */ /* 0x080fe40000000012 */
[-C--:B------:R-:W-:Y:S02]  /*f290*/  PRMT R46, R47, R157.reuse, R112 ;  /* 0x0000009d2f2e7216 */ /* 0x080fe40000000070 */
[----:B------:R-:W-:-:S02]  /*f2a0*/  PRMT R48, R49, R157, R120 ;  /* 0x0000009d31307216 */ /* 0x000fc40000000078 */
[-C--:B------:R-:W-:Y:S02]  /*f2b0*/  PRMT R50, R51, R157.reuse, R128 ;  /* 0x0000009d33327216 */ /* 0x080fe40000000080 */
[-C--:B------:R-:W-:Y:S02]  /*f2c0*/  PRMT R52, R53, R157.reuse, R136 ;  /* 0x0000009d35347216 */ /* 0x080fe40000000088 */
[-C--:B------:R-:W-:Y:S02]  /*f2d0*/  PRMT R54, R55, R157.reuse, R144 ;  /* 0x0000009d37367216 */ /* 0x080fe40000000090 */
[CCC-:B------:R-:W-:Y:S02]  /*f2e0*/  PRMT R24, R2.reuse, R157.reuse, R11.reuse ;  /* 0x0000009d02187216 */ /* 0x1c0fe4000000000b */
[----:B------:R-:W-:Y:S02]  /*f2f0*/  PRMT R25, R2, R156, R11 ;  /* 0x0000009c02197216 */ /* 0x000fe4000000000b */
[----:B------:R-:W-:-:S02]  /*f300*/  PRMT R26, R9, R157, R10 ;  /* 0x0000009d091a7216 */ /* 0x000fc4000000000a */
[-C--:B------:R-:W-:Y:S02]  /*f310*/  PRMT R27, R9, R156.reuse, R10 ;  /* 0x0000009c091b7216 */ /* 0x080fe4000000000a */
[-C--:B------:R-:W-:Y:S02]  /*f320*/  PRMT R29, R12, R156.reuse, R29 ;  /* 0x0000009c0c1d7216 */ /* 0x080fe4000000001d */
[-C--:B------:R-:W-:Y:S02]  /*f330*/  PRMT R31, R14, R156.reuse, R31 ;  /* 0x0000009c0e1f7216 */ /* 0x080fe4000000001f */
[-C--:B------:R-:W-:Y:S02]  /*f340*/  PRMT R33, R33, R156.reuse, R4 ;  /* 0x0000009c21217216 */ /* 0x080fe40000000004 */
[----:B------:R-:W-:Y:S02]  /*f350*/  PRMT R35, R22, R156, R35 ;  /* 0x0000009c16237216 */ /* 0x000fe40000000023 */
[----:B------:R-:W-:-:S02]  /*f360*/  PRMT R36, R17, R157, R6 ;  /* 0x0000009d11247216 */ /* 0x000fc40000000006 */
[-C--:B------:R-:W-:Y:S02]  /*f370*/  PRMT R37, R17, R156.reuse, R6 ;  /* 0x0000009c11257216 */ /* 0x080fe40000000006 */
[-C--:B------:R-:W-:Y:S02]  /*f380*/  PRMT R39, R39, R156.reuse, R8 ;  /* 0x0000009c27277216 */ /* 0x080fe40000000008 */
[-C--:B------:R-:W-:Y:S02]  /*f390*/  PRMT R41, R41, R156.reuse, R18 ;  /* 0x0000009c29297216 */ /* 0x080fe40000000012 */
[-C--:B------:R-:W-:Y:S02]  /*f3a0*/  PRMT R47, R47, R156.reuse, R112 ;  /* 0x0000009c2f2f7216 */ /* 0x080fe40000000070 */
[-C--:B------:R-:W-:Y:S02]  /*f3b0*/  PRMT R49, R49, R156.reuse, R120 ;  /* 0x0000009c31317216 */ /* 0x080fe40000000078 */
[----:B------:R-:W-:-:S02]  /*f3c0*/  PRMT R51, R51, R156, R128 ;  /* 0x0000009c33337216 */ /* 0x000fc40000000080 */
[-C--:B------:R-:W-:Y:S02]  /*f3d0*/  PRMT R53, R53, R156.reuse, R136 ;  /* 0x0000009c35357216 */ /* 0x080fe40000000088 */
[----:B------:R-:W-:Y:S01]  /*f3e0*/  PRMT R55, R55, R156, R144 ;  /* 0x0000009c37377216 */ /* 0x000fe20000000090 */
[----:B-12---:R-:W-:Y:S06]  /*f3f0*/  @!P0 BRA `(.L_x_27) ;  /* 0x0000000000048947 */ /* 0x006fec0003800000 */
[----:B------:R-:W-:Y:S01]  /*f400*/  BPT.TRAP 0x1 ;  /* 0x000000040000795c */ /* 0x000fe20000300000 */
.L_x_27:
[----:B------:R-:W-:Y:S05]  /*f410*/  @P2 BRA `(.L_x_28) ;  /* 0x0000000000082947 */ /* 0x000fea0003800000 */
[----:B------:R-:W1:Y:S02]  /*f420*/  SYNCS.PHASECHK.TRANS64.TRYWAIT P2, [UR5+0x58000], R0 ;  /* 0x05800000ff0075a7 */ /* 0x000e640008040145 */
[----:B-1----:R-:W-:Y:S05]  /*f430*/  @!P2 BRA `(.L_x_29) ;  /* 0x0000005000eca947 */ /* 0x002fea0003800000 */
.L_x_28:
[----:B------:R-:W-:Y:S04]  /*f440*/  STL [R1+0x218], R158 ;  /* 0x0002189e01007387 */ /* 0x000fe80000100800 */
[----:B------:R-:W-:Y:S04]  /*f450*/  STL.64 [R1+0x210], R156 ;  /* 0x0002109c01007387 */ /* 0x000fe80000100a00 */
[----:B------:R-:W-:Y:S04]  /*f460*/  STL.64 [R1+0x208], R154 ;  /* 0x0002089a01007387 */ /* 0x000fe80000100a00 */
[----:B-----5:R2:W-:Y:S04]  /*f470*/  STL.64 [R1+0x200], R152 ;  /* 0x0002009801007387 */ /* 0x0205e80000100a00 */
[----:B------:R-:W3:Y:S04]  /*f480*/  LDL.LU.64 R56, [R1] ;  /* 0x0000000001387983 */ /* 0x000ee80000300a00 */
[----:B------:R-:W3:Y:S04]  /*f490*/  LDL.LU.64 R58, [R1+0x8] ;  /* 0x00000800013a7983 */ /* 0x000ee80000300a00 */
        /* <DEDUP_REMOVED lines=46> */
[----:B--2---:R-:W3:Y:S04]  /*f780*/  LDL.LU.64 R152, [R1+0x180] ;  /* 0x0001800001987983 */ /* 0x004ee80000300a00 */
        /* <DEDUP_REMOVED lines=14> */
[----:B------:R-:W3:Y:S01]  /*f870*/  LDL.LU.64 R182, [R1+0x1f8] ;  /* 0x0001f80001b67983 */ /* 0x000ee20000300a00 */
[----:B------:R-:W-:Y:S01]  /*f880*/  ULEA UR10, UR11, UR6, 0xc ;  /* 0x000000060b0a7291 */ /* 0x000fe2000f8e603f */
[----:B------:R-:W-:-:S06]  /*f890*/  UMOV UR15, 0x40000040 ;  /* 0x40000040000f7882 */ /* 0x000fcc0000000000 */
[----:B------:R-:W-:Y:S01]  /*f8a0*/  UMOV UR14, UR10 ;  /* 0x0000000a000e7c82 */ /* 0x000fe20008000000 */
[----:B---3--:R-:W-:-:S06]  /*f8b0*/  WARPGROUP.ARRIVE ;  /* 0x00000000000079c5 */ /* 0x008fcc0000000000 */
        /* <DEDUP_REMOVED lines=33> */
[----:B------:R-:W-:Y:S01]  /*fad0*/  UIADD3 UR10, UR10, 0x806, URZ ;  /* 0x000008060a0a7890 */ /* 0x000fe2000fffe03f */
[----:B------:R-:W-:Y:S02]  /*fae0*/  WARPGROUP.DEPBAR.LE gsb0, 0x0 ;  /* 0x00008000000079c5 */ /* 0x000fe40000010000 */
[----:B------:R-:W-:-:S15]  /*faf0*/  WARPGROUP.ARRIVE ;  /* 0x00000000000079c5 */ /* 0x000fde0000000000 */
[----:B------:R-:W-:-:S07]  /*fb00*/  NOP ;  /* 0x0000000000007918 */ /* 0x000fce0000000000 */
[----:B------:R-:W-:Y:S01]  /*fb10*/  QGMMA.64x256x32.F32.E4M3.E4M3 R56, R48, gdesc[UR12], R56, gsb0 ;  /* 0x03e0000c30387df3 */ /* 0x000fe20008000838 */
[----:B------:R-:W-:Y:S01]  /*fb20*/  UMOV UR14, UR10 ;  /* 0x0000000a000e7c82 */ /* 0x000fe20008000000 */
        /* <DEDUP_REMOVED lines=72> */
[----:B------:R3:W5:Y:S04]  /*ffb0*/  LDL.LU.64 R154, [R1+0x208] ;  /* 0x00020800019a7983 */ /* 0x0007680000300a00 */
[----:B------:R3:W5:Y:S01]  /*ffc0*/  LDL.LU.64 R152, [R1+0x200] ;  /* 0x0002000001987983 */ /* 0x0007620000300a00 */
[----:B------:R-:W-:Y:S05]  /*ffd0*/  @!P0 BRA `(.L_x_30) ;  /* 0x0000000000048947 */ /* 0x000fea0003800000 */
[----:B------:R-:W-:Y:S01]  /*ffe0*/  BPT.TRAP 0x1 ;  /* 0x000000040000795c */ /* 0x000fe20000300000 */
.L_x_30:
[----:B------:R-:W-:-:S04]  /*fff0*/  ULEA UR5, UR4, UR37, 0x3 ;  /* 0x0000002504057291 */ /* 0x000fc8000f8e183f */
[----:B------:R-:W-:-:S04]  /*10000*/  UIADD3 UR5, UR5, 0x58028, URZ ;  /* 0x0005802805057890 */ /* 0x000fc8000fffe03f */
[----:B------:R-:W-:-:S09]  /*10010*/  UPRMT UR5, URZ, 0x654, UR5 ;  /* 0x000006543f057896 */ /* 0x000fd20008000005 */
[----:B------:R-:W-:Y:S01]  /*10020*/  SYNCS.ARRIVE.TRANS64.RED.A1T0 RZ, [UR5], RZ ;  /* 0x000000ffffff79a7 */ /* 0x000fe20008100405 */
[----:B------:R-:W-:Y:S05]  /*10030*/  @P1 BRA `(.L_x_31) ;  /* 0x0000000000041947 */ /* 0x000fea0003800000 */
[----:B------:R-:W-:Y:S01]  /*10040*/  BPT.TRAP 0x1 ;  /* 0x000000040000795c */ /* 0x000fe20000300000 */
.L_x_31:
[----:B------:R-:W-:-:S04]  /*10050*/  UIADD3 UR4, UR4, 0x1, URZ ;  /* 0x0000000104047890 */ /* 0x000fc8000fffe03f */
[----:B------:R-:W-:-:S04]  /*10060*/  UISETP.NE.AND UP0, UPT, UR4, 0x5, UPT ;  /* 0x000000050400788c */ /* 0x000fc8000bf05270 */
[----:B------:R-:W-:Y:S01]  /*10070*/  USEL UR5, UR4, URZ, UP0 ;  /* 0x0000003f04057287 */ /* 0x000fe20008000000 */
[----:B------:R-:W-:Y:S11]  /*10080*/  @!P0 BRA `(.L_x_32) ;  /* 0x0000000000048947 */ /* 0x000ff60003800000 */
[----:B------:R-:W-:Y:S01]  /*10090*/  BPT.TRAP 0x1 ;  /* 0x000000040000795c */ /* 0x000fe20000300000 */
.L_x_32:
[----:B------:R-:W-:-:S04]  /*100a0*/  ULEA UR4, UR5, UR37, 0x3 ;  /* 0x0000002505047291 */ /* 0x000fc8000f8e183f */
[----:B------:R-:W-:-:S04]  /*100b0*/  UIADD3 UR4, UR4, 0x58028, URZ ;  /* 0x0005802804047890 */ /* 0x000fc8000fffe03f */
[----:B------:R-:W-:-:S09]  /*100c0*/  UPRMT UR4, URZ, 0x654, UR4 ;  /* 0x000006543f047896 */ /* 0x000fd20008000004 */
[----:B------:R-:W-:Y:S01]  /*100d0*/  SYNCS.ARRIVE.TRANS64.RED.A1T0 RZ, [UR4], RZ ;  /* 0x000000ffffff79a7 */ /* 0x000fe20008100404 */
[----:B------:R-:W-:Y:S05]  /*100e0*/  @P1 BRA `(.L_x_33) ;  /* 0x0000000000041947 */ /* 0x000fea0003800000 */
[----:B------:R-:W-:Y:S01]  /*100f0*/  BPT.TRAP 0x1 ;  /* 0x000000040000795c */ /* 0x000fe20000300000 */
.L_x_33:
[----:B------:R-:W-:Y:S01]  /*10100*/  UIADD3 UR4, UR5, 0x1, URZ ;  /* 0x0000000105047890 */ /* 0x000fe2000fffe03f */
[C---:B-----5:R-:W-:Y:S01]  /*10110*/  ISETP.GT.AND P2, PT, R152.reuse, 0x2, PT ;  /* 0x000000029800780c */ /* 0x060fe20003f44270 */
[----:B------:R-:W-:Y:S01]  /*10120*/  UIADD3 UR5, UR11, 0x1, URZ ;  /* 0x000000010b057890 */ /* 0x000fe2000fffe03f */
[----:B------:R-:W-:Y:S01]  /*10130*/  VIADD R152, R152, 0xffffffff ;  /* 0xffffffff98987836 */ /* 0x000fe20000000000 */
[----:B------:R-:W-:Y:S01]  /*10140*/  UISETP.NE.AND UP0, UPT, UR4, 0x5, UPT ;  /* 0x000000050400788c */ /* 0x000fe2000bf05270 */
[----:B------:R-:W-:Y:S01]  /*10150*/  MOV R2, R20 ;  /* 0x0000001400027202 */ /* 0x000fe20000000f00 */
[----:B------:R-:W-:Y:S01]  /*10160*/  UISETP.NE.AND UP2, UPT, UR5, 0x5, UPT ;  /* 0x000000050500788c */ /* 0x000fe2000bf45270 */
[----:B------:R-:W-:Y:S01]  /*10170*/  IMAD.MOV.U32 R14, RZ, RZ, R7 ;  /* 0x000000ffff0e7224 */ /* 0x000fe200078e0007 */
[----:B------:R-:W-:Y:S02]  /*10180*/  USEL UR4, UR4, URZ, UP0 ;  /* 0x0000003f04047287 */ /* 0x000fe40008000000 */
[----:B------:R-:W-:-:S02]  /*10190*/  USEL UR10, URZ, 0x1, UP2 ;  /* 0x000000013f0a7887 */ /* 0x000fc40009000000 */
[----:B------:R-:W-:-:S04]  /*101a0*/  USEL UR5, UR5, URZ, UP2 ;  /* 0x0000003f05057287 */ /* 0x000fc80009000000 */
[----:B-1----:R-:W-:Y:S01]  /*101b0*/  LOP3.LUT R0, R153, UR10, RZ, 0x3c, !PT ;  /* 0x0000000a99007c12 */ /* 0x002fe2000f8e3cff */
[----:B------:R-:W-:Y:S07]  /*101c0*/  @P2 BRA `(.L_x_34) ;  /* 0xffffff7800782947 */ /* 0x000fee000383ffff */
.L_x_23:
[----:B-----5:R-:W2:Y:S01]  /*101d0*/  SHFL.BFLY PT, R0, R155, 0x1, 0x1f ;  /* 0x0c201f009b007f89 */ /* 0x020ea200000e0000 */
[----:B------:R-:W-:Y:S01]  /*101e0*/  BSSY B0, `(.L_x_35) ;  /* 0x0000024000007945 */ /* 0x000fe20003800000 */
[----:B------:R-:W-:Y:S01]  /*101f0*/  IMAD.MOV.U32 R4, RZ, RZ, 0x7f800000 ;  /* 0x7f800000ff047424 */ /* 0x000fe200078e00ff */
[----:B------:R-:W-:Y:S01]  /*10200*/  MOV R8, 0x3f800000 ;  /* 0x3f80000000087802 */ /* 0x000fe20000000f00 */
[----:B-1----:R-:W1:Y:S01]  /*10210*/  SHFL.BFLY PT, R3, R154, 0x1, 0x1f ;  /* 0x0c201f009a037f89 */ /* 0x002e6200000e0000 */
[----:B------:R-:W-:Y:S02]  /*10220*/  IMAD.MOV.U32 R2, RZ, RZ, 0x3f800000 ;  /* 0x3f800000ff027424 */ /* 0x000fe400078e00ff */
[----:B--2---:R-:W-:Y:S01]  /*10230*/  FADD R0, R0, R155 ;  /* 0x0000009b00007221 */ /* 0x004fe20000000000 */
[----:B-1----:R-:W-:-:S04]  /*10240*/  FADD R14, R3, R154 ;  /* 0x0000009a030e7221 */ /* 0x002fc80000000000 */
[----:B------:R-:W1:Y:S04]  /*10250*/  SHFL.BFLY PT, R5, R0, 0x2, 0x1f ;  /* 0x0c401f0000057f89 */ /* 0x000e6800000e0000 */
[----:B------:R-:W2:Y:S01]  /*10260*/  SHFL.BFLY PT, R15, R14, 0x2, 0x1f ;  /* 0x0c401f000e0f7f89 */ /* 0x000ea200000e0000 */
[C---:B-1----:R-:W-:Y:S01]  /*10270*/  FSETP.NE.AND P0, PT, R0.reuse, -R5, PT ;  /* 0x800000050000720b */ /* 0x042fe20003f05000 */
[----:B------:R-:W-:Y:S01]  /*10280*/  FADD R9, R0, R5 ;  /* 0x0000000500097221 */ /* 0x000fe20000000000 */
[----:B------:R-:W-:Y:S02]  /*10290*/  IMAD.MOV.U32 R5, RZ, RZ, 0x7f800000 ;  /* 0x7f800000ff057424 */ /* 0x000fe400078e00ff */
[----:B--2---:R-:W-:-:S09]  /*102a0*/  FADD R6, R14, R15 ;  /* 0x0000000f0e067221 */ /* 0x004fd20000000000 */
[----:B------:R-:W-:Y:S05]  /*102b0*/  @!P0 BRA `(.L_x_36) ;  /* 0x0000000000588947 */ /* 0x000fea0003800000 */
[----:B------:R-:W-:Y:S01]  /*102c0*/  IADD3 R0, R9, 0x1800000, RZ ;  /* 0x0180000009007810 */ /* 0x000fe20007ffe0ff */
[----:B------:R-:W-:Y:S03]  /*102d0*/  BSSY B1, `(.L_x_37) ;  /* 0x000000d000017945 */ /* 0x000fe60003800000 */
[----:B------:R-:W-:-:S04]  /*102e0*/  LOP3.LUT R0, R0, 0x7f800000, RZ, 0xc0, !PT ;  /* 0x7f80000000007812 */ /* 0x000fc800078ec0ff */
[----:B------:R-:W-:-:S13]  /*102f0*/  ISETP.GT.U32.AND P0, PT, R0, 0x1ffffff, PT ;  /* 0x01ffffff0000780c */ /* 0x000fda0003f04070 */
[----:B------:R-:W-:Y:S05]  /*10300*/  @P0 BRA `(.L_x_38) ;  /* 0x0000000000140947 */ /* 0x000fea0003800000 */
[----:B------:R-:W-:Y:S01]  /*10310*/  IMAD.MOV.U32 R2, RZ, RZ, R9 ;  /* 0x000000ffff027224 */ /* 0x000fe200078e0009 */
[----:B------:R-:W-:-:S07]  /*10320*/  MOV R13, 0x10340 ;  /* 0x00010340000d7802 */ /* 0x000fce0000000f00 */
[----:B---3--:R-:W-:Y:S05]  /*10330*/  CALL.REL.NOINC `($__internal_0_$__cuda_sm20_rcp_rn_f32_slowpath) ;  /* 0x0000004400d47944 */ /* 0x008fea0003c00000 */
[----:B------:R-:W-:Y:S01]  /*10340*/  IMAD.MOV.U32 R2, RZ, RZ, R0 ;  /* 0x000000ffff027224 */ /* 0x000fe200078e0000 */
[----:B------:R-:W-:Y:S06]  /*10350*/  BRA `(.L_x_39) ;  /* 0x0000000000107947 */ /* 0x000fec0003800000 */
.L_x_38:
[----:B------:R-:W1:Y:S02]  /*10360*/  MUFU.RCP R2, R9 ;  /* 0x0000000900027308 */ /* 0x000e640000001000 */
[----:B-1----:R-:W-:-:S04]  /*10370*/  FFMA R0, R9, R2, -1 ;  /* 0xbf80000009007423 */ /* 0x002fc80000000002 */
[----:B------:R-:W-:-:S04]  /*10380*/  FADD.FTZ R3, -R0, -RZ ;  /* 0x800000ff00037221 */ /* 0x000fc80000010100 */
[----:B------:R-:W-:-:S07]  /*10390*/  FFMA R2, R2, R3, R2 ;  /* 0x0000000302027223 */ /* 0x000fce0000000002 */
.L_x_39:
[----:B------:R-:W-:Y:S05]  /*103a0*/  BSYNC B1 ;  /* 0x0000000000017941 */ /* 0x000fea0003800000 */
.L_x_37:
[----:B------:R-:W-:Y:S01]  /*103b0*/  FSETP.GEU.AND P0, PT, |R9|, 1.175494350822287508e-38, PT ;  /* 0x008000000900780b */ /* 0x000fe20003f0e200 */
[----:B------:R-:W-:-:S12]  /*103c0*/  ULDC UR4, c[0x0][0x600] ;  /* 0x0001800000047ab9 */ /* 0x000fd80000000800 */
[----:B------:R-:W-:-:S04]  /*103d0*/  @!P0 FMUL R9, R9, 16777216 ;  /* 0x4b80000009098820 */ /* 0x000fc80000400000 */
[----:B------:R-:W1:Y:S02]  /*103e0*/  MUFU.LG2 R0, R9 ;  /* 0x0000000900007308 */ /* 0x000e640000000c00 */
[----:B-1----:R-:W-:-:S04]  /*103f0*/  @!P0 FADD R0, R0, -24 ;  /* 0xc1c0000000008421 */ /* 0x002fc80000000000 */
[----:B------:R-:W-:-:S04]  /*10400*/  FMUL R5, R0, 0.69314718246459960938 ;  /* 0x3f31721800057820 */ /* 0x000fc80000400000 */
[----:B------:R-:W-:-:S07]  /*10410*/  FFMA R5, R20, UR4, R5 ;  /* 0x0000000414057c23 */ /* 0x000fce0008000005 */
.L_x_36:
[----:B------:R-:W-:Y:S05]  /*10420*/  BSYNC B0 ;  /* 0x0000000000007941 */ /* 0x000fea0003800000 */
.L_x_35:
[----:B------:R-:W2:Y:S01]  /*10430*/  LDL.LU R16, [R1] ;  /* 0x0000000001107983 */ /* 0x000ea20000300800 */
[----:B------:R-:W-:-:S03]  /*10440*/  ULDC UR4, c[0x0][0x608] ;  /* 0x0001820000047ab9 */ /* 0x000fc60000000800 */
[----:B------:R-:W4:Y:S04]  /*10450*/  LDL.LU R17, [R1+0x4] ;  /* 0x0000040001117983 */ /* 0x000f280000300800 */
[----:B------:R-:W5:Y:S04]  /*10460*/  LDL.LU R18, [R1+0x10] ;  /* 0x0000100001127983 */ /* 0x000f680000300800 */
[----:B------:R-:W3:Y:S04]  /*10470*/  LDL.LU R19, [R1+0x14] ;  /* 0x0000140001137983 */ /* 0x000ee80000300800 */
        /* <DEDUP_REMOVED lines=59> */
[----:B------:R-:W3:Y:S01]  /*10830*/  LDL.LU R0, [R1+0x1f4] ;  /* 0x0001f40001007983 */ /* 0x000ee20000300800 */
[----:B------:R-:W-:Y:S01]  /*10840*/  FSETP.NE.AND P0, PT, R14, -R15, PT ;  /* 0x8000000f0e00720b */ /* 0x000fe20003f05000 */
[----:B------:R-:W-:Y:S01]  /*10850*/  FMUL R2, R2, UR4 ;  /* 0x0000000402027c20 */ /* 0x000fe20008400000 */
[----:B------:R-:W-:Y:S03]  /*10860*/  BSSY B0, `(.L_x_40) ;  /* 0x0000058000007945 */ /* 0x000fe60003800000 */
[-C--:B--2---:R-:W-:Y:S01]  /*10870*/  FMUL R16, R16, R2.reuse ;  /* 0x0000000210107220 */ /* 0x084fe20000400000 */
[-C--:B----4-:R-:W-:Y:S01]  /*10880*/  FMUL R17, R17, R2.reuse ;  /* 0x0000000211117220 */ /* 0x090fe20000400000 */
[-C--:B-----5:R-:W-:Y:S01]  /*10890*/  FMUL R18, R18, R2.reuse ;  /* 0x0000000212127220 */ /* 0x0a0fe20000400000 */
[-C--:B---3--:R-:W-:Y:S01]  /*108a0*/  FMUL R19, R19, R2.reuse ;  /* 0x0000000213137220 */ /* 0x088fe20000400000 */
[-C--:B------:R-:W-:Y:S01]  /*108b0*/  FMUL R22, R22, R2.reuse ;  /* 0x0000000216167220 */ /* 0x080fe20000400000 */
        /* <DEDUP_REMOVED lines=58> */
[----:B------:R-:W-:Y:S01]  /*10c60*/  FMUL R81, R0, R2 ;  /* 0x0000000200517220 */ /* 0x000fe20000400000 */
[----:B------:R-:W-:Y:S06]  /*10c70*/  @!P0 BRA `(.L_x_41) ;  /* 0x0000000000588947 */ /* 0x000fec0003800000 */
[----:B------:R-:W-:Y:S01]  /*10c80*/  IADD3 R0, R6, 0x1800000, RZ ;  /* 0x0180000006007810 */ /* 0x000fe20007ffe0ff */
[----:B------:R-:W-:Y:S03]  /*10c90*/  BSSY B1, `(.L_x_42) ;  /* 0x000000d000017945 */ /* 0x000fe60003800000 */
[----:B------:R-:W-:-:S04]  /*10ca0*/  LOP3.LUT R0, R0, 0x7f800000, RZ, 0xc0, !PT ;  /* 0x7f80000000007812 */ /* 0x000fc800078ec0ff */
[----:B------:R-:W-:-:S13]  /*10cb0*/  ISETP.GT.U32.AND P0, PT, R0, 0x1ffffff, PT ;  /* 0x01ffffff0000780c */ /* 0x000fda0003f04070 */
[----:B------:R-:W-:Y:S05]  /*10cc0*/  @P0 BRA `(.L_x_43) ;  /* 0x0000000000140947 */ /* 0x000fea0003800000 */
[----:B------:R-:W-:Y:S01]  /*10cd0*/  IMAD.MOV.U32 R2, RZ, RZ, R6 ;  /* 0x000000ffff027224 */ /* 0x000fe200078e0006 */
[----:B------:R-:W-:-:S07]  /*10ce0*/  MOV R13, 0x10d00 ;  /* 0x00010d00000d7802 */ /* 0x000fce0000000f00 */
[----:B------:R-:W-:Y:S05]  /*10cf0*/  CALL.REL.NOINC `($__internal_0_$__cuda_sm20_rcp_rn_f32_slowpath) ;  /* 0x0000003c00647944 */ /* 0x000fea0003c00000 */
[----:B------:R-:W-:Y:S01]  /*10d00*/  IMAD.MOV.U32 R8, RZ, RZ, R0 ;  /* 0x000000ffff087224 */ /* 0x000fe200078e0000 */
[----:B------:R-:W-:Y:S06]  /*10d10*/  BRA `(.L_x_44) ;  /* 0x0000000000107947 */ /* 0x000fec0003800000 */
.L_x_43:
[----:B------:R-:W1:Y:S02]  /*10d20*/  MUFU.RCP R3, R6 ;  /* 0x0000000600037308 */ /* 0x000e640000001000 */
[----:B-1----:R-:W-:-:S04]  /*10d30*/  FFMA R0, R6, R3, -1 ;  /* 0xbf80000006007423 */ /* 0x002fc80000000003 */
[----:B------:R-:W-:-:S04]  /*10d40*/  FADD.FTZ R0, -R0, -RZ ;  /* 0x800000ff00007221 */ /* 0x000fc80000010100 */
[----:B------:R-:W-:-:S07]  /*10d50*/  FFMA R8, R3, R0, R3 ;  /* 0x0000000003087223 */ /* 0x000fce0000000003 */
.L_x_44:
[----:B------:R-:W-:Y:S05]  /*10d60*/  BSYNC B1 ;  /* 0x0000000000017941 */ /* 0x000fea0003800000 */
.L_x_42:
[----:B------:R-:W-:Y:S01]  /*10d70*/  FSETP.GEU.AND P0, PT, |R6|, 1.175494350822287508e-38, PT ;  /* 0x008000000600780b */ /* 0x000fe20003f0e200 */
[----:B------:R-:W-:-:S12]  /*10d80*/  ULDC UR4, c[0x0][0x600] ;  /* 0x0001800000047ab9 */ /* 0x000fd80000000800 */
[----:B------:R-:W-:-:S04]  /*10d90*/  @!P0 FMUL R6, R6, 16777216 ;  /* 0x4b80000006068820 */ /* 0x000fc80000400000 */
[----:B------:R-:W1:Y:S02]  /*10da0*/  MUFU.LG2 R0, R6 ;  /* 0x0000000600007308 */ /* 0x000e640000000c00 */
[----:B-1----:R-:W-:-:S04]  /*10db0*/  @!P0 FADD R0, R0, -24 ;  /* 0xc1c0000000008421 */ /* 0x002fc80000000000 */
[----:B------:R-:W-:-:S04]  /*10dc0*/  FMUL R0, R0, 0.69314718246459960938 ;  /* 0x3f31721800007820 */ /* 0x000fc80000400000 */
[----:B------:R-:W-:-:S07]  /*10dd0*/  FFMA R4, R7, UR4, R0 ;  /* 0x0000000407047c23 */ /* 0x000fce0008000000 */
.L_x_41:
[----:B------:R-:W-:Y:S05]  /*10de0*/  BSYNC B0 ;  /* 0x0000000000007941 */ /* 0x000fea0003800000 */
.L_x_40:
[----:B------:R-:W-:Y:S01]  /*10df0*/  UIADD3 UR4, UR36, -0x1, URZ ;  /* 0xffffffff24047890 */ /* 0x000fe2000fffe03f */
[----:B------:R-:W1:Y:S01]  /*10e00*/  S2R R114, SR_TID.X ;  /* 0x0000000000727919 */ /* 0x000e620000002100 */
[----:B------:R-:W-:Y:S01]  /*10e10*/  ULDC UR5, c[0x0][0x608] ;  /* 0x0001820000057ab9 */ /* 0x000fe20000000800 */
[----:B------:R-:W-:Y:S01]  /*10e20*/  ULDC.64 UR8, c[0x0][0x208] ;  /* 0x0000820000087ab9 */ /* 0x000fe20000000a00 */
[----:B------:R-:W-:Y:S02]  /*10e30*/  FMUL R8, R8, UR5 ;  /* 0x0000000508087c20 */ /* 0x000fe40008400000 */
[----:B------:R-:W-:Y:S01]  /*10e40*/  ISETP.NE.AND P0, PT, RZ, UR4, PT ;  /* 0x00000004ff007c0c */ /* 0x000fe2000bf05270 */
[----:B------:R-:W-:-:S03]  /*10e50*/  ULEA UR4, UR36, UR37, 0x3 ;  /* 0x0000002524047291 */ /* 0x000fc6000f8e183f */
[----:B------:R-:W-:-:S04]  /*10e60*/  SEL R0, RZ, 0x1, P0 ;  /* 0x00000001ff007807 */ /* 0x000fc80000000000 */
[----:B------:R-:W-:-:S04]  /*10e70*/  SHF.L.U32 R0, R0, 0x1f, RZ ;  /* 0x0000001f00007819 */ /* 0x000fc800000006ff */
[----:B------:R-:W2:Y:S01]  /*10e80*/  SYNCS.PHASECHK.TRANS64.TRYWAIT P0, [UR4+0x58098], R0 ;  /* 0x05809800ff0075a7 */ /* 0x000ea20008000144 */
[C---:B-1----:R-:W-:Y:S02]  /*10e90*/  LOP3.LUT P1, RZ, R114.reuse, 0x3, RZ, 0xc0, !PT ;  /* 0x0000000372ff7812 */ /* 0x042fe4000782c0ff */
[----:B------:R-:W-:Y:S01]  /*10ea0*/  LOP3.LUT R124, R114, 0x7f, RZ, 0xc0, !PT ;  /* 0x0000007f727c7812 */ /* 0x000fe200078ec0ff */
[----:B--2---:R-:W-:Y:S10]  /*10eb0*/  @!P0 BRA `(.L_x_45) ;  /* 0x0000003800648947 */ /* 0x004ff40003800000 */
.L_x_99:
[----:B------:R-:W-:Y:S01]  /*10ec0*/  USHF.L.U32 UR42, UR7, 0x6, URZ ;  /* 0x00000006072a7899 */ /* 0x000fe2000800063f */
[----:B------:R-:W-:Y:S01]  /*10ed0*/  BSSY B0, `(.L_x_46) ;  /* 0x0000018000007945 */ /* 0x000fe20003800000 */
[----:B------:R-:W-:Y:S02]  /*10ee0*/  SHF.R.U32.HI R114, RZ, 0x2, R114 ;  /* 0x00000002ff727819 */ /* 0x000fe40000011672 */
[----:B------:R-:W-:Y:S01]  /*10ef0*/  SHF.R.U32.HI R115, RZ, 0x5, R124 ;  /* 0x00000005ff737819 */ /* 0x000fe2000001167c */
[----:B------:R-:W-:Y:S07]  /*10f00*/  @P1 BRA `(.L_x_47) ;  /* 0x0000000000501947 */ /* 0x000fee0003800000 */
[----:B------:R-:W2:Y:S01]  /*10f10*/  S2UR UR4, SR_CTAID.Y ;  /* 0x00000000000479c3 */ /* 0x000ea20000002600 */
[----:B-1----:R-:W-:Y:S01]  /*10f20*/  LOP3.LUT R0, R114, 0x7, RZ, 0xc0, !PT ;  /* 0x0000000772007812 */ /* 0x002fe200078ec0ff */
[----:B------:R-:W-:Y:S01]  /*10f30*/  ULDC.64 UR6, c[0x0][0x688] ;  /* 0x0001a20000067ab9 */ /* 0x000fe20000000a00 */
[----:B------:R-:W-:-:S04]  /*10f40*/  SHF.L.U32 R3, R115, 0x4, RZ ;  /* 0x0000000473037819 */ /* 0x000fc800000006ff */
[----:B------:R-:W-:Y:S01]  /*10f50*/  LOP3.LUT R0, R3, 0xfffffff0, R0, 0xe2, !PT ;  /* 0xfffffff003007812 */ /* 0x000fe200078ee200 */
[----:B------:R-:W1:Y:S04]  /*10f60*/  S2UR UR5, SR_CTAID.Z ;  /* 0x00000000000579c3 */ /* 0x000e680000002700 */
[----:B------:R-:W-:-:S04]  /*10f70*/  VIADD R3, R0, UR42 ;  /* 0x0000002a00037c36 */ /* 0x000fc80008000000 */
[----:B------:R-:W-:Y:S01]  /*10f80*/  VIADD R2, R3, 0x8 ;  /* 0x0000000803027836 */ /* 0x000fe20000000000 */
[----:B--2---:R-:W-:-:S04]  /*10f90*/  UIMAD UR4, UR4, UR6, UR42 ;  /* 0x00000006040472a4 */ /* 0x004fc8000f8e022a */
[----:B-1----:R-:W-:-:S03]  /*10fa0*/  UIMAD UR4, UR5, UR7, UR4 ;  /* 0x00000007050472a4 */ /* 0x002fc6000f8e0204 */
[----:B------:R-:W-:Y:S02]  /*10fb0*/  ULDC UR5, c[0x0][0x288] ;  /* 0x0000a20000057ab9 */ /* 0x000fe40000000800 */
[----:B------:R-:W-:Y:S02]  /*10fc0*/  ISETP.GE.U32.AND P0, PT, R3, UR5, PT ;  /* 0x0000000503007c0c */ /* 0x000fe4000bf06070 */
[----:B------:R-:W-:Y:S02]  /*10fd0*/  IADD3 R0, P2, R0, UR4, RZ ;  /* 0x0000000400007c10 */ /* 0x000fe4000ff5e0ff */
[----:B------:R-:W-:Y:S01]  /*10fe0*/  ISETP.GE.U32.AND P1, PT, R2, UR5, PT ;  /* 0x0000000502007c0c */ /* 0x000fe2000bf26070 */
[----:B------:R-:W-:Y:S01]  /*10ff0*/  ULDC.64 UR4, c[0x0][0x680] ;  /* 0x0001a00000047ab9 */ /* 0x000fe20000000a00 */
[----:B------:R-:W-:Y:S02]  /*11000*/  IADD3.X R3, RZ, RZ, RZ, P2, !PT ;  /* 0x000000ffff037210 */ /* 0x000fe400017fe4ff */
[----:B------:R-:W-:-:S04]  /*11010*/  LEA R2, P2, R0, UR4, 0x2 ;  /* 0x0000000400027c11 */ /* 0x000fc8000f8410ff */
[----:B------:R-:W-:-:S05]  /*11020*/  LEA.HI.X R3, R0, UR5, R3, 0x2, P2 ;  /* 0x0000000500037c11 */ /* 0x000fca00090f1403 */
[----:B------:R2:W-:Y:S04]  /*11030*/  @!P0 STG.E desc[UR8][R2.64], R5 ;  /* 0x0000000502008986 */ /* 0x0005e8000c101908 */
[----:B------:R2:W-:Y:S02]  /*11040*/  @!P1 STG.E desc[UR8][R2.64+0x20], R4 ;  /* 0x0000200402009986 */ /* 0x0005e4000c101908 */
.L_x_47:
[----:B------:R-:W-:Y:S05]  /*11050*/  BSYNC B0 ;  /* 0x0000000000007941 */ /* 0x000fea0003800000 */
.L_x_46:
[----:B------:R-:W3:Y:S01]  /*11060*/  LDL.LU R121, [R1+0x8] ;  /* 0x0000080001797983 */ /* 0x000ee20000300800 */
[----:B------:R-:W-:-:S03]  /*11070*/  ULDC.64 UR4, c[0x0][0x730] ;  /* 0x0001cc0000047ab9 */ /* 0x000fc60000000a00 */
[----:B------:R-:W4:Y:S04]  /*11080*/  LDL.LU R122, [R1+0xc] ;  /* 0x00000c00017a7983 */ /* 0x000f280000300800 */
[----:B------:R-:W5:Y:S04]  /*11090*/  LDL.LU R117, [R1+0x18] ;  /* 0x0000180001757983 */ /* 0x000f680000300800 */
        /* <DEDUP_REMOVED lines=56> */
[----:B--2---:R-:W2:Y:S04]  /*11420*/  LDL.LU R5, [R1+0x1dc] ;  /* 0x0001dc0001057983 */ /* 0x004ea80000300800 */
[----:B------:R-:W2:Y:S04]  /*11430*/  LDL.LU R4, [R1+0x1e8] ;  /* 0x0001e80001047983 */ /* 0x000ea80000300800 */
[----:B-1----:R-:W2:Y:S04]  /*11440*/  LDL.LU R3, [R1+0x1ec] ;  /* 0x0001ec0001037983 */ /* 0x002ea80000300800 */
[----:B------:R-:W2:Y:S04]  /*11450*/  LDL.LU R2, [R1+0x1f8] ;  /* 0x0001f80001027983 */ /* 0x000ea80000300800 */
[----:B------:R-:W2:Y:S01]  /*11460*/  LDL.LU R0, [R1+0x1fc] ;  /* 0x0001fc0001007983 */ /* 0x000ea20000300800 */
[----:B------:R-:W-:-:S04]  /*11470*/  ISETP.NE.U32.AND P0, PT, RZ, UR4, PT ;  /* 0x00000004ff007c0c */ /* 0x000fc8000bf05070 */
[----:B------:R-:W-:Y:S01]  /*11480*/  ISETP.NE.AND.EX P0, PT, RZ, UR5, PT, P0 ;  /* 0x00000005ff007c0c */ /* 0x000fe2000bf05300 */
[-C--:B---3--:R-:W-:Y:S01]  /*11490*/  FMUL R121, R121, R8.reuse ;  /* 0x0000000879797220 */ /* 0x088fe20000400000 */
[-C--:B----4-:R-:W-:Y:S01]  /*114a0*/  FMUL R122, R122, R8.reuse ;  /* 0x000000087a7a7220 */ /* 0x090fe20000400000 */
[-C--:B-----5:R-:W-:Y:S01]  /*114b0*/  FMUL R117, R117, R8.reuse ;  /* 0x0000000875757220 */ /* 0x0a0fe20000400000 */
        /* <DEDUP_REMOVED lines=56> */
[-C--:B--2---:R-:W-:Y:S01]  /*11840*/  FMUL R144, R5, R8.reuse ;  /* 0x0000000805907220 */ /* 0x084fe20000400000 */
[-C--:B------:R-:W-:Y:S01]  /*11850*/  FMUL R145, R4, R8.reuse ;  /* 0x0000000804917220 */ /* 0x080fe20000400000 */
[-C--:B------:R-:W-:Y:S01]  /*11860*/  FMUL R146, R3, R8.reuse ;  /* 0x0000000803927220 */ /* 0x080fe20000400000 */
[-C--:B------:R-:W-:Y:S01]  /*11870*/  FMUL R147, R2, R8.reuse ;  /* 0x0000000802937220 */ /* 0x080fe20000400000 */
[----:B------:R-:W-:Y:S01]  /*11880*/  FMUL R148, R0, R8 ;  /* 0x0000000800947220 */ /* 0x000fe20000400000 */
[----:B------:R-:W-:Y:S06]  /*11890*/  @P0 BRA `(.L_x_48) ;  /* 0x0000000000200947 */ /* 0x000fec0003800000 */
[----:B------:R-:W-:Y:S02]  /*118a0*/  ULDC.64 UR4, c[0x0][0x728] ;  /* 0x0001ca0000047ab9 */ /* 0x000fe40000000a00 */
[----:B------:R-:W-:-:S04]  /*118b0*/  ISETP.NE.U32.AND P0, PT, RZ, UR4, PT ;  /* 0x00000004ff007c0c */ /* 0x000fc8000bf05070 */
[----:B------:R-:W-:-:S13]  /*118c0*/  ISETP.NE.AND.EX P0, PT, RZ, UR5, PT, P0 ;  /* 0x00000005ff007c0c */ /* 0x000fda000bf05300 */
[----:B------:R-:W-:Y:S05]  /*118d0*/  @!P0 BRA `(.L_x_49) ;  /* 0x00000000000c8947 */ /* 0x000fea0003800000 */
[----:B------:R-:W1:Y:S02]  /*118e0*/  LDC.64 R2, c[0x0][0x728] ;  /* 0x0001ca00ff027b82 */ /* 0x000e640000000a00 */
[----:B-1----:R2:W5:Y:S01]  /*118f0*/  LDG.E R149, desc[UR8][R2.64] ;  /* 0x0000000802957981 */ /* 0x002562000c1e1900 */
[----:B------:R-:W-:Y:S05]  /*11900*/  BRA `(.L_x_48) ;  /* 0x0000000000047947 */ /* 0x000fea0003800000 */
.L_x_49:
[----:B------:R-:W1:Y:S02]  /*11910*/  LDC R149, c[0x0][0x720] ;  /* 0x0001c800ff957b82 */ /* 0x000e640000000800 */
.L_x_48:
[----:B------:R-:W-:-:S04]  /*11920*/  MOV R0, RZ ;  /* 0x000000ff00007202 */ /* 0x000fc80000000f00 */
[----:B------:R-:W-:-:S13]  /*11930*/  LOP3.LUT P0, RZ, R0, 0x1bf, RZ, 0xc0, !PT ;  /* 0x000001bf00ff7812 */ /* 0x000fda000780c0ff */
[----:B------:R-:W-:Y:S05]  /*11940*/  @!P0 BRA `(.L_x_50) ;  /* 0x0000000000408947 */ /* 0x000fea0003800000 */
[----:B--2---:R-:W-:Y:S01]  /*11950*/  MOV R2, 0x0 ;  /* 0x0000000000027802 */ /* 0x004fe20000000f00 */
[----:B------:R-:W-:Y:S01]  /*11960*/  ULDC.64 UR4, c[0x4][0x70] ;  /* 0x01001c0000047ab9 */ /* 0x000fe20000000a00 */
[----:B------:R-:W-:Y:S01]  /*11970*/  ULDC.64 UR6, c[0x4][0x8] ;  /* 0x0100020000067ab9 */ /* 0x000fe20000000a00 */
[----:B------:R-:W-:Y:S01]  /*11980*/  IMAD.U32 R4, RZ, RZ, UR4 ;  /* 0x00000004ff047e24 */ /* 0x000fe2000f8e00ff */
[----:B------:R-:W-:Y:S01]  /*11990*/  MOV R11, UR7 ;  /* 0x00000007000b7c02 */ /* 0x000fe20008000f00 */
[----:B------:R-:W-:Y:S01]  /*119a0*/  IMAD.U32 R5, RZ, RZ, UR5 ;  /* 0x00000005ff057e24 */ /* 0x000fe2000f8e00ff */
[----:B------:R-:W2:Y:S01]  /*119b0*/  LDC.64 R2, c[0x4][R2] ;  /* 0x0100000002027b82 */ /* 0x000ea20000000a00 */
[----:B------:R-:W-:Y:S01]  /*119c0*/  ULDC.64 UR4, c[0x4][0x78] ;  /* 0x01001e0000047ab9 */ /* 0x000fe20000000a00 */
[----:B------:R-:W-:Y:S01]  /*119d0*/  IMAD.U32 R10, RZ, RZ, UR6 ;  /* 0x00000006ff0a7e24 */ /* 0x000fe2000f8e00ff */
[----:B------:R-:W-:Y:S01]  /*119e0*/  MOV R6, UR4 ;  /* 0x0000000400067c02 */ /* 0x000fe20008000f00 */
[----:B------:R-:W-:Y:S01]  /*119f0*/  IMAD.U32 R7, RZ, RZ, UR5 ;  /* 0x00000005ff077e24 */ /* 0x000fe2000f8e00ff */
[----:B------:R-:W-:Y:S01]  /*11a00*/  MOV R13, RZ ;  /* 0x000000ff000d7202 */ /* 0x000fe20000000f00 */
[----:B------:R-:W-:-:S02]  /*11a10*/  IMAD.MOV.U32 R8, RZ, RZ, 0x70 ;  /* 0x00000070ff087424 */ /* 0x000fc400078e00ff */
[----:B------:R-:W-:-:S07]  /*11a20*/  IMAD.MOV.U32 R12, RZ, RZ, 0x1 ;  /* 0x00000001ff0c7424 */ /* 0x000fce00078e00ff */
[----:B------:R-:W-:-:S07]  /*11a30*/  LEPC R20, `(.L_x_50) ;  /* 0x000000001014794e */ /* 0x000fce0000000000 */
[----:B-12--5:R-:W-:Y:S05]  /*11a40*/  CALL.ABS.NOINC R2 ;  /* 0x0000000002007343 */ /* 0x026fea0003c00000 */
.L_x_50:
[----:B------:R-:W-:Y:S01]  /*11a50*/  UIADD3 UR4, UR36, -0x1, URZ ;  /* 0xffffffff24047890 */ /* 0x000fe2000fffe03f */
[----:B------:R-:W-:-:S05]  /*11a60*/  IMAD.U32 R150, RZ, RZ, UR37 ;  /* 0x00000025ff967e24 */ /* 0x000fca000f8e00ff */
[----:B--2---:R-:W-:-:S04]  /*11a70*/  IMAD.U32 R3, RZ, RZ, UR4 ;  /* 0x00000004ff037e24 */ /* 0x004fc8000f8e00ff */
[----:B------:R-:W-:-:S05]  /*11a80*/  IMAD R150, R3, 0x2200, R150 ;  /* 0x0000220003967824 */ /* 0x000fca00078e0296 */
[----:B------:R-:W-:-:S13]  /*11a90*/  LOP3.LUT P0, RZ, R150, 0x1b0, RZ, 0xc0, !PT ;  /* 0x000001b096ff7812 */ /* 0x000fda000780c0ff */
[----:B------:R-:W-:Y:S05]  /*11aa0*/  @!P0 BRA `(.L_x_51) ;  /* 0x0000000000408947 */ /* 0x000fea0003800000 */
[----:B------:R-:W-:Y:S01]  /*11ab0*/  MOV R2, 0x0 ;  /* 0x0000000000027802 */ /* 0x000fe20000000f00 */
[----:B------:R-:W-:Y:S01]  /*11ac0*/  ULDC.64 UR4, c[0x4][0x70] ;  /* 0x01001c0000047ab9 */ /* 0x000fe20000000a00 */
[----:B------:R-:W-:Y:S01]  /*11ad0*/  ULDC.64 UR6, c[0x4][0x78] ;  /* 0x01001e0000067ab9 */ /* 0x000fe20000000a00 */
[----:B------:R-:W-:Y:S01]  /*11ae0*/  MOV R4, UR4 ;  /* 0x0000000400047c02 */ /* 0x000fe20008000f00 */
[----:B------:R-:W-:Y:S01]  /*11af0*/  IMAD.U32 R5, RZ, RZ, UR5 ;  /* 0x00000005ff057e24 */ /* 0x000fe2000f8e00ff */
[----:B------:R-:W-:Y:S01]  /*11b00*/  ULDC.64 UR4, c[0x4][0x10] ;  /* 0x0100040000047ab9 */ /* 0x000fe20000000a00 */
[----:B------:R-:W2:Y:S01]  /*11b10*/  LDC.64 R2, c[0x4][R2] ;  /* 0x0100000002027b82 */ /* 0x000ea20000000a00 */
[----:B------:R-:W-:Y:S01]  /*11b20*/  IMAD.U32 R6, RZ, RZ, UR6 ;  /* 0x00000006ff067e24 */ /* 0x000fe2000f8e00ff */
[----:B------:R-:W-:Y:S01]  /*11b30*/  MOV R7, UR7 ;  /* 0x0000000700077c02 */ /* 0x000fe20008000f00 */
[----:B------:R-:W-:Y:S01]  /*11b40*/  IMAD.U32 R10, RZ, RZ, UR4 ;  /* 0x00000004ff0a7e24 */ /* 0x000fe2000f8e00ff */
[----:B------:R-:W-:Y:S01]  /*11b50*/  MOV R8, 0x70 ;  /* 0x0000007000087802 */ /* 0x000fe20000000f00 */
[----:B------:R-:W-:-:S02]  /*11b60*/  IMAD.U32 R11, RZ, RZ, UR5 ;  /* 0x00000005ff0b7e24 */ /* 0x000fc4000f8e00ff */
[----:B------:R-:W-:Y:S02]  /*11b70*/  IMAD.MOV.U32 R12, RZ, RZ, 0x1 ;  /* 0x00000001ff0c7424 */ /* 0x000fe400078e00ff */
[----:B------:R-:W-:-:S07]  /*11b80*/  IMAD.MOV.U32 R13, RZ, RZ, RZ ;  /* 0x000000ffff0d7224 */ /* 0x000fce00078e00ff */
[----:B------:R-:W-:-:S07]  /*11b90*/  LEPC R20, `(.L_x_51) ;  /* 0x000000001014794e */ /* 0x000fce0000000000 */
[----:B-12--5:R-:W-:Y:S05]  /*11ba0*/  CALL.ABS.NOINC R2 ;  /* 0x0000000002007343 */ /* 0x026fea0003c00000 */
.L_x_51:
[----:B------:R-:W2:Y:S01]  /*11bb0*/  S2R R4, SR_TID.X ;  /* 0x0000000000047919 */ /* 0x000ea20000002100 */
[----:B------:R-:W-:Y:S01]  /*11bc0*/  ULDC.64 UR4, c[0x0][0x730] ;  /* 0x0001cc0000047ab9 */ /* 0x000fe20000000a00 */
[----:B------:R-:W-:Y:S01]  /*11bd0*/  VIADD R124, R124, 0x1f ;  /* 0x0000001f7c7c7836 */ /* 0x000fe20000000000 */
[----:B------:R-:W-:Y:S01]  /*11be0*/  ISETP.NE.U32.AND P0, PT, RZ, UR4, PT ;  /* 0x00000004ff007c0c */ /* 0x000fe2000bf05070 */
[----:B------:R-:W-:Y:S01]  /*11bf0*/  BSSY B0, `(.L_x_52) ;  /* 0x0000010000007945 */ /* 0x000fe20003800000 */
[----:B------:R-:W-:Y:S02]  /*11c00*/  SHF.L.U32 R114, R114, 0x6, RZ ;  /* 0x0000000672727819 */ /* 0x000fe400000006ff */
[----:B------:R-:W-:-:S13]  /*11c10*/  ISETP.NE.AND.EX P0, PT, RZ, UR5, PT, P0 ;  /* 0x00000005ff007c0c */ /* 0x000fda000bf05300 */
[----:B-1---5:R-:W1:Y:S01]  /*11c20*/  @P0 LDC R149, c[0x0][0x720] ;  /* 0x0001c800ff950b82 */ /* 0x022e620000000800 */
[----:B------:R-:W-:Y:S02]  /*11c30*/  ISETP.GT.U32.AND P0, PT, R124, 0x3e, PT ;  /* 0x0000003e7c00780c */ /* 0x000fe40003f04070 */
[C---:B--2---:R-:W-:Y:S01]  /*11c40*/  SHF.L.U32 R0, R4.reuse, 0x1, RZ ;  /* 0x0000000104007819 */ /* 0x044fe200000006ff */
[----:B------:R-:W-:-:S03]  /*11c50*/  IMAD.SHL.U32 R3, R4, 0x10, RZ ;  /* 0x0000001004037824 */ /* 0x000fc600078e00ff */
[----:B------:R-:W-:Y:S02]  /*11c60*/  LOP3.LUT R2, R0, 0x6, RZ, 0xc0, !PT ;  /* 0x0000000600027812 */ /* 0x000fe400078ec0ff */
[----:B------:R-:W-:-:S03]  /*11c70*/  LOP3.LUT R3, R3, 0x180, RZ, 0xc0, !PT ;  /* 0x0000018003037812 */ /* 0x000fc600078ec0ff */
[----:B------:R-:W-:Y:S01]  /*11c80*/  IMAD R2, R115, 0x400, R2 ;  /* 0x0000040073027824 */ /* 0x000fe200078e0202 */
[----:B------:R-:W-:Y:S02]  /*11c90*/  LOP3.LUT R0, R3, 0x30, R0, 0xf8, !PT ;  /* 0x0000003003007812 */ /* 0x000fe400078ef800 */
[----:B------:R-:W-:Y:S01]  /*11ca0*/  LOP3.LUT R3, R114, 0x40, RZ, 0xc0, !PT ;  /* 0x0000004072037812 */ /* 0x000fe200078ec0ff */
[----:B-1----:R-:W-:-:S03]  /*11cb0*/  FMUL R16, R16, R149 ;  /* 0x0000009510107220 */ /* 0x002fc60000400000 */
[----:B------:R-:W-:Y:S01]  /*11cc0*/  IADD3 R3, R0, R2, R3 ;  /* 0x0000000200037210 */ /* 0x000fe20007ffe003 */
[----:B------:R-:W-:Y:S06]  /*11cd0*/  @P0 BRA `(.L_x_53) ;  /* 0x0000000000040947 */ /* 0x000fec0003800000 */
[----:B------:R-:W-:-:S04]  /*11ce0*/  DEPBAR.LE SB0, 0x1 ;  /* 0x000080400000791a */ /* 0x000fc80000000000 */
.L_x_53:
[----:B------:R-:W-:Y:S05]  /*11cf0*/  BSYNC B0 ;  /* 0x0000000000007941 */ /* 0x000fea0003800000 */
.L_x_52:
[----:B------:R-:W-:Y:S05]  /*11d00*/  WARPSYNC.ALL ;  /* 0x0000000000007948 */ /* 0x000fea0003800000 */
[----:B------:R-:W-:Y:S01]  /*11d10*/  BAR.SYNC.DEFER_BLOCKING 0x1, 0x80 ;  /* 0x0042000000007b1d */ /* 0x000fe20000010000 */
[----:B------:R-:W-:Y:S01]  /*11d20*/  R2P PR, R4, 0x18 ;  /* 0x0000001804007804 */ /* 0x000fe20000000000 */
[----:B------:R-:W-:Y:S01]  /*11d30*/  IMAD.MOV.U32 R0, RZ, RZ, 0x10 ;  /* 0x00000010ff007424 */ /* 0x000fe200078e00ff */
[----:B------:R-:W-:Y:S01]  /*11d40*/  IADD3 R3, R150, R3, RZ ;  /* 0x0000000396037210 */ /* 0x000fe20007ffe0ff */
        /* <DEDUP_REMOVED lines=15> */
[----:B------:R-:W-:Y:S01]  /*11e40*/  SEL R0, R0, 0xfffffff0, !P3 ;  /* 0xfffffff000007807 */ /* 0x000fe20005800000 */
        /* <DEDUP_REMOVED lines=8> */
[----:B------:R-:W-:-:S02]  /*11ed0*/  VIADD R5, R3, 0x20 ;  /* 0x0000002003057836 */ /* 0x000fc40000000000 */
        /* <DEDUP_REMOVED lines=8> */
[C---:B------:R-:W-:Y:S01]  /*11f60*/  @P4 IADD3 R5, R3.reuse, -0x20, RZ ;  /* 0xffffffe003054810 */ /* 0x040fe20007ffe0ff */
[----:B------:R-:W-:Y:S01]  /*11f70*/  IMAD.IADD R2, R3, 0x1, R0 ;  /* 0x0000000103027824 */ /* 0x000fe200078e0200 */
[----:B------:R-:W-:Y:S01]  /*11f80*/  F2FP.SATFINITE.E4M3.F32.PACK_AB_MERGE_C R16, R17, R16, RZ ;  /* 0x000000101110723e */ /* 0x000fe200048070ff */
[----:B------:R-:W-:Y:S01]  /*11f90*/  FMUL R89, R89, R149 ;  /* 0x0000009559597220 */ /* 0x000fe20000400000 */
[----:B------:R-:W-:Y:S01]  /*11fa0*/  F2FP.SATFINITE.E4M3.F32.PACK_AB_MERGE_C R122, R122, R121, RZ ;  /* 0x000000797a7a723e */ /* 0x000fe200048070ff */
[----:B------:R-:W-:Y:S01]  /*11fb0*/  IMAD.IADD R7, R0, 0x1, R5 ;  /* 0x0000000100077824 */ /* 0x000fe200078e0205 */
[----:B------:R-:W-:Y:S01]  /*11fc0*/  F2FP.SATFINITE.E4M3.F32.PACK_AB_MERGE_C R18, R19, R18, RZ ;  /* 0x000000121312723e */ /* 0x000fe200048070ff */
[----:B------:R1:W-:Y:S01]  /*11fd0*/  STS.U16 [R3], R16 ;  /* 0x0000001003007388 */ /* 0x0003e20000000400 */
[----:B------:R-:W-:Y:S01]  /*11fe0*/  F2FP.SATFINITE.E4M3.F32.PACK_AB_MERGE_C R118, R118, R117, RZ ;  /* 0x000000757676723e */ /* 0x000fe200048070ff */
[----:B------:R-:W-:Y:S01]  /*11ff0*/  FMUL R88, R88, R149 ;  /* 0x0000009558587220 */ /* 0x000fe20000400000 */
[----:B------:R-:W-:Y:S01]  /*12000*/  F2FP.SATFINITE.E4M3.F32.PACK_AB_MERGE_C R23, R23, R22, RZ ;  /* 0x000000161717723e */ /* 0x000fe200048070ff */
[----:B------:R1:W-:Y:S01]  /*12010*/  STS.U16 [R3+0x200], R122 ;  /* 0x0002007a03007388 */ /* 0x0003e20000000400 */
        /* <DEDUP_REMOVED lines=9> */
[-C--:B------:R-:W-:Y:S01]  /*120b0*/  FMUL R91, R91, R149.reuse ;  /* 0x000000955b5b7220 */ /* 0x080fe20000400000 */
[----:B------:R-:W-:Y:S01]  /*120c0*/  F2FP.SATFINITE.E4M3.F32.PACK_AB_MERGE_C R28, R29, R28, RZ ;  /* 0x0000001c1d1c723e */ /* 0x000fe200048070ff */
[----:B------:R1:W-:Y:S01]  /*120d0*/  STS.U16 [R2], R23 ;  /* 0x0000001702007388 */ /* 0x0003e20000000400 */
[----:B------:R-:W-:Y:S01]  /*120e0*/  F2FP.SATFINITE.E4M3.F32.PACK_AB_MERGE_C R82, R83, R82, RZ ;  /* 0x000000525352723e */ /* 0x000fe200048070ff */
[-C--:B------:R-:W-:Y:S01]  /*120f0*/  FMUL R90, R90, R149.reuse ;  /* 0x000000955a5a7220 */ /* 0x080fe20000400000 */
[----:B------:R-:W-:Y:S01]  /*12100*/  F2FP.SATFINITE.E4M3.F32.PACK_AB_MERGE_C R30, R31, R30, RZ ;  /* 0x0000001e1f1e723e */ /* 0x000fe200048070ff */
[----:B------:R1:W-:Y:S01]  /*12110*/  STS.U16 [R2+0x200], R111 ;  /* 0x0002006f02007388 */ /* 0x0003e20000000400 */
[----:B------:R-:W-:Y:S01]  /*12120*/  F2FP.SATFINITE.E4M3.F32.PACK_AB_MERGE_C R84, R85, R84, RZ ;  /* 0x000000545554723e */ /* 0x000fe200048070ff */
[-C--:B------:R-:W-:Y:S01]  /*12130*/  FMUL R37, R37, R149.reuse ;  /* 0x0000009525257220 */ /* 0x080fe20000400000 */
[----:B------:R-:W-:Y:S01]  /*12140*/  F2FP.SATFINITE.E4M3.F32.PACK_AB_MERGE_C R32, R33, R32, RZ ;  /* 0x000000202120723e */ /* 0x000fe200048070ff */
[----:B------:R1:W-:Y:S01]  /*12150*/  STS.U16 [R2+0x8], R25 ;  /* 0x0000081902007388 */ /* 0x0003e20000000400 */
[----:B------:R-:W-:Y:S01]  /*12160*/  F2FP.SATFINITE.E4M3.F32.PACK_AB_MERGE_C R86, R87, R86, RZ ;  /* 0x000000565756723e */ /* 0x000fe200048070ff */
[-C--:B------:R-:W-:Y:S01]  /*12170*/  FMUL R36, R36, R149.reuse ;  /* 0x0000009524247220 */ /* 0x080fe20000400000 */
[-C--:B------:R-:W-:Y:S01]  /*12180*/  FMUL R93, R93, R149.reuse ;  /* 0x000000955d5d7220 */ /* 0x080fe20000400000 */
[----:B------:R1:W-:Y:S01]  /*12190*/  STS.U16 [R2+0x208], R107 ;  /* 0x0002086b02007388 */ /* 0x0003e20000000400 */
[-C--:B------:R-:W-:Y:S01]  /*121a0*/  FMUL R92, R92, R149.reuse ;  /* 0x000000955c5c7220 */ /* 0x080fe20000400000 */
[-C--:B------:R-:W-:Y:S01]  /*121b0*/  FMUL R39, R39, R149.reuse ;  /* 0x0000009527277220 */ /* 0x080fe20000400000 */
[-C--:B------:R-:W-:Y:S01]  /*121c0*/  FMUL R38, R38, R149.reuse ;  /* 0x0000009526267220 */ /* 0x080fe20000400000 */
[----:B------:R1:W-:Y:S01]  /*121d0*/  STS.U16 [R5], R26 ;  /* 0x0000001a05007388 */ /* 0x0003e20000000400 */
[-C--:B------:R-:W-:Y:S01]  /*121e0*/  FMUL R95, R95, R149.reuse ;  /* 0x000000955f5f7220 */ /* 0x080fe20000400000 */
[-C--:B------:R-:W-:Y:S01]  /*121f0*/  FMUL R94, R94, R149.reuse ;  /* 0x000000955e5e7220 */ /* 0x080fe20000400000 */
[-C--:B------:R-:W-:Y:S01]  /*12200*/  FMUL R41, R41, R149.reuse ;  /* 0x0000009529297220 */ /* 0x080fe20000400000 */
[----:B------:R1:W-:Y:S01]  /*12210*/  STS.U16 [R5+0x200], R104 ;  /* 0x0002006805007388 */ /* 0x0003e20000000400 */
        /* <DEDUP_REMOVED lines=27> */
[----:B------:R-:W-:Y:S01]  /*123d0*/  @!PT LDS RZ, [RZ] ;  /* 0x00000000fffff984 */ /* 0x000fe20000000800 */
[----:B------:R-:W-:Y:S01]  /*123e0*/  @!PT LDS RZ, [RZ] ;  /* 0x00000000fffff984 */ /* 0x000fe20000000800 */
[----:B------:R-:W-:Y:S01]  /*123f0*/  @!PT LDS RZ, [RZ] ;  /* 0x00000000fffff984 */ /* 0x000fe20000000800 */
[----:B------:R-:W-:Y:S01]  /*12400*/  @!PT LDS RZ, [RZ] ;  /* 0x00000000fffff984 */ /* 0x000fe20000000800 */
[----:B------:R2:W-:Y:S06]  /*12410*/  MEMBAR.ALL.CTA ;  /* 0x0000000000007992 */ /* 0x0005ec0000008000 */
[----:B--2---:R-:W2:Y:S01]  /*12420*/  FENCE.VIEW.ASYNC.S ;  /* 0x00000000000073c6 */ /* 0x004ea20000000000 */
        /* <DEDUP_REMOVED lines=60> */
[----:B------:R-:W-:Y:S01]  /*127f0*/  BSSY B0, `(.L_x_54) ;  /* 0x000003d000007945 */ /* 0x000fe20003800000 */
[----:B------:R-:W-:-:S02]  /*12800*/  F2FP.SATFINITE.E4M3.F32.PACK_AB_MERGE_C R34, R35, R34, RZ ;  /* 0x000000222322723e */ /* 0x000fc400048070ff */
[----:B------:R-:W-:Y:S02]  /*12810*/  F2FP.SATFINITE.E4M3.F32.PACK_AB_MERGE_C R88, R89, R88, RZ ;  /* 0x000000585958723e */ /* 0x000fe400048070ff */
[----:B------:R-:W-:Y:S02]  /*12820*/  F2FP.SATFINITE.E4M3.F32.PACK_AB_MERGE_C R36, R37, R36, RZ ;  /* 0x000000242524723e */ /* 0x000fe400048070ff */
[----:B------:R-:W-:Y:S02]  /*12830*/  F2FP.SATFINITE.E4M3.F32.PACK_AB_MERGE_C R90, R91, R90, RZ ;  /* 0x0000005a5b5a723e */ /* 0x000fe400048070ff */
[----:B------:R-:W-:Y:S02]  /*12840*/  F2FP.SATFINITE.E4M3.F32.PACK_AB_MERGE_C R39, R39, R38, RZ ;  /* 0x000000262727723e */ /* 0x000fe400048070ff */
[----:B------:R-:W-:Y:S02]  /*12850*/  F2FP.SATFINITE.E4M3.F32.PACK_AB_MERGE_C R93, R93, R92, RZ ;  /* 0x0000005c5d5d723e */ /* 0x000fe400048070ff */
        /* <DEDUP_REMOVED lines=41> */
[----:B------:R-:W-:Y:S01]  /*12af0*/  F2FP.SATFINITE.E4M3.F32.PACK_AB_MERGE_C R148, R148, R147, RZ ;  /* 0x000000939494723e */ /* 0x000fe200048070ff */
[----:B--2---:R-:W-:Y:S06]  /*12b00*/  BAR.SYNC.DEFER_BLOCKING 0x1, 0x80 ;  /* 0x0042000000007b1d */ /* 0x004fec0000010000 */
[----:B-1----:R-:W-:Y:S05]  /*12b10*/  @P0 BRA `(.L_x_55) ;  /* 0x0000000000280947 */ /* 0x002fea0003800000 */
[----:B------:R-:W-:Y:S01]  /*12b20*/  S2UR UR44, SR_CTAID.Z ;  /* 0x00000000002c79c3 */ /* 0x000fe20000002700 */
[----:B------:R-:W-:Y:S01]  /*12b30*/  ULDC.64 UR4, c[0x0][0x198] ;  /* 0x0000660000047ab9 */ /* 0x000fe20000000a00 */
[----:B------:R-:W-:Y:S01]  /*12b40*/  R2UR UR40, R150 ;  /* 0x00000000962872ca */ /* 0x000fe200000e0000 */
[----:B------:R-:W-:Y:S01]  /*12b50*/  UIADD3 UR4, UP0, UR4, 0x670, URZ ;  /* 0x0000067004047890 */ /* 0x000fe2000ff1e03f */
[----:B------:R-:W-:-:S03]  /*12b60*/  UMOV UR41, URZ ;  /* 0x0000003f00297c82 */ /* 0x000fc60008000000 */
[----:B------:R-:W-:Y:S01]  /*12b70*/  UIADD3.X UR5, URZ, UR5, URZ, UP0, !UPT ;  /* 0x000000053f057290 */ /* 0x000fe200087fe43f */
[----:B------:R-:W1:Y:S08]  /*12b80*/  S2UR UR43, SR_CTAID.Y ;  /* 0x00000000002b79c3 */ /* 0x000e700000002600 */
[----:B-1----:R1:W-:Y:S01]  /*12b90*/  UTMASTG.4D [UR40], [UR4] ;  /* 0x00000028040073b5 */ /* 0x0023e20008018000 */
[----:B------:R0:W-:Y:S01]  /*12ba0*/  UTMACMDFLUSH ;  /* 0x00000000000079b7 */ /* 0x0001e20000000000 */
[----:B-1----:R-:W-:-:S04]  /*12bb0*/  DEPBAR.LE SB0, 0x1 ;  /* 0x000080400000791a */ /* 0x002fc80000000000 */
.L_x_55:
[----:B------:R-:W-:Y:S05]  /*12bc0*/  BSYNC B0 ;  /* 0x0000000000007941 */ /* 0x000fea0003800000 */
.L_x_54:
[----:B------:R-:W-:Y:S06]  /*12bd0*/  BAR.SYNC.DEFER_BLOCKING 0x1, 0x80 ;  /* 0x0042000000007b1d */ /* 0x000fec0000010000 */
[----:B------:R-:W-:Y:S01]  /*12be0*/  BSSY B0, `(.L_x_56) ;  /* 0x0000024000007945 */ /* 0x000fe20003800000 */
[----:B------:R1:W-:Y:S04]  /*12bf0*/  STS.U16 [R3+0x1000], R34 ;  /* 0x0010002203007388 */ /* 0x0003e80000000400 */
        /* <DEDUP_REMOVED lines=14> */
[----:B------:R1:W-:Y:S01]  /*12ce0*/  STS.U16 [R7+0x1208], R102 ;  /* 0x0012086607007388 */ /* 0x0003e20000000400 */
[----:B------:R-:W-:Y:S01]  /*12cf0*/  @!PT LDS RZ, [RZ] ;  /* 0x00000000fffff984 */ /* 0x000fe20000000800 */
[----:B------:R-:W-:Y:S01]  /*12d00*/  @!PT LDS RZ, [RZ] ;  /* 0x00000000fffff984 */ /* 0x000fe20000000800 */
[----:B------:R-:W-:Y:S01]  /*12d10*/  @!PT LDS RZ, [RZ] ;  /* 0x00000000fffff984 */ /* 0x000fe20000000800 */
[----:B------:R-:W-:Y:S01]  /*12d20*/  @!PT LDS RZ, [RZ] ;  /* 0x00000000fffff984 */ /* 0x000fe20000000800 */
[----:B------:R2:W-:Y:S06]  /*12d30*/  MEMBAR.ALL.CTA ;  /* 0x0000000000007992 */ /* 0x0005ec0000008000 */
[----:B--2---:R-:W2:Y:S02]  /*12d40*/  FENCE.VIEW.ASYNC.S ;  /* 0x00000000000073c6 */ /* 0x004ea40000000000 */
[----:B--2---:R-:W-:Y:S06]  /*12d50*/  BAR.SYNC.DEFER_BLOCKING 0x1, 0x80 ;  /* 0x0042000000007b1d */ /* 0x004fec0000010000 */
[----:B-1----:R-:W-:Y:S05]  /*12d60*/  @P0 BRA `(.L_x_57) ;  /* 0x00000000002c0947 */ /* 0x002fea0003800000 */
[----:B------:R-:W-:Y:S01]  /*12d70*/  S2UR UR44, SR_CTAID.Z ;  /* 0x00000000002c79c3 */ /* 0x000fe20000002700 */
[----:B------:R-:W-:Y:S01]  /*12d80*/  R2UR UR40, R150 ;  /* 0x00000000962872ca */ /* 0x000fe200000e0000 */
[----:B------:R-:W-:Y:S01]  /*12d90*/  ULDC.64 UR4, c[0x0][0x198] ;  /* 0x0000660000047ab9 */ /* 0x000fe20000000a00 */
[----:B------:R-:W-:Y:S01]  /*12da0*/  UMOV UR41, 0x40 ;  /* 0x0000004000297882 */ /* 0x000fe20000000000 */
[----:B------:R-:W-:-:S04]  /*12db0*/  UIADD3 UR4, UP0, UR4, 0x670, URZ ;  /* 0x0000067004047890 */ /* 0x000fc8000ff1e03f */
[----:B------:R-:W1:Y:S01]  /*12dc0*/  S2UR UR43, SR_CTAID.Y ;  /* 0x00000000002b79c3 */ /* 0x000e620000002600 */
[----:B------:R-:W-:-:S05]  /*12dd0*/  UIADD3.X UR5, URZ, UR5, URZ, UP0, !UPT ;  /* 0x000000053f057290 */ /* 0x000fca00087fe43f */
[----:B------:R-:W-:-:S09]  /*12de0*/  UIADD3 UR40, UR40, 0x1000, URZ ;  /* 0x0000100028287890 */ /* 0x000fd2000fffe03f */
[----:B-1----:R1:W-:Y:S01]  /*12df0*/  UTMASTG.4D [UR40], [UR4] ;  /* 0x00000028040073b5 */ /* 0x0023e20008018000 */
[----:B------:R0:W-:Y:S01]  /*12e00*/  UTMACMDFLUSH ;  /* 0x00000000000079b7 */ /* 0x0001e20000000000 */
[----:B-1----:R-:W-:-:S04]  /*12e10*/  DEPBAR.LE SB0, 0x1 ;  /* 0x000080400000791a */ /* 0x002fc80000000000 */
.L_x_57:
[----:B------:R-:W-:Y:S05]  /*12e20*/  BSYNC B0 ;  /* 0x0000000000007941 */ /* 0x000fea0003800000 */
.L_x_56:
[----:B------:R-:W-:Y:S06]  /*12e30*/  BAR.SYNC.DEFER_BLOCKING 0x1, 0x80 ;  /* 0x0042000000007b1d */ /* 0x000fec0000010000 */
[----:B------:R-:W-:Y:S01]  /*12e40*/  BSSY B0, `(.L_x_58) ;  /* 0x0000024000007945 */ /* 0x000fe20003800000 */
[----:B------:R1:W-:Y:S04]  /*12e50*/  STS.U16 [R3], R50 ;  /* 0x0000003203007388 */ /* 0x0003e80000000400 */
[----:B------:R1:W-:Y:S04]  /*12e60*/  STS.U16 [R3+0x200], R106 ;  /* 0x0002006a03007388 */ /* 0x0003e80000000400 */
[----:B------:R1:W-:Y:S04]  /*12e70*/  STS.U16 [R3+0x8], R52 ;  /* 0x0000083403007388 */ /* 0x0003e80000000400 */
[----:B------:R1:W-:Y:S04]  /*12e80*/  STS.U16 [R3+0x208], R110 ;  /* 0x0002086e03007388 */ /* 0x0003e80000000400 */
        /* <DEDUP_REMOVED lines=21> */
[----:B------:R-:W-:Y:S01]  /*12fe0*/  ULDC.64 UR4, c[0x0][0x198] ;  /* 0x0000660000047ab9 */ /* 0x000fe20000000a00 */
[----:B------:R-:W-:Y:S01]  /*12ff0*/  R2UR UR8, R150 ;  /* 0x00000000960872ca */ /* 0x000fe200000e0000 */
[----:B------:R-:W-:Y:S01]  /*13000*/  UIADD3 UR4, UP0, UR4, 0x670, URZ ;  /* 0x0000067004047890 */ /* 0x000fe2000ff1e03f */
[----:B------:R-:W-:Y:S01]  /*13010*/  UMOV UR9, 0x80 ;  /* 0x0000008000097882 */ /* 0x000fe20000000000 */
[----:B------:R-:W-:Y:S02]  /*13020*/  UMOV UR10, UR42 ;  /* 0x0000002a000a7c82 */ /* 0x000fe40008000000 */
[----:B------:R-:W-:Y:S01]  /*13030*/  UIADD3.X UR5, URZ, UR5, URZ, UP0, !UPT ;  /* 0x000000053f057290 */ /* 0x000fe200087fe43f */
[----:B------:R-:W1:Y:S08]  /*13040*/  S2UR UR11, SR_CTAID.Y ;  /* 0x00000000000b79c3 */ /* 0x000e700000002600 */
[----:B-1----:R1:W-:Y:S01]  /*13050*/  UTMASTG.4D [UR8], [UR4] ;  /* 0x00000008040073b5 */ /* 0x0023e20008018000 */
[----:B------:R0:W-:Y:S01]  /*13060*/  UTMACMDFLUSH ;  /* 0x00000000000079b7 */ /* 0x0001e20000000000 */
[----:B-1----:R-:W-:-:S04]  /*13070*/  DEPBAR.LE SB0, 0x1 ;  /* 0x000080400000791a */ /* 0x002fc80000000000 */
.L_x_59:
[----:B------:R-:W-:Y:S05]  /*13080*/  BSYNC B0 ;  /* 0x0000000000007941 */ /* 0x000fea0003800000 */
.L_x_58:
        /* <DEDUP_REMOVED lines=34> */
[----:B-1----:R1:W-:Y:S02]  /*132b0*/  UTMASTG.4D [UR40], [UR4] ;  /* 0x00000028040073b5 */ /* 0x0023e40008018000 */
[----:B-1----:R0:W-:Y:S02]  /*132c0*/  UTMACMDFLUSH ;  /* 0x00000000000079b7 */ /* 0x0021e40000000000 */
.L_x_61:
[----:B------:R-:W-:Y:S05]  /*132d0*/  BSYNC B0 ;  /* 0x0000000000007941 */ /* 0x000fea0003800000 */
.L_x_60:
[----:B------:R-:W-:Y:S01]  /*132e0*/  UIADD3 UR36, UR36, -0x1, URZ ;  /* 0xffffffff24247890 */ /* 0x000fe2000fffe03f */
[----:B------:R-:W-:-:S04]  /*132f0*/  DEPBAR.LE SB0, 0x0 ;  /* 0x000080000000791a */ /* 0x000fc80000000000 */
[----:B------:R-:W-:-:S04]  /*13300*/  USHF.L.U32 UR4, UR36, 0x3, URZ ;  /* 0x0000000324047899 */ /* 0x000fc8000800063f */
[----:B------:R-:W-:-:S04]  /*13310*/  ULOP3.LUT UR4, UR4, 0x8, URZ, 0xe2, !UPT ;  /* 0x0000000804047892 */ /* 0x000fc8000f8ee23f */
[----:B------:R-:W-:-:S06]  /*13320*/  ULOP3.LUT UR4, UR4, 0x18, URZ, 0x3c, !UPT ;  /* 0x0000001804047892 */ /* 0x000fcc000f8e3c3f */
[----:B------:R-:W-:-:S04]  /*13330*/  IMAD.U32 R0, RZ, RZ, UR4 ;  /* 0x00000004ff007e24 */ /* 0x000fc8000f8e00ff */
[----:B------:R-:W-:Y:S01]  /*13340*/  SYNCS.ARRIVE.TRANS64.A1T0 RZ, [R0+UR37+0x58090], RZ ;  /* 0x058090ff00ff79a7 */ /* 0x000fe20008100025 */
[----:B------:R-:W-:Y:S05]  /*13350*/  EXIT ;  /* 0x000000000000794d */ /* 0x000fea0003800000 */
.L_x_6:
[----:B------:R-:W-:-:S08]  /*13360*/  UISETP.NE.AND UP0, UPT, UR5, 0x1, UPT ;  /* 0x000000010500788c */ /* 0x000fd0000bf05270 */
[----:B------:R-:W1:-:S00]  /*13370*/  USETMAXREG.DEALLOC.CTAPOOL 0x18 ;  /* 0x00000018000079c8 */ /* 0x000e4000080e0500 */
[----:B------:R-:W-:-:S13]  /*13380*/  PLOP3.LUT P0, PT, PT, PT, UP0, 0x80, 0x0 ;  /* 0x000000000000781c */ /* 0x000fda0003f0f008 */
[----:B------:R-:W-:Y:S05]  /*13390*/  @P0 EXIT ;  /* 0x000000000000094d */ /* 0x000fea0003800000 */
[----:B------:R-:W2:Y:S01]  /*133a0*/  S2UR UR11, SR_CTAID.X ;  /* 0x00000000000b79c3 */ /* 0x000ea20000002500 */
[----:B------:R-:W-:Y:S01]  /*133b0*/  ELECT P3, URZ, PT ;  /* 0x00000000003f782f */ /* 0x000fe20003860000 */
[----:B------:R-:W-:Y:S01]  /*133c0*/  BSSY B0, `(.L_x_62) ;  /* 0x000002e000007945 */ /* 0x000fe20003800000 */
[----:B-1----:R-:W-:Y:S01]  /*133d0*/  MOV R2, RZ ;  /* 0x000000ff00027202 */ /* 0x002fe20000000f00 */
[----:B------:R-:W-:Y:S02]  /*133e0*/  IMAD.MOV.U32 R8, RZ, RZ, RZ ;  /* 0x000000ffff087224 */ /* 0x000fe400078e00ff */
[----:B------:R-:W-:Y:S02]  /*133f0*/  IMAD.MOV.U32 R4, RZ, RZ, RZ ;  /* 0x000000ffff047224 */ /* 0x000fe400078e00ff */
[----:B------:R-:W1:Y:S08]  /*13400*/  S2UR UR28, SR_CTAID.Y ;  /* 0x00000000001c79c3 */ /* 0x000e700000002600 */
[----:B------:R-:W3:Y:S01]  /*13410*/  S2UR UR29, SR_CTAID.Z ;  /* 0x00000000001d79c3 */ /* 0x000ee20000002700 */
[----:B--2---:R-:W-:Y:S01]  /*13420*/  USHF.L.U32 UR11, UR11, 0x7, URZ ;  /* 0x000000070b0b7899 */ /* 0x004fe2000800063f */
[----:B------:R-:W-:Y:S11]  /*13430*/  @!P3 BRA `(.L_x_63) ;  /* 0x000000000098b947 */ /* 0x000ff60003800000 */
[----:B------:R-:W2:Y:S01]  /*13440*/  S2R R4, SR_CgaCtaId ;  /* 0x0000000000047919 */ /* 0x000ea20000008800 */
[----:B------:R-:W-:Y:S02]  /*13450*/  MOV R3, 0x400 ;  /* 0x0000040000037802 */ /* 0x000fe40000000f00 */
[----:B------:R-:W-:Y:S02]  /*13460*/  MOV R5, 0x1 ;  /* 0x0000000100057802 */ /* 0x000fe40000000f00 */
[----:B--2---:R-:W-:Y:S02]  /*13470*/  LEA R4, R4, R3, 0x18 ;  /* 0x0000000304047211 */ /* 0x004fe400078ec0ff */
[----:B------:R-:W-:-:S04]  /*13480*/  SHF.L.U32 R3, R5, 0x1f, RZ ;  /* 0x0000001f05037819 */ /* 0x000fc800000006ff */
[----:B------:R-:W2:Y:S02]  /*13490*/  SYNCS.PHASECHK.TRANS64.TRYWAIT P0, [R4+URZ+0x58060], R3 ;  /* 0x05806003040075a7 */ /* 0x000ea4000800017f */
[----:B--2---:R-:W-:Y:S05]  /*134a0*/  @!P0 BRA `(.L_x_64) ;  /* 0x0000001400008947 */ /* 0x004fea0003800000 */
.L_x_100:
[----:B------:R-:W-:Y:S01]  /*134b0*/  ULOP3.LUT UR5, UR4, 0x2, URZ, 0xfc, !UPT ;  /* 0x0000000204057892 */ /* 0x000fe2000f8efc3f */
[----:B--2---:R-:W-:-:S03]  /*134c0*/  @P2 IMAD.MOV.U32 R3, RZ, RZ, 0x4000 ;  /* 0x00004000ff032424 */ /* 0x004fc600078e00ff */
[----:B------:R-:W-:Y:S01]  /*134d0*/  UPRMT UR5, UR5, 0x9910, URZ ;  /* 0x0000991005057896 */ /* 0x000fe2000800003f */
[----:B------:R2:W-:Y:S03]  /*134e0*/  @P2 SYNCS.ARRIVE.TRANS64 RZ, [R4+URZ+0x58050], R3 ;  /* 0x0580500304ff29a7 */ /* 0x0005e6000800003f */
[----:B------:R-:W-:-:S06]  /*134f0*/  UISETP.NE.AND UP0, UPT, UR5, 0x2, UPT ;  /* 0x000000020500788c */ /* 0x000fcc000bf05270 */
[----:B------:R-:W-:-:S13]  /*13500*/  PLOP3.LUT P0, PT, PT, PT, UP0, 0x80, 0x0 ;  /* 0x000000000000781c */ /* 0x000fda0003f0f008 */
[----:B--2---:R-:W-:Y:S05]  /*13510*/  @P0 BRA `(.L_x_65) ;  /* 0x0000000000040947 */ /* 0x004fea0003800000 */
[----:B-1-3--:R-:W-:Y:S01]  /*13520*/  BPT.TRAP 0x1 ;  /* 0x000000040000795c */ /* 0x00afe20000300000 */
.L_x_65:
[----:B------:R-:W-:-:S04]  /*13530*/  LOP3.LUT P0, RZ, R0, 0x1f, RZ, 0xc0, !PT ;  /* 0x0000001f00ff7812 */ /* 0x000fc8000780c0ff */
[----:B------:R-:W-:-:S13]  /*13540*/  PLOP3.LUT P0, PT, P0, P2, PT, 0x2a, 0x0 ;  /* 0x000000000000781c */ /* 0x000fda0000704572 */
[----:B------:R-:W-:Y:S05]  /*13550*/  @P0 BRA `(.L_x_66) ;  /* 0x0000000000040947 */ /* 0x000fea0003800000 */
[----:B-1-3--:R-:W-:Y:S01]  /*13560*/  BPT.TRAP 0x1 ;  /* 0x000000040000795c */ /* 0x00afe20000300000 */
.L_x_66:
[----:B------:R-:W-:Y:S01]  /*13570*/  R2UR UR8, R4 ;  /* 0x00000000040872ca */ /* 0x000fe200000e0000 */
[----:B------:R-:W-:Y:S01]  /*13580*/  ULDC.64 UR6, c[0x0][0x198] ;  /* 0x0000660000067ab9 */ /* 0x000fe20000000a00 */
[----:B------:R-:W-:Y:S01]  /*13590*/  UMOV UR14, 0x0 ;  /* 0x00000000000e7882 */ /* 0x000fe20000000000 */
[----:B------:R-:W-:Y:S01]  /*135a0*/  UIADD3 UR6, UP0, UR6, 0xf0, URZ ;  /* 0x000000f006067890 */ /* 0x000fe2000ff1e03f */
[----:B------:R-:W-:Y:S01]  /*135b0*/  IMAD.MOV.U32 R4, RZ, RZ, 0x1 ;  /* 0x00000001ff047424 */ /* 0x000fe200078e00ff */
[----:B------:R-:W-:Y:S01]  /*135c0*/  UMOV UR15, 0x10000000 ;  /* 0x10000000000f7882 */ /* 0x000fe20000000000 */
[----:B------:R-:W-:Y:S01]  /*135d0*/  UMOV UR10, URZ ;  /* 0x0000003f000a7c82 */ /* 0x000fe20008000000 */
[----:B------:R-:W-:Y:S01]  /*135e0*/  UIADD3.X UR7, URZ, UR7, URZ, UP0, !UPT ;  /* 0x000000073f077290 */ /* 0x000fe200087fe43f */
[----:B------:R-:W-:Y:S01]  /*135f0*/  MOV R8, 0x40 ;  /* 0x0000004000087802 */ /* 0x000fe20000000f00 */
[----:B-1----:R-:W-:Y:S01]  /*13600*/  UMOV UR12, UR28 ;  /* 0x0000001c000c7c82 */ /* 0x002fe20008000000 */
[----:B---3--:R-:W-:Y:S01]  /*13610*/  UMOV UR13, UR29 ;  /* 0x0000001d000d7c82 */ /* 0x008fe20008000000 */
[----:B------:R-:W-:Y:S01]  /*13620*/  UMOV UR26, 0x80 ;  /* 0x00000080001a7882 */ /* 0x000fe20000000000 */
[----:B------:R-:W-:Y:S01]  /*13630*/  UMOV UR27, UR11 ;  /* 0x0000000b001b7c82 */ /* 0x000fe20008000000 */
[----:B------:R-:W-:-:S02]  /*13640*/  UIADD3 UR9, UR8, 0x58050, URZ ;  /* 0x0005805008097890 */ /* 0x000fc4000fffe03f */
[----:B------:R-:W-:-:S05]  /*13650*/  UIADD3 UR24, UR8, 0x2000, URZ ;  /* 0x0000200008187890 */ /* 0x000fca000fffe03f */
[----:B------:R-:W-:Y:S02]  /*13660*/  UMOV UR25, UR9 ;  /* 0x0000000900197c82 */ /* 0x000fe40008000000 */
[----:B------:R2:W-:Y:S02]  /*13670*/  UTMALDG.4D [UR8], [UR6], desc[UR14] ;  /* 0x00000e08060075b4 */ /* 0x0005e40008019000 */
[----:B------:R2:W-:Y:S02]  /*13680*/  UTMALDG.4D [UR24], [UR6], desc[UR14] ;  /* 0x00000e18060075b4 */ /* 0x0005e40008019000 */
[----:B--2---:R-:W-:Y:S01]  /*13690*/  NOP ;  /* 0x0000000000007918 */ /* 0x004fe20000000000 */
.L_x_63:
[----:B-1-3--:R-:W-:Y:S05]  /*136a0*/  BSYNC B0 ;  /* 0x0000000000007941 */ /* 0x00afea0003800000 */
.L_x_62:
[----:B------:R-:W1:Y:S01]  /*136b0*/  LDC R3, c[0x0][0x28c] ;  /* 0x0000a300ff037b82 */ /* 0x000e620000000800 */
[----:B------:R-:W-:Y:S01]  /*136c0*/  BSSY B0, `(.L_x_67) ;  /* 0x000002a000007945 */ /* 0x000fe20003800000 */
[----:B-1----:R-:W-:-:S13]  /*136d0*/  ISETP.GT.AND P4, PT, R3, RZ, P3 ;  /* 0x000000ff0300720c */ /* 0x002fda0001f84270 */
[----:B------:R-:W-:Y:S05]  /*136e0*/  @!P4 BRA `(.L_x_68) ;  /* 0x00000000009cc947 */ /* 0x000fea0003800000 */
[----:B------:R-:W1:Y:S01]  /*136f0*/  S2R R5, SR_CgaCtaId ;  /* 0x0000000000057919 */ /* 0x000e620000008800 */
[----:B------:R-:W-:-:S04]  /*13700*/  MOV R2, 0x400 ;  /* 0x0000040000027802 */ /* 0x000fc80000000f00 */
[----:B-1----:R-:W-:Y:S01]  /*13710*/  LEA R5, R5, R2, 0x18 ;  /* 0x0000000205057211 */ /* 0x002fe200078ec0ff */
[----:B------:R-:W-:-:S05]  /*13720*/  IMAD.MOV.U32 R2, RZ, RZ, 0x1 ;  /* 0x00000001ff027424 */ /* 0x000fca00078e00ff */
[----:B------:R-:W-:-:S04]  /*13730*/  SHF.L.U32 R2, R2, 0x1f, RZ ;  /* 0x0000001f02027819 */ /* 0x000fc800000006ff */
[----:B------:R-:W1:Y:S02]  /*13740*/  SYNCS.PHASECHK.TRANS64.TRYWAIT P0, [R5+URZ+0x58028], R2 ;  /* 0x05802802050075a7 */ /* 0x000e64000800017f */
[----:B-1----:R-:W-:Y:S05]  /*13750*/  @!P0 BRA `(.L_x_69) ;  /* 0x0000001000688947 */ /* 0x002fea0003800000 */
.L_x_101:
[----:B------:R-:W-:Y:S01]  /*13760*/  ULOP3.LUT UR5, UR4, 0x2, URZ, 0xfc, !UPT ;  /* 0x0000000204057892 */ /* 0x000fe2000f8efc3f */
[----:B-1----:R-:W-:-:S03]  /*13770*/  @P2 IMAD.MOV.U32 R2, RZ, RZ, 0x10000 ;  /* 0x00010000ff022424 */ /* 0x002fc600078e00ff */
[----:B------:R-:W-:Y:S01]  /*13780*/  UPRMT UR5, UR5, 0x9910, URZ ;  /* 0x0000991005057896 */ /* 0x000fe2000800003f */
[----:B------:R1:W-:Y:S03]  /*13790*/  @P2 SYNCS.ARRIVE.TRANS64 RZ, [R5+URZ+0x58000], R2 ;  /* 0x0580000205ff29a7 */ /* 0x0003e6000800003f */
[----:B------:R-:W-:-:S06]  /*137a0*/  UISETP.NE.AND UP0, UPT, UR5, 0x2, UPT ;  /* 0x000000020500788c */ /* 0x000fcc000bf05270 */
[----:B------:R-:W-:-:S13]  /*137b0*/  PLOP3.LUT P0, PT, PT, PT, UP0, 0x80, 0x0 ;  /* 0x000000000000781c */ /* 0x000fda0003f0f008 */
[----:B-1----:R-:W-:Y:S05]  /*137c0*/  @P0 BRA `(.L_x_70) ;  /* 0x0000000000040947 */ /* 0x002fea0003800000 */
[----:B------:R-:W-:Y:S01]  /*137d0*/  BPT.TRAP 0x1 ;  /* 0x000000040000795c */ /* 0x000fe20000300000 */
.L_x_70:
[----:B------:R-:W-:-:S04]  /*137e0*/  LOP3.LUT P0, RZ, R0, 0x1f, RZ, 0xc0, !PT ;  /* 0x0000001f00ff7812 */ /* 0x000fc8000780c0ff */
[----:B------:R-:W-:-:S13]  /*137f0*/  PLOP3.LUT P0, PT, P0, P2, PT, 0x2a, 0x0 ;  /* 0x000000000000781c */ /* 0x000fda0000704572 */
[----:B------:R-:W-:Y:S05]  /*13800*/  @P0 BRA `(.L_x_71) ;  /* 0x0000000000040947 */ /* 0x000fea0003800000 */
[----:B------:R-:W-:Y:S01]  /*13810*/  BPT.TRAP 0x1 ;  /* 0x000000040000795c */ /* 0x000fe20000300000 */
.L_x_71:
[----:B------:R-:W-:Y:S01]  /*13820*/  R2UR UR16, R5 ;  /* 0x00000000051072ca */ /* 0x000fe200000e0000 */
[----:B------:R-:W-:Y:S01]  /*13830*/  ULDC.64 UR6, c[0x0][0x198] ;  /* 0x0000660000067ab9 */ /* 0x000fe20000000a00 */
[----:B------:R-:W-:Y:S01]  /*13840*/  UMOV UR27, URZ ;  /* 0x0000003f001b7c82 */ /* 0x000fe20008000000 */
[----:B------:R-:W-:Y:S01]  /*13850*/  UIADD3 UR6, UP0, UR6, 0x1f0, URZ ;  /* 0x000001f006067890 */ /* 0x000fe2000ff1e03f */
[----:B------:R-:W-:Y:S01]  /*13860*/  MOV R2, 0x1 ;  /* 0x0000000100027802 */ /* 0x000fe20000000f00 */
[----:B------:R-:W-:Y:S01]  /*13870*/  UMOV UR8, 0x0 ;  /* 0x0000000000087882 */ /* 0x000fe20000000000 */
[----:B------:R-:W-:Y:S01]  /*13880*/  UMOV UR9, 0x10000000 ;  /* 0x1000000000097882 */ /* 0x000fe20000000000 */
[----:B------:R-:W-:Y:S01]  /*13890*/  UIADD3.X UR7, URZ, UR7, URZ, UP0, !UPT ;  /* 0x000000073f077290 */ /* 0x000fe200087fe43f */
[----:B------:R-:W-:Y:S01]  /*138a0*/  UMOV UR26, URZ ;  /* 0x0000003f001a7c82 */ /* 0x000fe20008000000 */
[----:B------:R-:W-:Y:S01]  /*138b0*/  UMOV UR18, 0x80 ;  /* 0x0000008000127882 */ /* 0x000fe20000000000 */
[----:B------:R-:W-:Y:S01]  /*138c0*/  UMOV UR20, UR28 ;  /* 0x0000001c00147c82 */ /* 0x000fe20008000000 */
[----:B------:R-:W-:-:S02]  /*138d0*/  UMOV UR21, UR29 ;  /* 0x0000001d00157c82 */ /* 0x000fc40008000000 */
[----:B------:R-:W-:Y:S02]  /*138e0*/  UIADD3 UR24, UR16, 0x8000, URZ ;  /* 0x0000800010187890 */ /* 0x000fe4000fffe03f */
[----:B------:R-:W-:Y:S02]  /*138f0*/  UIADD3 UR25, UR16, 0x58000, URZ ;  /* 0x0005800010197890 */ /* 0x000fe4000fffe03f */
[----:B------:R-:W-:Y:S01]  /*13900*/  UIADD3 UR16, UR16, 0x10000, URZ ;  /* 0x0001000010107890 */ /* 0x000fe2000fffe03f */
[----:B------:R-:W-:-:S04]  /*13910*/  UMOV UR19, UR27 ;  /* 0x0000001b00137c82 */ /* 0x000fc80008000000 */
[----:B------:R-:W-:Y:S02]  /*13920*/  UMOV UR17, UR25 ;  /* 0x0000001900117c82 */ /* 0x000fe40008000000 */
[----:B------:R1:W-:Y:S02]  /*13930*/  UTMALDG.4D [UR24], [UR6], desc[UR8] ;  /* 0x00000818060075b4 */ /* 0x0003e40008019000 */
[----:B------:R1:W-:Y:S02]  /*13940*/  UTMALDG.4D [UR16], [UR6], desc[UR8] ;  /* 0x00000810060075b4 */ /* 0x0003e40008019000 */
[----:B-1----:R-:W-:Y:S01]  /*13950*/  NOP ;  /* 0x0000000000007918 */ /* 0x002fe20000000000 */
.L_x_68:
[----:B------:R-:W-:Y:S05]  /*13960*/  BSYNC B0 ;  /* 0x0000000000007941 */ /* 0x000fea0003800000 */
.L_x_67:
[----:B------:R-:W-:Y:S04]  /*13970*/  BSSY B0, `(.L_x_72) ;  /* 0x000002c000007945 */ /* 0x000fe80003800000 */
[----:B------:R-:W-:Y:S05]  /*13980*/  @!P3 BRA `(.L_x_73) ;  /* 0x0000000000a8b947 */ /* 0x000fea0003800000 */
[----:B------:R-:W1:Y:S01]  /*13990*/  S2R R6, SR_CgaCtaId ;  /* 0x0000000000067919 */ /* 0x000e620000008800 */
[----:B------:R-:W-:-:S04]  /*139a0*/  MOV R5, 0x400 ;  /* 0x0000040000057802 */ /* 0x000fc80000000f00 */
[----:B-1----:R-:W-:Y:S01]  /*139b0*/  LEA R7, R6, R5, 0x18 ;  /* 0x0000000506077211 */ /* 0x002fe200078ec0ff */
[----:B------:R-:W-:-:S04]  /*139c0*/  IMAD.MOV.U32 R6, RZ, RZ, 0x1 ;  /* 0x00000001ff067424 */ /* 0x000fc800078e00ff */
[----:B------:R-:W-:Y:S01]  /*139d0*/  IMAD R5, R4, 0x8, R7 ;  /* 0x0000000804057824 */ /* 0x000fe200078e0207 */
[----:B------:R-:W-:-:S04]  /*139e0*/  SHF.L.U32 R6, R6, 0x1f, RZ ;  /* 0x0000001f06067819 */ /* 0x000fc800000006ff */
[----:B------:R-:W1:Y:S02]  /*139f0*/  SYNCS.PHASECHK.TRANS64.TRYWAIT P0, [R5+URZ+0x58060], R6 ;  /* 0x05806006050075a7 */ /* 0x000e64000800017f */
[----:B-1----:R-:W-:Y:S05]  /*13a00*/  @!P0 BRA `(.L_x_74) ;  /* 0x0000000c00d08947 */ /* 0x002fea0003800000 */
.L_x_102:
[----:B------:R-:W-:Y:S01]  /*13a10*/  ULOP3.LUT UR5, UR4, 0x2, URZ, 0xfc, !UPT ;  /* 0x0000000204057892 */ /* 0x000fe2000f8efc3f */
[----:B-1----:R-:W-:-:S03]  /*13a20*/  @P2 MOV R6, 0x4000 ;  /* 0x0000400000062802 */ /* 0x002fc60000000f00 */
[----:B------:R-:W-:Y:S01]  /*13a30*/  UPRMT UR5, UR5, 0x9910, URZ ;  /* 0x0000991005057896 */ /* 0x000fe2000800003f */
[----:B------:R1:W-:Y:S03]  /*13a40*/  @P2 SYNCS.ARRIVE.TRANS64 RZ, [R5+URZ+0x58050], R6 ;  /* 0x0580500605ff29a7 */ /* 0x0003e6000800003f */
[----:B------:R-:W-:-:S06]  /*13a50*/  UISETP.NE.AND UP0, UPT, UR5, 0x2, UPT ;  /* 0x000000020500788c */ /* 0x000fcc000bf05270 */
[----:B------:R-:W-:-:S13]  /*13a60*/  PLOP3.LUT P0, PT, PT, PT, UP0, 0x80, 0x0 ;  /* 0x000000000000781c */ /* 0x000fda0003f0f008 */
[----:B-1----:R-:W-:Y:S05]  /*13a70*/  @P0 BRA `(.L_x_75) ;  /* 0x0000000000040947 */ /* 0x002fea0003800000 */
[----:B------:R-:W-:Y:S01]  /*13a80*/  BPT.TRAP 0x1 ;  /* 0x000000040000795c */ /* 0x000fe20000300000 */
.L_x_75:
[----:B------:R-:W-:-:S04]  /*13a90*/  LOP3.LUT P0, RZ, R0, 0x1f, RZ, 0xc0, !PT ;  /* 0x0000001f00ff7812 */ /* 0x000fc8000780c0ff */
[----:B------:R-:W-:-:S13]  /*13aa0*/  PLOP3.LUT P0, PT, P0, P2, PT, 0x2a, 0x0 ;  /* 0x000000000000781c */ /* 0x000fda0000704572 */
[----:B------:R-:W-:Y:S05]  /*13ab0*/  @P0 BRA `(.L_x_76) ;  /* 0x0000000000040947 */ /* 0x000fea0003800000 */
[----:B------:R-:W-:Y:S01]  /*13ac0*/  BPT.TRAP 0x1 ;  /* 0x000000040000795c */ /* 0x000fe20000300000 */
.L_x_76:
[----:B------:R-:W-:Y:S01]  /*13ad0*/  R2UR UR16, R4 ;  /* 0x00000000041072ca */ /* 0x000fe200000e0000 */
[----:B------:R-:W-:Y:S01]  /*13ae0*/  ULDC.64 UR6, c[0x0][0x198] ;  /* 0x0000660000067ab9 */ /* 0x000fe20000000a00 */
[----:B------:R-:W-:Y:S01]  /*13af0*/  R2UR UR5, R7 ;  /* 0x00000000070572ca */ /* 0x000fe200000e0000 */
[----:B------:R-:W-:Y:S01]  /*13b00*/  UIADD3 UR6, UP0, UR6, 0xf0, URZ ;  /* 0x000000f006067890 */ /* 0x000fe2000ff1e03f */
[----:B------:R-:W-:Y:S01]  /*13b10*/  R2UR UR19, R8 ;  /* 0x00000000081372ca */ /* 0x000fe200000e0000 */
[----:B------:R-:W-:Y:S01]  /*13b20*/  UMOV UR8, 0x0 ;  /* 0x0000000000087882 */ /* 0x000fe20000000000 */
[----:B------:R-:W-:Y:S01]  /*13b30*/  R2UR UR17, R5 ;  /* 0x00000000051172ca */ /* 0x000fe200000e0000 */
[----:B------:R-:W-:Y:S01]  /*13b40*/  UIADD3.X UR7, URZ, UR7, URZ, UP0, !UPT ;  /* 0x000000073f077290 */ /* 0x000fe200087fe43f */
[----:B------:R-:W-:Y:S01]  /*13b50*/  UMOV UR9, 0x10000000 ;  /* 0x1000000000097882 */ /* 0x000fe20000000000 */
[----:B------:R-:W-:Y:S01]  /*13b60*/  UMOV UR18, URZ ;  /* 0x0000003f00127c82 */ /* 0x000fe20008000000 */
[----:B------:R-:W-:Y:S01]  /*13b70*/  UMOV UR20, UR28 ;  /* 0x0000001c00147c82 */ /* 0x000fe20008000000 */
[----:B------:R-:W-:Y:S01]  /*13b80*/  UMOV UR21, UR29 ;  /* 0x0000001d00157c82 */ /* 0x000fe20008000000 */
[----:B------:R-:W-:-:S03]  /*13b90*/  UMOV UR26, 0x80 ;  /* 0x00000080001a7882 */ /* 0x000fc60000000000 */
[----:B------:R-:W-:Y:S02]  /*13ba0*/  ULEA UR16, UR16, UR5, 0xe ;  /* 0x0000000510107291 */ /* 0x000fe4000f8e703f */
[----:B------:R-:W-:Y:S02]  /*13bb0*/  UIADD3 UR19, UR11, UR19, URZ ;  /* 0x000000130b137290 */ /* 0x000fe4000fffe03f */
[----:B------:R-:W-:Y:S02]  /*13bc0*/  UIADD3 UR17, UR17, 0x58050, URZ ;  /* 0x0005805011117890 */ /* 0x000fe4000fffe03f */
[----:B------:R-:W-:-:S03]  /*13bd0*/  UIADD3 UR24, UR16, 0x2000, URZ ;  /* 0x0000200010187890 */ /* 0x000fc6000fffe03f */
[----:B------:R-:W-:Y:S02]  /*13be0*/  UMOV UR27, UR19 ;  /* 0x00000013001b7c82 */ /* 0x000fe40008000000 */
[----:B------:R-:W-:Y:S02]  /*13bf0*/  UMOV UR25, UR17 ;  /* 0x0000001100197c82 */ /* 0x000fe40008000000 */
[----:B------:R1:W-:Y:S02]  /*13c00*/  UTMALDG.4D [UR16], [UR6], desc[UR8] ;  /* 0x00000810060075b4 */ /* 0x0003e40008019000 */
[----:B------:R1:W-:Y:S02]  /*13c10*/  UTMALDG.4D [UR24], [UR6], desc[UR8] ;  /* 0x00000818060075b4 */ /* 0x0003e40008019000 */
[----:B-1----:R-:W-:Y:S01]  /*13c20*/  NOP ;  /* 0x0000000000007918 */ /* 0x002fe20000000000 */
.L_x_73:
[----:B------:R-:W-:Y:S05]  /*13c30*/  BSYNC B0 ;  /* 0x0000000000007941 */ /* 0x000fea0003800000 */
.L_x_72:
[----:B------:R-:W-:Y:S01]  /*13c40*/  BSSY B0, `(.L_x_77) ;  /* 0x000002e000007945 */ /* 0x000fe20003800000 */
[----:B------:R-:W-:-:S03]  /*13c50*/  IMAD.MOV.U32 R8, RZ, RZ, RZ ;  /* 0x000000ffff087224 */ /* 0x000fc600078e00ff */
[----:B------:R-:W-:Y:S05]  /*13c60*/  @!P4 BRA `(.L_x_78) ;  /* 0x0000000000acc947 */ /* 0x000fea0003800000 */
[----:B------:R-:W1:Y:S01]  /*13c70*/  S2R R5, SR_CgaCtaId ;  /* 0x0000000000057919 */ /* 0x000e620000008800 */
[----:B------:R-:W-:Y:S01]  /*13c80*/  MOV R4, 0x400 ;  /* 0x0000040000047802 */ /* 0x000fe20000000f00 */
[----:B------:R-:W-:-:S05]  /*13c90*/  IMAD.MOV.U32 R7, RZ, RZ, 0x1 ;  /* 0x00000001ff077424 */ /* 0x000fca00078e00ff */
[----:B------:R-:W-:Y:S02]  /*13ca0*/  SHF.L.U32 R7, R7, 0x1f, RZ ;  /* 0x0000001f07077819 */ /* 0x000fe400000006ff */
[----:B-1----:R-:W-:-:S04]  /*13cb0*/  LEA R5, R5, R4, 0x18 ;  /* 0x0000000405057211 */ /* 0x002fc800078ec0ff */
[----:B------:R-:W-:-:S04]  /*13cc0*/  LEA R4, R2, R5, 0x3 ;  /* 0x0000000502047211 */ /* 0x000fc800078e18ff */
[----:B------:R-:W1:Y:S02]  /*13cd0*/  SYNCS.PHASECHK.TRANS64.TRYWAIT P0, [R4+URZ+0x58028], R7 ;  /* 0x05802807040075a7 */ /* 0x000e64000800017f */
[----:B-1----:R-:W-:Y:S05]  /*13ce0*/  @!P0 BRA `(.L_x_79) ;  /* 0x0000000c002c8947 */ /* 0x002fea0003800000 */
.L_x_103:
        /* <DEDUP_REMOVED lines=8> */
.L_x_80:
[----:B------:R-:W-:-:S04]  /*13d70*/  LOP3.LUT P0, RZ, R0, 0x1f, RZ, 0xc0, !PT ;  /* 0x0000001f00ff7812 */ /* 0x000fc8000780c0ff */
[----:B------:R-:W-:-:S13]  /*13d80*/  PLOP3.LUT P0, PT, P0, P2, PT, 0x2a, 0x0 ;  /* 0x000000000000781c */ /* 0x000fda0000704572 */
[----:B------:R-:W-:Y:S05]  /*13d90*/  @P0 BRA `(.L_x_81) ;  /* 0x0000000000040947 */ /* 0x000fea0003800000 */
[----:B------:R-:W-:Y:S01]  /*13da0*/  BPT.TRAP 0x1 ;  /* 0x000000040000795c */ /* 0x000fe20000300000 */
.L_x_81:
[----:B------:R-:W-:Y:S01]  /*13db0*/  IMAD R5, R2, 0x10000, R5 ;  /* 0x0001000002057824 */ /* 0x000fe200078e0205 */
[----:B------:R-:W-:Y:S01]  /*13dc0*/  R2UR UR17, R4 ;  /* 0x00000000041172ca */ /* 0x000fe200000e0000 */
[----:B------:R-:W-:Y:S01]  /*13dd0*/  ULDC.64 UR6, c[0x0][0x198] ;  /* 0x0000660000067ab9 */ /* 0x000fe20000000a00 */
[----:B------:R-:W-:Y:S01]  /*13de0*/  UMOV UR19, URZ ;  /* 0x0000003f00137c82 */ /* 0x000fe20008000000 */
[----:B------:R-:W-:Y:S01]  /*13df0*/  UIADD3 UR6, UP0, UR6, 0x2f0, URZ ;  /* 0x000002f006067890 */ /* 0x000fe2000ff1e03f */
[----:B------:R-:W-:Y:S01]  /*13e00*/  R2UR UR24, R5 ;  /* 0x00000000051872ca */ /* 0x000fe200000e0000 */
[----:B------:R-:W-:Y:S01]  /*13e10*/  UMOV UR8, 0x0 ;  /* 0x0000000000087882 */ /* 0x000fe20000000000 */
[----:B------:R-:W-:Y:S01]  /*13e20*/  UMOV UR9, 0x10000000 ;  /* 0x1000000000097882 */ /* 0x000fe20000000000 */
[----:B------:R-:W-:Y:S01]  /*13e30*/  UIADD3.X UR7, URZ, UR7, URZ, UP0, !UPT ;  /* 0x000000073f077290 */ /* 0x000fe200087fe43f */
[----:B------:R-:W-:Y:S01]  /*13e40*/  IADD3 R2, R2, 0x1, RZ ;  /* 0x0000000102027810 */ /* 0x000fe20007ffe0ff */
[----:B------:R-:W-:Y:S01]  /*13e50*/  UMOV UR18, URZ ;  /* 0x0000003f00127c82 */ /* 0x000fe20008000000 */
[----:B------:R-:W-:Y:S01]  /*13e60*/  UMOV UR20, UR28 ;  /* 0x0000001c00147c82 */ /* 0x000fe20008000000 */
[----:B------:R-:W-:Y:S01]  /*13e70*/  UMOV UR21, UR29 ;  /* 0x0000001d00157c82 */ /* 0x000fe20008000000 */
[----:B------:R-:W-:Y:S01]  /*13e80*/  UMOV UR26, 0x80 ;  /* 0x00000080001a7882 */ /* 0x000fe20000000000 */
[----:B------:R-:W-:Y:S01]  /*13e90*/  UIADD3 UR17, UR17, 0x58000, URZ ;  /* 0x0005800011117890 */ /* 0x000fe2000fffe03f */
[----:B------:R-:W-:Y:S01]  /*13ea0*/  IMAD.MOV.U32 R8, RZ, RZ, 0x1 ;  /* 0x00000001ff087424 */ /* 0x000fe200078e00ff */
[----:B------:R-:W-:-:S02]  /*13eb0*/  UMOV UR27, UR19 ;  /* 0x00000013001b7c82 */ /* 0x000fc40008000000 */
[----:B------:R-:W-:Y:S02]  /*13ec0*/  UIADD3 UR16, UR24, 0x8000, URZ ;  /* 0x0000800018107890 */ /* 0x000fe4000fffe03f */
[----:B------:R-:W-:Y:S01]  /*13ed0*/  UIADD3 UR24, UR24, 0x10000, URZ ;  /* 0x0001000018187890 */ /* 0x000fe2000fffe03f */
[----:B------:R-:W-:-:S06]  /*13ee0*/  UMOV UR25, UR17 ;  /* 0x0000001100197c82 */ /* 0x000fcc0008000000 */
[----:B------:R1:W-:Y:S02]  /*13ef0*/  UTMALDG.4D [UR16], [UR6], desc[UR8] ;  /* 0x00000810060075b4 */ /* 0x0003e40008019000 */
[----:B------:R1:W-:Y:S02]  /*13f00*/  UTMALDG.4D [UR24], [UR6], desc[UR8] ;  /* 0x00000818060075b4 */ /* 0x0003e40008019000 */
[----:B-1----:R-:W-:Y:S01]  /*13f10*/  NOP ;  /* 0x0000000000007918 */ /* 0x002fe20000000000 */
.L_x_78:
[----:B------:R-:W-:Y:S05]  /*13f20*/  BSYNC B0 ;  /* 0x0000000000007941 */ /* 0x000fea0003800000 */
.L_x_77:
[----:B------:R-:W-:-:S13]  /*13f30*/  ISETP.GE.AND P0, PT, R3, 0x101, PT ;  /* 0x000001010300780c */ /* 0x000fda0003f06270 */
[----:B------:R-:W-:Y:S05]  /*13f40*/  @!P0 EXIT ;  /* 0x000000000000894d */ /* 0x000fea0003800000 */
[----:B------:R-:W-:Y:S01]  /*13f50*/  VIADD R3, R3, 0xff ;  /* 0x000000ff03037836 */ /* 0x000fe20000000000 */
[----:B------:R-:W-:Y:S01]  /*13f60*/  LOP3.LUT P0, RZ, R0, 0x1f, RZ, 0xc0, !PT ;  /* 0x0000001f00ff7812 */ /* 0x000fe2000780c0ff */
[----:B------:R-:W-:Y:S03]  /*13f70*/  BSSY B0, `(.L_x_82) ;  /* 0x0000068000007945 */ /* 0x000fe60003800000 */
[----:B------:R-:W-:Y:S02]  /*13f80*/  SHF.R.S32.HI R0, RZ, 0x1f, R3 ;  /* 0x0000001fff007819 */ /* 0x000fe40000011403 */
[----:B------:R-:W-:Y:S02]  /*13f90*/  PLOP3.LUT P0, PT, P0, P2, PT, 0x2a, 0x0 ;  /* 0x000000000000781c */ /* 0x000fe40000704572 */
[----:B------:R-:W-:Y:S02]  /*13fa0*/  LEA.HI R0, R0, R3, RZ, 0x8 ;  /* 0x0000000300007211 */ /* 0x000fe400078f40ff */
[----:B------:R-:W-:-:S02]  /*13fb0*/  MOV R3, UR4 ;  /* 0x0000000400037c02 */ /* 0x000fc40008000f00 */
[----:B------:R-:W-:Y:S02]  /*13fc0*/  SHF.R.S32.HI R4, RZ, 0x8, R0 ;  /* 0x00000008ff047819 */ /* 0x000fe40000011400 */
[----:B------:R-:W-:Y:S01]  /*13fd0*/  LOP3.LUT R0, R3, 0x2, RZ, 0xfc, !PT ;  /* 0x0000000203007812 */ /* 0x000fe200078efcff */
[----:B------:R-:W-:Y:S02]  /*13fe0*/  IMAD.MOV.U32 R3, RZ, RZ, 0x1 ;  /* 0x00000001ff037424 */ /* 0x000fe400078e00ff */
[----:B------:R-:W-:-:S07]  /*13ff0*/  IMAD.SHL.U32 R4, R4, 0x2, RZ ;  /* 0x0000000204047824 */ /* 0x000fce00078e00ff */
.L_x_93:
[----:B------:R-:W-:Y:S04]  /*14000*/  BSSY B1, `(.L_x_83) ;  /* 0x000002c000017945 */ /* 0x000fe80003800000 */
[----:B------:R-:W-:Y:S05]  /*14010*/  @!P3 BRA `(.L_x_84) ;  /* 0x0000000000a8b947 */ /* 0x000fea0003800000 */
[----:B------:R-:W1:Y:S01]  /*14020*/  S2R R6, SR_CgaCtaId ;  /* 0x0000000000067919 */ /* 0x000e620000008800 */
[----:B------:R-:W-:-:S04]  /*14030*/  MOV R5, 0x400 ;  /* 0x0000040000057802 */ /* 0x000fc80000000f00 */
[----:B-1----:R-:W-:Y:S02]  /*14040*/  LEA R7, R6, R5, 0x18 ;  /* 0x0000000506077211 */ /* 0x002fe400078ec0ff */
[----:B------:R-:W-:Y:S02]  /*14050*/  SHF.L.U32 R5, R3, 0x1f, RZ ;  /* 0x0000001f03057819 */ /* 0x000fe400000006ff */
[----:B------:R-:W-:-:S04]  /*14060*/  LEA R6, R2, R7, 0x3 ;  /* 0x0000000702067211 */ /* 0x000fc800078e18ff */
[----:B------:R-:W1:Y:S02]  /*14070*/  SYNCS.PHASECHK.TRANS64.TRYWAIT P4, [R6+URZ+0x58028], R5 ;  /* 0x05802805060075a7 */ /* 0x000e64000808017f */
[----:B-1----:R-:W-:Y:S05]  /*14080*/  @!P4 BRA `(.L_x_85) ;  /* 0x000000080058c947 */ /* 0x002fea0003800000 */
.L_x_104:
[----:B-1----:R-:W-:-:S04]  /*14090*/  @P2 IMAD.MOV.U32 R5, RZ, RZ, 0x10000 ;  /* 0x00010000ff052424 */ /* 0x002fc800078e00ff */
[----:B------:R1:W-:Y:S02]  /*140a0*/  @P2 SYNCS.ARRIVE.TRANS64 RZ, [R6+URZ+0x58000], R5 ;  /* 0x0580000506ff29a7 */ /* 0x0003e4000800003f */
[----:B-1----:R-:W-:-:S04]  /*140b0*/  PRMT R5, R0, 0x9910, RZ ;  /* 0x0000991000057816 */ /* 0x002fc800000000ff */
[----:B------:R-:W-:-:S13]  /*140c0*/  ISETP.NE.AND P4, PT, R5, 0x2, PT ;  /* 0x000000020500780c */ /* 0x000fda0003f85270 */
[----:B------:R-:W-:Y:S05]  /*140d0*/  @P4 BRA `(.L_x_86) ;  /* 0x0000000000044947 */ /* 0x000fea0003800000 */
[----:B------:R-:W-:Y:S01]  /*140e0*/  BPT.TRAP 0x1 ;  /* 0x000000040000795c */ /* 0x000fe20000300000 */
.L_x_86:
[----:B------:R-:W-:Y:S05]  /*140f0*/  @P0 BRA `(.L_x_87) ;  /* 0x0000000000040947 */ /* 0x000fea0003800000 */
[----:B------:R-:W-:Y:S01]  /*14100*/  BPT.TRAP 0x1 ;  /* 0x000000040000795c */ /* 0x000fe20000300000 */
.L_x_87:
[----:B------:R-:W-:Y:S01]  /*14110*/  IMAD R7, R2, 0x10000, R7 ;  /* 0x0001000002077824 */ /* 0x000fe200078e0207 */
[----:B------:R-:W-:Y:S01]  /*14120*/  R2UR UR25, R6 ;  /* 0x00000000061972ca */ /* 0x000fe200000e0000 */
[----:B------:R-:W-:Y:S01]  /*14130*/  ULDC.64 UR6, c[0x0][0x198] ;  /* 0x0000660000067ab9 */ /* 0x000fe20000000a00 */
[----:B------:R-:W-:Y:S01]  /*14140*/  R2UR UR27, R8 ;  /* 0x00000000081b72ca */ /* 0x000fe200000e0000 */
[----:B------:R-:W-:Y:S01]  /*14150*/  UIADD3 UR6, UP0, UR6, 0x1f0, URZ ;  /* 0x000001f006067890 */ /* 0x000fe2000ff1e03f */
[----:B------:R-:W-:Y:S01]  /*14160*/  R2UR UR16, R7 ;  /* 0x00000000071072ca */ /* 0x000fe200000e0000 */
[----:B------:R-:W-:Y:S01]  /*14170*/  UMOV UR8, 0x0 ;  /* 0x0000000000087882 */ /* 0x000fe20000000000 */
[----:B------:R-:W-:Y:S01]  /*14180*/  UMOV UR9, 0x10000000 ;  /* 0x1000000000097882 */ /* 0x000fe20000000000 */
[----:B------:R-:W-:Y:S01]  /*14190*/  UIADD3.X UR7, URZ, UR7, URZ, UP0, !UPT ;  /* 0x000000073f077290 */ /* 0x000fe200087fe43f */
[----:B------:R-:W-:Y:S01]  /*141a0*/  IADD3 R5, R2, 0x1, RZ ;  /* 0x0000000102057810 */ /* 0x000fe20007ffe0ff */
[----:B------:R-:W-:Y:S01]  /*141b0*/  UMOV UR26, URZ ;  /* 0x0000003f001a7c82 */ /* 0x000fe20008000000 */
[----:B------:R-:W-:Y:S01]  /*141c0*/  UMOV UR18, 0x80 ;  /* 0x0000008000127882 */ /* 0x000fe20000000000 */
[----:B------:R-:W-:Y:S01]  /*141d0*/  UMOV UR20, UR28 ;  /* 0x0000001c00147c82 */ /* 0x000fe20008000000 */
[----:B------:R-:W-:Y:S01]  /*141e0*/  UMOV UR21, UR29 ;  /* 0x0000001d00157c82 */ /* 0x000fe20008000000 */
[----:B------:R-:W-:Y:S01]  /*141f0*/  UIADD3 UR25, UR25, 0x58000, URZ ;  /* 0x0005800019197890 */ /* 0x000fe2000fffe03f */
[----:B------:R-:W-:Y:S01]  /*14200*/  ISETP.NE.AND P4, PT, R5, 0x5, PT ;  /* 0x000000050500780c */ /* 0x000fe20003f85270 */
[----:B------:R-:W-:-:S02]  /*14210*/  USHF.L.U32 UR27, UR27, 0x8, URZ ;  /* 0x000000081b1b7899 */ /* 0x000fc4000800063f */
[----:B------:R-:W-:Y:S01]  /*14220*/  UIADD3 UR24, UR16, 0x8000, URZ ;  /* 0x0000800010187890 */ /* 0x000fe2000fffe03f */
[----:B------:R-:W-:Y:S01]  /*14230*/  SEL R2, RZ, 0x1, P4 ;  /* 0x00000001ff027807 */ /* 0x000fe20002000000 */
[----:B------:R-:W-:Y:S01]  /*14240*/  UIADD3 UR16, UR16, 0x10000, URZ ;  /* 0x0001000010107890 */ /* 0x000fe2000fffe03f */
[----:B------:R-:W-:Y:S02]  /*14250*/  UMOV UR17, UR25 ;  /* 0x0000001900117c82 */ /* 0x000fe40008000000 */
[----:B------:R-:W-:Y:S01]  /*14260*/  UMOV UR19, UR27 ;  /* 0x0000001b00137c82 */ /* 0x000fe20008000000 */
[----:B------:R-:W-:Y:S02]  /*14270*/  LOP3.LUT R3, R3, R2, RZ, 0x3c, !PT ;  /* 0x0000000203037212 */ /* 0x000fe400078e3cff */
[----:B------:R-:W-:Y:S01]  /*14280*/  SEL R2, R5, RZ, P4 ;  /* 0x000000ff05027207 */ /* 0x000fe20002000000 */
[----:B------:R1:W-:Y:S02]  /*14290*/  UTMALDG.4D [UR24], [UR6], desc[UR8] ;  /* 0x00000818060075b4 */ /* 0x0003e40008019000 */
[----:B------:R1:W-:Y:S02]  /*142a0*/  UTMALDG.4D [UR16], [UR6], desc[UR8] ;  /* 0x00000810060075b4 */ /* 0x0003e40008019000 */
[----:B-1----:R-:W-:-:S02]  /*142b0*/  NOP ;  /* 0x0000000000007918 */ /* 0x002fc40000000000 */
.L_x_84:
[----:B------:R-:W-:Y:S05]  /*142c0*/  BSYNC B1 ;  /* 0x0000000000017941 */ /* 0x000fea0003800000 */
.L_x_83:
[----:B------:R-:W-:Y:S01]  /*142d0*/  ISETP.LT.OR P4, PT, R4, 0x4, !P3 ;  /* 0x000000040400780c */ /* 0x000fe20005f81670 */
[----:B------:R-:W-:-:S12]  /*142e0*/  BSSY B1, `(.L_x_88) ;  /* 0x000002d000017945 */ /* 0x000fd80003800000 */
[----:B------:R-:W-:Y:S05]  /*142f0*/  @P4 BRA `(.L_x_89) ;  /* 0x0000000000ac4947 */ /* 0x000fea0003800000 */
[----:B------:R-:W1:Y:S01]  /*14300*/  S2R R6, SR_CgaCtaId ;  /* 0x0000000000067919 */ /* 0x000e620000008800 */
[----:B------:R-:W-:Y:S02]  /*14310*/  MOV R5, 0x400 ;  /* 0x0000040000057802 */ /* 0x000fe40000000f00 */
[----:B------:R-:W-:Y:S02]  /*14320*/  SHF.L.U32 R7, R3, 0x1f, RZ ;  /* 0x0000001f03077819 */ /* 0x000fe400000006ff */
[----:B-1----:R-:W-:-:S05]  /*14330*/  LEA R5, R6, R5, 0x18 ;  /* 0x0000000506057211 */ /* 0x002fca00078ec0ff */
[----:B------:R-:W-:-:S04]  /*14340*/  IMAD R6, R2, 0x8, R5 ;  /* 0x0000000802067824 */ /* 0x000fc800078e0205 */
[----:B------:R-:W1:Y:S02]  /*14350*/  SYNCS.PHASECHK.TRANS64.TRYWAIT P4, [R6+URZ+0x58028], R7 ;  /* 0x05802807060075a7 */ /* 0x000e64000808017f */
[----:B-1----:R-:W-:Y:S05]  /*14360*/  @!P4 BRA `(.L_x_90) ;  /* 0x0000000400b4c947 */ /* 0x002fea0003800000 */
.L_x_105:
[----:B-1----:R-:W-:-:S04]  /*14370*/  @P1 IMAD.MOV.U32 R7, RZ, RZ, 0x10000 ;  /* 0x00010000ff071424 */ /* 0x002fc800078e00ff */
[----:B------:R1:W-:Y:S02]  /*14380*/  @P1 SYNCS.ARRIVE.TRANS64 RZ, [R6+URZ+0x58000], R7 ;  /* 0x0580000706ff19a7 */ /* 0x0003e4000800003f */
[----:B-1----:R-:W-:-:S04]  /*14390*/  PRMT R7, R0, 0x9910, RZ ;  /* 0x0000991000077816 */ /* 0x002fc800000000ff */
[----:B------:R-:W-:-:S13]  /*143a0*/  ISETP.NE.AND P4, PT, R7, 0x2, PT ;  /* 0x000000020700780c */ /* 0x000fda0003f85270 */
[----:B------:R-:W-:Y:S05]  /*143b0*/  @P4 BRA `(.L_x_91) ;  /* 0x0000000000044947 */ /* 0x000fea0003800000 */
[----:B------:R-:W-:Y:S01]  /*143c0*/  BPT.TRAP 0x1 ;  /* 0x000000040000795c */ /* 0x000fe20000300000 */
.L_x_91:
[----:B------:R-:W-:Y:S05]  /*143d0*/  @P0 BRA `(.L_x_92) ;  /* 0x0000000000040947 */ /* 0x000fea0003800000 */
[----:B------:R-:W-:Y:S01]  /*143e0*/  BPT.TRAP 0x1 ;  /* 0x000000040000795c */ /* 0x000fe20000300000 */
.L_x_92:
[----:B------:R-:W-:Y:S01]  /*143f0*/  LEA R5, R2, R5, 0x10 ;  /* 0x0000000502057211 */ /* 0x000fe200078e80ff */
[----:B------:R-:W-:Y:S01]  /*14400*/  ULDC.64 UR6, c[0x0][0x198] ;  /* 0x0000660000067ab9 */ /* 0x000fe20000000a00 */
[----:B------:R-:W-:Y:S01]  /*14410*/  R2UR UR26, R8 ;  /* 0x00000000081a72ca */ /* 0x000fe200000e0000 */
[----:B------:R-:W-:Y:S01]  /*14420*/  UIADD3 UR6, UP0, UR6, 0x2f0, URZ ;  /* 0x000002f006067890 */ /* 0x000fe2000ff1e03f */
[----:B------:R-:W-:Y:S01]  /*14430*/  R2UR UR25, R6 ;  /* 0x00000000061972ca */ /* 0x000fe200000e0000 */
[----:B------:R-:W-:Y:S01]  /*14440*/  UMOV UR27, URZ ;  /* 0x0000003f001b7c82 */ /* 0x000fe20008000000 */
[----:B------:R-:W-:Y:S01]  /*14450*/  R2UR UR16, R5 ;  /* 0x00000000051072ca */ /* 0x000fe200000e0000 */
[----:B------:R-:W-:Y:S01]  /*14460*/  UIADD3.X UR7, URZ, UR7, URZ, UP0, !UPT ;  /* 0x000000073f077290 */ /* 0x000fe200087fe43f */
[----:B------:R-:W-:Y:S01]  /*14470*/  VIADD R2, R2, 0x1 ;  /* 0x0000000102027836 */ /* 0x000fe20000000000 */
[----:B------:R-:W-:Y:S01]  /*14480*/  UMOV UR8, 0x0 ;  /* 0x0000000000087882 */ /* 0x000fe20000000000 */
[----:B------:R-:W-:Y:S01]  /*14490*/  UMOV UR9, 0x10000000 ;  /* 0x1000000000097882 */ /* 0x000fe20000000000 */
[----:B------:R-:W-:Y:S01]  /*144a0*/  UMOV UR20, UR28 ;  /* 0x0000001c00147c82 */ /* 0x000fe20008000000 */
[----:B------:R-:W-:Y:S01]  /*144b0*/  UMOV UR21, UR29 ;  /* 0x0000001d00157c82 */ /* 0x000fe20008000000 */
[----:B------:R-:W-:Y:S01]  /*144c0*/  UMOV UR19, UR27 ;  /* 0x0000001b00137c82 */ /* 0x000fe20008000000 */
[----:B------:R-:W-:Y:S01]  /*144d0*/  ISETP.NE.AND P4, PT, R2, 0x5, PT ;  /* 0x000000050200780c */ /* 0x000fe20003f85270 */
[----:B------:R-:W-:Y:S01]  /*144e0*/  USHF.L.U32 UR26, UR26, 0x8, URZ ;  /* 0x000000081a1a7899 */ /* 0x000fe2000800063f */
[----:B------:R-:W-:Y:S01]  /*144f0*/  VIADD R8, R8, 0x1 ;  /* 0x0000000108087836 */ /* 0x000fe20000000000 */
[----:B------:R-:W-:Y:S01]  /*14500*/  UIADD3 UR25, UR25, 0x58000, URZ ;  /* 0x0005800019197890 */ /* 0x000fe2000fffe03f */
[----:B------:R-:W-:Y:S01]  /*14510*/  SEL R6, RZ, 0x1, P4 ;  /* 0x00000001ff067807 */ /* 0x000fe20002000000 */
[----:B------:R-:W-:Y:S01]  /*14520*/  UIADD3 UR24, UR16, 0x8000, URZ ;  /* 0x0000800010187890 */ /* 0x000fe2000fffe03f */
[----:B------:R-:W-:Y:S01]  /*14530*/  SEL R2, R2, RZ, P4 ;  /* 0x000000ff02027207 */ /* 0x000fe20002000000 */
[----:B------:R-:W-:Y:S01]  /*14540*/  UIADD3 UR18, UR26, 0x80, URZ ;  /* 0x000000801a127890 */ /* 0x000fe2000fffe03f */
[----:B------:R-:W-:Y:S01]  /*14550*/  LOP3.LUT R3, R3, R6, RZ, 0x3c, !PT ;  /* 0x0000000603037212 */ /* 0x000fe200078e3cff */
[----:B------:R-:W-:Y:S01]  /*14560*/  UIADD3 UR16, UR16, 0x10000, URZ ;  /* 0x0001000010107890 */ /* 0x000fe2000fffe03f */
[----:B------:R-:W-:-:S04]  /*14570*/  UMOV UR17, UR25 ;  /* 0x0000001900117c82 */ /* 0x000fc80008000000 */
[----:B------:R1:W-:Y:S04]  /*14580*/  UTMALDG.4D [UR24], [UR6], desc[UR8] ;  /* 0x00000818060075b4 */ /* 0x0003e80008019000 */
[----:B------:R1:W-:Y:S02]  /*14590*/  UTMALDG.4D [UR16], [UR6], desc[UR8] ;  /* 0x00000810060075b4 */ /* 0x0003e40008019000 */
[----:B-1----:R-:W-:Y:S01]  /*145a0*/  NOP ;  /* 0x0000000000007918 */ /* 0x002fe20000000000 */
.L_x_89:
[----:B------:R-:W-:Y:S05]  /*145b0*/  BSYNC B1 ;  /* 0x0000000000017941 */ /* 0x000fea0003800000 */
.L_x_88:
[C---:B------:R-:W-:Y:S02]  /*145c0*/  ISETP.GT.AND P4, PT, R4.reuse, 0x4, PT ;  /* 0x000000040400780c */ /* 0x040fe40003f84270 */
[----:B------:R-:W-:-:S11]  /*145d0*/  IADD3 R4, R4, -0x2, RZ ;  /* 0xfffffffe04047810 */ /* 0x000fd60007ffe0ff */
[----:B------:R-:W-:Y:S05]  /*145e0*/  @P4 BRA `(.L_x_93) ;  /* 0xfffffff800844947 */ /* 0x000fea000383ffff */
[----:B------:R-:W-:Y:S05]  /*145f0*/  BSYNC B0 ;  /* 0x0000000000007941 */ /* 0x000fea0003800000 */
.L_x_82:
[----:B------:R-:W-:Y:S05]  /*14600*/  EXIT ;  /* 0x000000000000794d */ /* 0x000fea0003800000 */
.L_x_15:
[----:B--2---:R-:W-:-:S04]  /*14610*/  IMAD.U32 R3, RZ, RZ, UR8 ;  /* 0x00000008ff037e24 */ /* 0x004fc8000f8e00ff */
[----:B------:R2:W3:Y:S03]  /*14620*/  SYNCS.PHASECHK.TRANS64.TRYWAIT P1, [R3+URZ+0x58050], R2 ;  /* 0x05805002030075a7 */ /* 0x0004e6000802017f */
[----:B---3--:R-:W-:Y:S05]  /*14630*/  @!P1 NANOSLEEP.SYNCS 0x989680 ;  /* 0x009896800000995d */ /* 0x008fea0003900000 */
[----:B------:R-:W3:Y:S02]  /*14640*/  @!P1 SYNCS.PHASECHK.TRANS64 P1, [R3+URZ+0x58050], R2 ;  /* 0x05805002030095a7 */ /* 0x000ee4000802007f */
[----:B---3--:R-:W-:Y:S05]  /*14650*/  @!P1 BRA `(.L_x_15) ;  /* 0xfffffffc00ec9947 */ /* 0x008fea000383ffff */
[----:B------:R-:W-:Y:S05]  /*14660*/  BRA `(.L_x_94) ;  /* 0xfffffec400c47947 */ /* 0x000fea000383ffff */
.L_x_17:
[----:B--2---:R-:W-:-:S04]  /*14670*/  IMAD.U32 R3, RZ, RZ, UR37 ;  /* 0x00000025ff037e24 */ /* 0x004fc8000f8e00ff */
[----:B------:R2:W3:Y:S03]  /*14680*/  SYNCS.PHASECHK.TRANS64.TRYWAIT P1, [R3+URZ+0x58000], R2 ;  /* 0x05800002030075a7 */ /* 0x0004e6000802017f */
[----:B---3--:R-:W-:Y:S05]  /*14690*/  @!P1 NANOSLEEP.SYNCS 0x989680 ;  /* 0x009896800000995d */ /* 0x008fea0003900000 */
[----:B------:R-:W3:Y:S02]  /*146a0*/  @!P1 SYNCS.PHASECHK.TRANS64 P1, [R3+URZ+0x58000], R2 ;  /* 0x05800002030095a7 */ /* 0x000ee4000802007f */
[----:B---3--:R-:W-:Y:S05]  /*146b0*/  @!P1 BRA `(.L_x_17) ;  /* 0xfffffffc00ec9947 */ /* 0x008fea000383ffff */
[----:B------:R-:W-:Y:S05]  /*146c0*/  BRA `(.L_x_95) ;  /* 0xfffffec400c87947 */ /* 0x000fea000383ffff */
.L_x_18:
[----:B--2---:R-:W-:-:S04]  /*146d0*/  MOV R4, UR10 ;  /* 0x0000000a00047c02 */ /* 0x004fc80008000f00 */
[----:B------:R2:W3:Y:S03]  /*146e0*/  SYNCS.PHASECHK.TRANS64.TRYWAIT P1, [R4+URZ], R3 ;  /* 0x00000003040075a7 */ /* 0x0004e6000802017f */
[----:B---3--:R-:W-:Y:S05]  /*146f0*/  @!P1 NANOSLEEP.SYNCS 0x989680 ;  /* 0x009896800000995d */ /* 0x008fea0003900000 */
[----:B------:R-:W3:Y:S02]  /*14700*/  @!P1 SYNCS.PHASECHK.TRANS64 P1, [R4+URZ], R3 ;  /* 0x00000003040095a7 */ /* 0x000ee4000802007f */
[----:B---3--:R-:W-:Y:S05]  /*14710*/  @!P1 BRA `(.L_x_18) ;  /* 0xfffffffc00ec9947 */ /* 0x008fea000383ffff */
[----:B------:R-:W-:Y:S05]  /*14720*/  BRA `(.L_x_96) ;  /* 0xfffffec400cc7947 */ /* 0x000fea000383ffff */
.L_x_20:
[----:B-1----:R-:W-:-:S04]  /*14730*/  IMAD.U32 R3, RZ, RZ, UR37 ;  /* 0x00000025ff037e24 */ /* 0x002fc8000f8e00ff */
[----:B------:R1:W2:Y:S03]  /*14740*/  SYNCS.PHASECHK.TRANS64.TRYWAIT P1, [R3+URZ+0x58008], R2 ;  /* 0x05800802030075a7 */ /* 0x0002a6000802017f */
[----:B--2---:R-:W-:Y:S05]  /*14750*/  @!P1 NANOSLEEP.SYNCS 0x989680 ;  /* 0x009896800000995d */ /* 0x004fea0003900000 */
[----:B------:R-:W2:Y:S02]  /*14760*/  @!P1 SYNCS.PHASECHK.TRANS64 P1, [R3+URZ+0x58008], R2 ;  /* 0x05800802030095a7 */ /* 0x000ea4000802007f */
[----:B--2---:R-:W-:Y:S05]  /*14770*/  @!P1 BRA `(.L_x_20) ;  /* 0xfffffffc00ec9947 */ /* 0x004fea000383ffff */
[----:B------:R-:W-:Y:S05]  /*14780*/  BRA `(.L_x_97) ;  /* 0xffffff2800dc7947 */ /* 0x000fea000383ffff */
.L_x_25:
[----:B-1----:R-:W-:-:S04]  /*14790*/  IMAD.U32 R4, RZ, RZ, UR10 ;  /* 0x0000000aff047e24 */ /* 0x002fc8000f8e00ff */
[----:B------:R1:W2:Y:S03]  /*147a0*/  SYNCS.PHASECHK.TRANS64.TRYWAIT P2, [R4+URZ+0x58000], R3 ;  /* 0x05800003040075a7 */ /* 0x0002a6000804017f */
[----:B--2---:R-:W-:Y:S05]  /*147b0*/  @!P2 NANOSLEEP.SYNCS 0x989680 ;  /* 0x009896800000a95d */ /* 0x004fea0003900000 */
[----:B------:R-:W2:Y:S02]  /*147c0*/  @!P2 SYNCS.PHASECHK.TRANS64 P2, [R4+URZ+0x58000], R3 ;  /* 0x058000030400a5a7 */ /* 0x000ea4000804007f */
[----:B--2---:R-:W-:Y:S05]  /*147d0*/  @!P2 BRA `(.L_x_25) ;  /* 0xfffffffc00eca947 */ /* 0x004fea000383ffff */
[----:B------:R-:W-:Y:S05]  /*147e0*/  BRA `(.L_x_98) ;  /* 0xffffff34000c7947 */ /* 0x000fea000383ffff */
.L_x_29:
[----:B-1----:R-:W-:-:S04]  /*147f0*/  MOV R3, UR5 ;  /* 0x0000000500037c02 */ /* 0x002fc80008000f00 */
[----:B------:R1:W2:Y:S03]  /*14800*/  SYNCS.PHASECHK.TRANS64.TRYWAIT P2, [R3+URZ+0x58000], R0 ;  /* 0x05800000030075a7 */ /* 0x0002a6000804017f */
[----:B--2---:R-:W-:Y:S05]  /*14810*/  @!P2 NANOSLEEP.SYNCS 0x989680 ;  /* 0x009896800000a95d */ /* 0x004fea0003900000 */
[----:B------:R-:W2:Y:S02]  /*14820*/  @!P2 SYNCS.PHASECHK.TRANS64 P2, [R3+URZ+0x58000], R0 ;  /* 0x058000000300a5a7 */ /* 0x000ea4000804007f */
[----:B--2---:R-:W-:Y:S05]  /*14830*/  @!P2 BRA `(.L_x_29) ;  /* 0xfffffffc00eca947 */ /* 0x004fea000383ffff */
[----:B------:R-:W-:Y:S05]  /*14840*/  BRA `(.L_x_28) ;  /* 0xffffffa800fc7947 */ /* 0x000fea000383ffff */
.L_x_45:
[----:B-1----:R-:W-:-:S04]  /*14850*/  IMAD.U32 R3, RZ, RZ, UR4 ;  /* 0x00000004ff037e24 */ /* 0x002fc8000f8e00ff */
[----:B------:R1:W2:Y:S03]  /*14860*/  SYNCS.PHASECHK.TRANS64.TRYWAIT P0, [R3+URZ+0x58098], R0 ;  /* 0x05809800030075a7 */ /* 0x0002a6000800017f */
[----:B--2---:R-:W-:Y:S05]  /*14870*/  @!P0 NANOSLEEP.SYNCS 0x989680 ;  /* 0x009896800000895d */ /* 0x004fea0003900000 */
[----:B------:R-:W2:Y:S02]  /*14880*/  @!P0 SYNCS.PHASECHK.TRANS64 P0, [R3+URZ+0x58098], R0 ;  /* 0x05809800030085a7 */ /* 0x000ea4000800007f */
[----:B--2---:R-:W-:Y:S05]  /*14890*/  @!P0 BRA `(.L_x_45) ;  /* 0xfffffffc00ec8947 */ /* 0x004fea000383ffff */
[----:B------:R-:W-:Y:S05]  /*148a0*/  BRA `(.L_x_99) ;  /* 0xffffffc400847947 */ /* 0x000fea000383ffff */
.L_x_64:
[----:B--2---:R2:W4:Y:S02]  /*148b0*/  SYNCS.PHASECHK.TRANS64.TRYWAIT P0, [R4+URZ+0x58060], R3 ;  /* 0x05806003040075a7 */ /* 0x004524000800017f */
[----:B----4-:R-:W-:Y:S05]  /*148c0*/  @!P0 NANOSLEEP.SYNCS 0x989680 ;  /* 0x009896800000895d */ /* 0x010fea0003900000 */
[----:B------:R-:W4:Y:S02]  /*148d0*/  @!P0 SYNCS.PHASECHK.TRANS64 P0, [R4+URZ+0x58060], R3 ;  /* 0x05806003040085a7 */ /* 0x000f24000800007f */
[----:B----4-:R-:W-:Y:S05]  /*148e0*/  @!P0 BRA `(.L_x_64) ;  /* 0xfffffffc00f08947 */ /* 0x010fea000383ffff */
[----:B------:R-:W-:Y:S05]  /*148f0*/  BRA `(.L_x_100) ;  /* 0xffffffe800ec7947 */ /* 0x000fea000383ffff */
.L_x_69:
[----:B-1----:R1:W2:Y:S02]  /*14900*/  SYNCS.PHASECHK.TRANS64.TRYWAIT P0, [R5+URZ+0x58028], R2 ;  /* 0x05802802050075a7 */ /* 0x0022a4000800017f */
[----:B--2---:R-:W-:Y:S05]  /*14910*/  @!P0 NANOSLEEP.SYNCS 0x989680 ;  /* 0x009896800000895d */ /* 0x004fea0003900000 */
[----:B------:R-:W2:Y:S02]  /*14920*/  @!P0 SYNCS.PHASECHK.TRANS64 P0, [R5+URZ+0x58028], R2 ;  /* 0x05802802050085a7 */ /* 0x000ea4000800007f */
[----:B--2---:R-:W-:Y:S05]  /*14930*/  @!P0 BRA `(.L_x_69) ;  /* 0xfffffffc00f08947 */ /* 0x004fea000383ffff */
[----:B------:R-:W-:Y:S05]  /*14940*/  BRA `(.L_x_101) ;  /* 0xffffffec00847947 */ /* 0x000fea000383ffff */
.L_x_74:
[----:B-1----:R1:W2:Y:S02]  /*14950*/  SYNCS.PHASECHK.TRANS64.TRYWAIT P0, [R5+URZ+0x58060], R6 ;  /* 0x05806006050075a7 */ /* 0x0022a4000800017f */
[----:B--2---:R-:W-:Y:S05]  /*14960*/  @!P0 NANOSLEEP.SYNCS 0x989680 ;  /* 0x009896800000895d */ /* 0x004fea0003900000 */
[----:B------:R-:W2:Y:S02]  /*14970*/  @!P0 SYNCS.PHASECHK.TRANS64 P0, [R5+URZ+0x58060], R6 ;  /* 0x05806006050085a7 */ /* 0x000ea4000800007f */
[----:B--2---:R-:W-:Y:S05]  /*14980*/  @!P0 BRA `(.L_x_74) ;  /* 0xfffffffc00f08947 */ /* 0x004fea000383ffff */
[----:B------:R-:W-:Y:S05]  /*14990*/  BRA `(.L_x_102) ;  /* 0xfffffff0001c7947 */ /* 0x000fea000383ffff */
.L_x_79:
[----:B-1----:R1:W2:Y:S02]  /*149a0*/  SYNCS.PHASECHK.TRANS64.TRYWAIT P0, [R4+URZ+0x58028], R7 ;  /* 0x05802807040075a7 */ /* 0x0022a4000800017f */
[----:B--2---:R-:W-:Y:S05]  /*149b0*/  @!P0 NANOSLEEP.SYNCS 0x989680 ;  /* 0x009896800000895d */ /* 0x004fea0003900000 */
[----:B------:R-:W2:Y:S02]  /*149c0*/  @!P0 SYNCS.PHASECHK.TRANS64 P0, [R4+URZ+0x58028], R7 ;  /* 0x05802807040085a7 */ /* 0x000ea4000800007f */
[----:B--2---:R-:W-:Y:S05]  /*149d0*/  @!P0 BRA `(.L_x_79) ;  /* 0xfffffffc00f08947 */ /* 0x004fea000383ffff */
[----:B------:R-:W-:Y:S05]  /*149e0*/  BRA `(.L_x_103) ;  /* 0xfffffff000c07947 */ /* 0x000fea000383ffff */
.L_x_85:
[----:B-1----:R1:W2:Y:S02]  /*149f0*/  SYNCS.PHASECHK.TRANS64.TRYWAIT P4, [R6+URZ+0x58028], R5 ;  /* 0x05802805060075a7 */ /* 0x0022a4000808017f */
[----:B--2---:R-:W-:Y:S05]  /*14a00*/  @!P4 NANOSLEEP.SYNCS 0x989680 ;  /* 0x009896800000c95d */ /* 0x004fea0003900000 */
[----:B------:R-:W2:Y:S02]  /*14a10*/  @!P4 SYNCS.PHASECHK.TRANS64 P4, [R6+URZ+0x58028], R5 ;  /* 0x058028050600c5a7 */ /* 0x000ea4000808007f */
[----:B--2---:R-:W-:Y:S05]  /*14a20*/  @!P4 BRA `(.L_x_85) ;  /* 0xfffffffc00f0c947 */ /* 0x004fea000383ffff */
[----:B------:R-:W-:Y:S05]  /*14a30*/  BRA `(.L_x_104) ;  /* 0xfffffff400947947 */ /* 0x000fea000383ffff */
.L_x_90:
[----:B-1----:R1:W2:Y:S02]  /*14a40*/  SYNCS.PHASECHK.TRANS64.TRYWAIT P4, [R6+URZ+0x58028], R7 ;  /* 0x05802807060075a7 */ /* 0x0022a4000808017f */
[----:B--2---:R-:W-:Y:S05]  /*14a50*/  @!P4 NANOSLEEP.SYNCS 0x989680 ;  /* 0x009896800000c95d */ /* 0x004fea0003900000 */
[----:B------:R-:W2:Y:S02]  /*14a60*/  @!P4 SYNCS.PHASECHK.TRANS64 P4, [R6+URZ+0x58028], R7 ;  /* 0x058028070600c5a7 */ /* 0x000ea4000808007f */
[----:B--2---:R-:W-:Y:S05]  /*14a70*/  @!P4 BRA `(.L_x_90) ;  /* 0xfffffffc00f0c947 */ /* 0x004fea000383ffff */
[----:B------:R-:W-:Y:S05]  /*14a80*/  BRA `(.L_x_105) ;  /* 0xfffffff800387947 */ /* 0x000fea000383ffff */
        .weak           $__internal_0_$__cuda_sm20_rcp_rn_f32_slowpath
        .type           $__internal_0_$__cuda_sm20_rcp_rn_f32_slowpath,@function
        .size           $__internal_0_$__cuda_sm20_rcp_rn_f32_slowpath,(.L_x_111 - $__internal_0_$__cuda_sm20_rcp_rn_f32_slowpath)
$__internal_0_$__cuda_sm20_rcp_rn_f32_slowpath:
[----:B------:R-:W-:Y:S01]  /*14a90*/  IMAD.SHL.U32 R0, R2, 0x2, RZ ;  /* 0x0000000202007824 */ /* 0x000fe200078e00ff */
[----:B------:R-:W-:Y:S04]  /*14aa0*/  BSSY B2, `(.L_x_106) ;  /* 0x0000030000027945 */ /* 0x000fe80003800000 */
[----:B------:R-:W-:-:S04]  /*14ab0*/  SHF.R.U32.HI R21, RZ, 0x18, R0 ;  /* 0x00000018ff157819 */ /* 0x000fc80000011600 */
[----:B------:R-:W-:-:S13]  /*14ac0*/  ISETP.NE.U32.AND P0, PT, R21, RZ, PT ;  /* 0x000000ff1500720c */ /* 0x000fda0003f05070 */
[----:B------:R-:W-:Y:S05]  /*14ad0*/  @P0 BRA `(.L_x_107) ;  /* 0x0000000000280947 */ /* 0x000fea0003800000 */
[----:B------:R-:W-:-:S04]  /*14ae0*/  SHF.L.U32 R0, R2, 0x1, RZ ;  /* 0x0000000102007819 */ /* 0x000fc800000006ff */
[----:B------:R-:W-:-:S13]  /*14af0*/  ISETP.NE.AND P0, PT, R0, RZ, PT ;  /* 0x000000ff0000720c */ /* 0x000fda0003f05270 */
[----:B------:R-:W-:Y:S01]  /*14b00*/  @P0 FFMA R10, R2, 1.84467440737095516160e+19, RZ ;  /* 0x5f800000020a0823 */ /* 0x000fe200000000ff */
[----:B------:R-:W-:Y:S08]  /*14b10*/  @!P0 MUFU.RCP R3, R2 ;  /* 0x0000000200038308 */ /* 0x000ff00000001000 */
[----:B------:R-:W1:Y:S02]  /*14b20*/  @P0 MUFU.RCP R11, R10 ;  /* 0x0000000a000b0308 */ /* 0x000e640000001000 */
[----:B-1----:R-:W-:-:S04]  /*14b30*/  @P0 FFMA R0, R10, R11, -1 ;  /* 0xbf8000000a000423 */ /* 0x002fc8000000000b */
[----:B------:R-:W-:-:S04]  /*14b40*/  @P0 FADD.FTZ R0, -R0, -RZ ;  /* 0x800000ff00000221 */ /* 0x000fc80000010100 */
[----:B------:R-:W-:-:S04]  /*14b50*/  @P0 FFMA R0, R11, R0, R11 ;  /* 0x000000000b000223 */ /* 0x000fc8000000000b */
[----:B------:R-:W-:Y:S01]  /*14b60*/  @P0 FFMA R3, R0, 1.84467440737095516160e+19, RZ ;  /* 0x5f80000000030823 */ /* 0x000fe200000000ff */
[----:B------:R-:W-:Y:S06]  /*14b70*/  BRA `(.L_x_108) ;  /* 0x0000000000887947 */ /* 0x000fec0003800000 */
.L_x_107:
[----:B------:R-:W-:-:S05]  /*14b80*/  VIADD R83, R21, 0xffffff03 ;  /* 0xffffff0315537836 */ /* 0x000fca0000000000 */
[----:B------:R-:W-:-:S13]  /*14b90*/  ISETP.GT.U32.AND P0, PT, R83, 0x1, PT ;  /* 0x000000015300780c */ /* 0x000fda0003f04070 */
[----:B------:R-:W-:Y:S05]  /*14ba0*/  @P0 BRA `(.L_x_109) ;  /* 0x0000000000780947 */ /* 0x000fea0003800000 */
[----:B------:R-:W-:Y:S01]  /*14bb0*/  LOP3.LUT R0, R2, 0x7fffff, RZ, 0xc0, !PT ;  /* 0x007fffff02007812 */ /* 0x000fe200078ec0ff */
[----:B------:R-:W-:-:S03]  /*14bc0*/  IMAD.MOV.U32 R12, RZ, RZ, 0x3 ;  /* 0x00000003ff0c7424 */ /* 0x000fc600078e00ff */
[----:B------:R-:W-:Y:S02]  /*14bd0*/  LOP3.LUT R0, R0, 0x3f800000, RZ, 0xfc, !PT ;  /* 0x3f80000000007812 */ /* 0x000fe400078efcff */
[----:B------:R-:W-:Y:S02]  /*14be0*/  SHF.L.U32 R12, R12, R83, RZ ;  /* 0x000000530c0c7219 */ /* 0x000fe400000006ff */
[----:B------:R-:W1:Y:S02]  /*14bf0*/  MUFU.RCP R3, R0 ;  /* 0x0000000000037308 */ /* 0x000e640000001000 */
[----:B-1----:R-:W-:-:S04]  /*14c00*/  FFMA R10, R0, R3, -1 ;  /* 0xbf800000000a7423 */ /* 0x002fc80000000003 */
[----:B------:R-:W-:-:S04]  /*14c10*/  FADD.FTZ R10, -R10, -RZ ;  /* 0x800000ff0a0a7221 */ /* 0x000fc80000010100 */
[CCC-:B------:R-:W-:Y:S01]  /*14c20*/  FFMA.RM R11, R3.reuse, R10.reuse, R3.reuse ;  /* 0x0000000a030b7223 */ /* 0x1c0fe20000004003 */
[----:B------:R-:W-:-:S04]  /*14c30*/  FFMA.RP R10, R3, R10, R3 ;  /* 0x0000000a030a7223 */ /* 0x000fc80000008003 */
[C---:B------:R-:W-:Y:S02]  /*14c40*/  LOP3.LUT R3, R11.reuse, 0x7fffff, RZ, 0xc0, !PT ;  /* 0x007fffff0b037812 */ /* 0x040fe400078ec0ff */
[----:B------:R-:W-:Y:S02]  /*14c50*/  FSETP.NEU.FTZ.AND P0, PT, R11, R10, PT ;  /* 0x0000000a0b00720b */ /* 0x000fe40003f1d000 */
[----:B------:R-:W-:Y:S02]  /*14c60*/  LOP3.LUT R3, R3, 0x800000, RZ, 0xfc, !PT ;  /* 0x0080000003037812 */ /* 0x000fe400078efcff */
[----:B------:R-:W-:Y:S02]  /*14c70*/  SEL R10, RZ, 0xffffffff, !P0 ;  /* 0xffffffffff0a7807 */ /* 0x000fe40004000000 */
[----:B------:R-:W-:Y:S02]  /*14c80*/  LOP3.LUT R12, R12, R3, RZ, 0xc0, !PT ;  /* 0x000000030c0c7212 */ /* 0x000fe400078ec0ff */
[----:B------:R-:W-:-:S02]  /*14c90*/  IADD3 R10, -R10, RZ, RZ ;  /* 0x000000ff0a0a7210 */ /* 0x000fc40007ffe1ff */
[-C--:B------:R-:W-:Y:S02]  /*14ca0*/  SHF.R.U32.HI R12, RZ, R83.reuse, R12 ;  /* 0x00000053ff0c7219 */ /* 0x080fe4000001160c */
[----:B------:R-:W-:Y:S02]  /*14cb0*/  LOP3.LUT P1, RZ, R10, R83, R3, 0xf8, !PT ;  /* 0x000000530aff7212 */ /* 0x000fe4000782f803 */
[C---:B------:R-:W-:Y:S02]  /*14cc0*/  LOP3.LUT P0, RZ, R12.reuse, 0x1, RZ, 0xc0, !PT ;  /* 0x000000010cff7812 */ /* 0x040fe4000780c0ff */
[----:B------:R-:W-:-:S04]  /*14cd0*/  LOP3.LUT P2, RZ, R12, 0x2, RZ, 0xc0, !PT ;  /* 0x000000020cff7812 */ /* 0x000fc8000784c0ff */
[----:B------:R-:W-:Y:S02]  /*14ce0*/  PLOP3.LUT P0, PT, P0, P1, P2, 0xe0, 0x0 ;  /* 0x000000000000781c */ /* 0x000fe40000703c20 */
[----:B------:R-:W-:Y:S02]  /*14cf0*/  LOP3.LUT P1, RZ, R2, 0x7fffff, RZ, 0xc0, !PT ;  /* 0x007fffff02ff7812 */ /* 0x000fe4000782c0ff */
[----:B------:R-:W-:-:S05]  /*14d00*/  SEL R0, RZ, 0x1, !P0 ;  /* 0x00000001ff007807 */ /* 0x000fca0004000000 */
[----:B------:R-:W-:-:S05]  /*14d10*/  IMAD.MOV R0, RZ, RZ, -R0 ;  /* 0x000000ffff007224 */ /* 0x000fca00078e0a00 */
[----:B------:R-:W-:Y:S01]  /*14d20*/  ISETP.GE.AND P0, PT, R0, RZ, PT ;  /* 0x000000ff0000720c */ /* 0x000fe20003f06270 */
[----:B------:R-:W-:-:S05]  /*14d30*/  VIADD R0, R21, 0xffffff04 ;  /* 0xffffff0415007836 */ /* 0x000fca0000000000 */
[----:B------:R-:W-:-:S07]  /*14d40*/  SHF.R.U32.HI R3, RZ, R0, R3 ;  /* 0x00000000ff037219 */ /* 0x000fce0000011603 */
[----:B------:R-:W-:-:S05]  /*14d50*/  @!P0 IADD3 R3, R3, 0x1, RZ ;  /* 0x0000000103038810 */ /* 0x000fca0007ffe0ff */
[----:B------:R-:W-:-:S05]  /*14d60*/  @!P1 IMAD.SHL.U32 R3, R3, 0x2, RZ ;  /* 0x0000000203039824 */ /* 0x000fca00078e00ff */
[----:B------:R-:W-:Y:S01]  /*14d70*/  LOP3.LUT R3, R3, 0x80000000, R2, 0xf8, !PT ;  /* 0x8000000003037812 */ /* 0x000fe200078ef802 */
[----:B------:R-:W-:Y:S06]  /*14d80*/  BRA `(.L_x_108) ;  /* 0x0000000000047947 */ /* 0x000fec0003800000 */
.L_x_109:
[----:B------:R1:W2:Y:S02]  /*14d90*/  MUFU.RCP R3, R2 ;  /* 0x0000000200037308 */ /* 0x0002a40000001000 */
.L_x_108:
[----:B------:R-:W-:Y:S05]  /*14da0*/  BSYNC B2 ;  /* 0x0000000000027941 */ /* 0x000fea0003800000 */
.L_x_106:
[----:B--2---:R-:W-:Y:S01]  /*14db0*/  IMAD.MOV.U32 R0, RZ, RZ, R3 ;  /* 0x000000ffff007224 */ /* 0x004fe200078e0003 */
[----:B-1----:R-:W-:Y:S01]  /*14dc0*/  MOV R2, R13 ;  /* 0x0000000d00027202 */ /* 0x002fe20000000f00 */
[----:B------:R-:W-:-:S04]  /*14dd0*/  IMAD.MOV.U32 R3, RZ, RZ, 0x0 ;  /* 0x00000000ff037424 */ /* 0x000fc800078e00ff */
[----:B------:R-:W-:Y:S05]  /*14de0*/  RET.REL.NODEC R2 `(_ZN7cutlass13device_kernelINS_4fmha6kernel28FmhaKernelTmaWarpSpecializedINS1_10collective30FmhaMainloopTmaWarpSpecializedINS_12float_e4m3_tEffN4cute5tupleIJNS7_1CILi128EEENS9_ILi256EEESB_EEENS8_IJiNS9_ILi1EEENS8_IJiiEEEEEESF_NS8_IJSD_iSE_EEENS4_13DefaultFusionEJEEENS4_15FmhaFwdEpilogueIS6_fNS8_IJNS9_ILi64EEESB_SB_EEEEENS2_23IndividualTileSchedulerEJEEEEEvNT_6ParamsE) ;  /* 0xfffffeb002847950 */ /* 0x000fea0003c3ffff */
.L_x_110:
[----:B------:R-:W-:-:S00]  /*14df0*/  BRA `(.L_x_110) ;  /* 0xfffffffc00fc7947 */ /* 0x000fc0000383ffff */
[----:B------:R-:W-:-:S00]  /*14e00*/  NOP ;  /* 0x0000000000007918 */ /* 0x000fc00000000000 */
[----:B------:R-:W-:-:S00]  /*14e10*/  NOP ;  /* 0x0000000000007918 */ /* 0x000fc00000000000 */
[----:B------:R-:W-:-:S00]  /*14e20*/  NOP ;  /* 0x0000000000007918 */ /* 0x000fc00000000000 */
[----:B------:R-:W-:-:S00]  /*14e30*/  NOP ;  /* 0x0000000000007918 */ /* 0x000fc00000000000 */
[----:B------:R-:W-:-:S00]  /*14e40*/  NOP ;  /* 0x0000000000007918 */ /* 0x000fc00000000000 */
[----:B------:R-:W-:-:S00]  /*14e50*/  NOP ;  /* 0x0000000000007918 */ /* 0x000fc00000000000 */
[----:B------:R-:W-:-:S00]  /*14e60*/  NOP ;  /* 0x0000000000007918 */ /* 0x000fc00000000000 */
[----:B------:R-:W-:-:S00]  /*14e70*/  NOP ;  /* 0x0000000000007918 */ /* 0x000fc00000000000 */
.L_x_111:


//--------------------- .nv.global.init           --------------------------
	.section	.nv.global.init,"aw",@progbits
.nv.global.init:
	.type		$str$24,@object
	.size		$str$24,($str$25 - $str$24)
$str$24:
        /*0000*/ 	.byte	0x28, 0x61, 0x64, 0x64, 0x72, 0x65, 0x73, 0x73, 0x20, 0x26, 0x20, 0x6d, 0x61, 0x73, 0x6b, 0x29
        /*0010*/ 	.byte	0x20, 0x3d, 0x3d, 0x20, 0x30, 0x00
	.type		$str$25,@object
	.size		$str$25,(__unnamed_1 - $str$25)
$str$25:
        /*0016*/ 	.byte	0x2f, 0x74, 0x6d, 0x70, 0x2f, 0x63, 0x75, 0x74, 0x6c, 0x61, 0x73, 0x73, 0x5f, 0x73, 0x77, 0x65
        /*0026*/ 	.byte	0x65, 0x70, 0x5f, 0x73, 0x72, 0x63, 0x2f, 0x69, 0x6e, 0x63, 0x6c, 0x75, 0x64, 0x65, 0x2f, 0x63
        /*0036*/ 	.byte	0x75, 0x74, 0x65, 0x2f, 0x70, 0x6f, 0x69, 0x6e, 0x74, 0x65, 0x72, 0x5f, 0x66, 0x6c, 0x61, 0x67
        /*0046*/ 	.byte	0x67, 0x65, 0x64, 0x2e, 0x68, 0x70, 0x70, 0x00
	.type		__unnamed_1,@object
	.size		__unnamed_1,(__unnamed_2 - __unnamed_1)
__unnamed_1:
        /* <DEDUP_REMOVED lines=28> */
        /*020e*/ 	.byte	0x43, 0x3c, 0x34, 0x30, 0x39, 0x36, 0x3e, 0x3e, 0x3e, 0x3e, 0x3e, 0x5d, 0x00
	.type		__unnamed_2,@object
	.size		__unnamed_2,(.L_1 - __unnamed_2)
__unnamed_2:
        /* <DEDUP_REMOVED lines=29> */
.L_1:


//--------------------- .nv.shared._ZN7cutlass13device_kernelINS_4fmha6kernel28FmhaKernelTmaWarpSpecializedINS1_10collective30FmhaMainloopTmaWarpSpecializedINS_12float_e4m3_tEffN4cute5tupleIJNS7_1CILi128EEENS9_ILi256EEESB_EEENS8_IJiNS9_ILi1EEENS8_IJiiEEEEEESF_NS8_IJSD_iSE_EEENS4_13DefaultFusionEJEEENS4_15FmhaFwdEpilogueIS6_fNS8_IJNS9_ILi64EEESB_SB_EEEEENS2_23IndividualTileSchedulerEJEEEEEvNT_6ParamsE --------------------------
	.section	.nv.shared._ZN7cutlass13device_kernelINS_4fmha6kernel28FmhaKernelTmaWarpSpecializedINS1_10collective30FmhaMainloopTmaWarpSpecializedINS_12float_e4m3_tEffN4cute5tupleIJNS7_1CILi128EEENS9_ILi256EEESB_EEENS8_IJiNS9_ILi1EEENS8_IJiiEEEEEESF_NS8_IJSD_iSE_EEENS4_13DefaultFusionEJEEENS4_15FmhaFwdEpilogueIS6_fNS8_IJNS9_ILi64EEESB_SB_EEEEENS2_23IndividualTileSchedulerEJEEEEEvNT_6ParamsE,"aw",@nobits
	.sectionflags	@""
	.align	16
	.zero		1024


//--------------------- .nv.shared.reserved.0     --------------------------
	.section	.nv.shared.reserved.0,"aw",@nobits
	.weak		__nv_reservedSMEM_offset_0_alias
	.size		__nv_reservedSMEM_offset_0_alias, 0, 0
	.other		__nv_reservedSMEM_offset_0_alias,@"STO_CUDA_RESERVED_SHARED STV_DEFAULT"
__nv_reservedSMEM_offset_0_alias:
	.zero		0


//--------------------- .nv.global                --------------------------
	.section	.nv.global,"aw",@nobits
.nv.global:
	.type		_ZN39_INTERNAL_0f3b9698_4_k_cu_ca8f3d5b_30834cute1_E,@object
	.size		_ZN39_INTERNAL_0f3b9698_4_k_cu_ca8f3d5b_30834cute1_E,(_ZN39_INTERNAL_0f3b9698_4_k_cu_ca8f3d5b_30834cuda3std3__45__cpo6cbeginE - _ZN39_INTERNAL_0f3b9698_4_k_cu_ca8f3d5b_30834cute1_E)
_ZN39_INTERNAL_0f3b9698_4_k_cu_ca8f3d5b_30834cute1_E:
	.zero		1
	.type		_ZN39_INTERNAL_0f3b9698_4_k_cu_ca8f3d5b_30834cuda3std3__45__cpo6cbeginE,@object
	.size		_ZN39_INTERNAL_0f3b9698_4_k_cu_ca8f3d5b_30834cuda3std3__45__cpo6cbeginE,(_ZN39_INTERNAL_0f3b9698_4_k_cu_ca8f3d5b_30834cuda3std3__48in_placeE - _ZN39_INTERNAL_0f3b9698_4_k_cu_ca8f3d5b_30834cuda3std3__45__cpo6cbeginE)
_ZN39_INTERNAL_0f3b9698_4_k_cu_ca8f3d5b_30834cuda3std3__45__cpo6cbeginE:
	.zero		1
	.type		_ZN39_INTERNAL_0f3b9698_4_k_cu_ca8f3d5b_30834cuda3std3__48in_placeE,@object
	.size		_ZN39_INTERNAL_0f3b9698_4_k_cu_ca8f3d5b_30834cuda3std3__48in_placeE,(_ZN39_INTERNAL_0f3b9698_4_k_cu_ca8f3d5b_30834cuda3std6ranges3__45__cpo9iter_moveE - _ZN39_INTERNAL_0f3b9698_4_k_cu_ca8f3d5b_30834cuda3std3__48in_placeE)
_ZN39_INTERNAL_0f3b9698_4_k_cu_ca8f3d5b_30834cuda3std3__48in_placeE:
	.zero		1
	.type		_ZN39_INTERNAL_0f3b9698_4_k_cu_ca8f3d5b_30834cuda3std6ranges3__45__cpo9iter_moveE,@object
	.size		_ZN39_INTERNAL_0f3b9698_4_k_cu_ca8f3d5b_30834cuda3std6ranges3__45__cpo9iter_moveE,(_ZN39_INTERNAL_0f3b9698_4_k_cu_ca8f3d5b_30834cuda3std3__45__cpo5beginE - _ZN39_INTERNAL_0f3b9698_4_k_cu_ca8f3d5b_30834cuda3std6ranges3__45__cpo9iter_moveE)
_ZN39_INTERNAL_0f3b9698_4_k_cu_ca8f3d5b_30834cuda3std6ranges3__45__cpo9iter_moveE:
	.zero		1
	.type		_ZN39_INTERNAL_0f3b9698_4_k_cu_ca8f3d5b_30834cuda3std3__45__cpo5beginE,@object
	.size		_ZN39_INTERNAL_0f3b9698_4_k_cu_ca8f3d5b_30834cuda3std3__45__cpo5beginE,(_ZN39_INTERNAL_0f3b9698_4_k_cu_ca8f3d5b_30834cuda3std3__441_GLOBAL__N__0f3b9698_4_k_cu_ca8f3d5b_30836ignoreE - _ZN39_INTERNAL_0f3b9698_4_k_cu_ca8f3d5b_30834cuda3std3__45__cpo5beginE)
_ZN39_INTERNAL_0f3b9698_4_k_cu_ca8f3d5b_30834cuda3std3__45__cpo5beginE:
	.zero		1
	.type		_ZN39_INTERNAL_0f3b9698_4_k_cu_ca8f3d5b_30834cuda3std3__441_GLOBAL__N__0f3b9698_4_k_cu_ca8f3d5b_30836ignoreE,@object
	.size		_ZN39_INTERNAL_0f3b9698_4_k_cu_ca8f3d5b_30834cuda3std3__441_GLOBAL__N__0f3b9698_4_k_cu_ca8f3d5b_30836ignoreE,(_ZN39_INTERNAL_0f3b9698_4_k_cu_ca8f3d5b_30834cute7productE - _ZN39_INTERNAL_0f3b9698_4_k_cu_ca8f3d5b_30834cuda3std3__441_GLOBAL__N__0f3b9698_4_k_cu_ca8f3d5b_30836ignoreE)
_ZN39_INTERNAL_0f3b9698_4_k_cu_ca8f3d5b_30834cuda3std3__441_GLOBAL__N__0f3b9698_4_k_cu_ca8f3d5b_30836ignoreE:
	.zero		1
	.type		_ZN39_INTERNAL_0f3b9698_4_k_cu_ca8f3d5b_30834cute7productE,@object
	.size		_ZN39_INTERNAL_0f3b9698_4_k_cu_ca8f3d5b_30834cute7productE,(_ZN39_INTERNAL_0f3b9698_4_k_cu_ca8f3d5b_30834cuda3std3__45__cpo3endE - _ZN39_INTERNAL_0f3b9698_4_k_cu_ca8f3d5b_30834cute7productE)
_ZN39_INTERNAL_0f3b9698_4_k_cu_ca8f3d5b_30834cute7productE:
	.zero		1
	.type		_ZN39_INTERNAL_0f3b9698_4_k_cu_ca8f3d5b_30834cuda3std3__45__cpo3endE,@object
	.size		_ZN39_INTERNAL_0f3b9698_4_k_cu_ca8f3d5b_30834cuda3std3__45__cpo3endE,(_ZN39_INTERNAL_0f3b9698_4_k_cu_ca8f3d5b_30834cuda3std3__419piecewise_constructE - _ZN39_INTERNAL_0f3b9698_4_k_cu_ca8f3d5b_30834cuda3std3__45__cpo3endE)
_ZN39_INTERNAL_0f3b9698_4_k_cu_ca8f3d5b_30834cuda3std3__45__cpo3endE:
	.zero		1
	.type		_ZN39_INTERNAL_0f3b9698_4_k_cu_ca8f3d5b_30834cuda3std3__419piecewise_constructE,@object
	.size		_ZN39_INTERNAL_0f3b9698_4_k_cu_ca8f3d5b_30834cuda3std3__419piecewise_constructE,(_ZN39_INTERNAL_0f3b9698_4_k_cu_ca8f3d5b_30834cuda3std3__45__cpo4cendE - _ZN39_INTERNAL_0f3b9698_4_k_cu_ca8f3d5b_30834cuda3std3__419piecewise_constructE)
_ZN39_INTERNAL_0f3b9698_4_k_cu_ca8f3d5b_30834cuda3std3__419piecewise_constructE:
	.zero		1
	.type		_ZN39_INTERNAL_0f3b9698_4_k_cu_ca8f3d5b_30834cuda3std3__45__cpo4cendE,@object
	.size		_ZN39_INTERNAL_0f3b9698_4_k_cu_ca8f3d5b_30834cuda3std3__45__cpo4cendE,(_ZN39_INTERNAL_0f3b9698_4_k_cu_ca8f3d5b_30834cuda3std6ranges3__45__cpo4swapE - _ZN39_INTERNAL_0f3b9698_4_k_cu_ca8f3d5b_30834cuda3std3__45__cpo4cendE)
_ZN39_INTERNAL_0f3b9698_4_k_cu_ca8f3d5b_30834cuda3std3__45__cpo4cendE:
	.zero		1
	.type		_ZN39_INTERNAL_0f3b9698_4_k_cu_ca8f3d5b_30834cuda3std6ranges3__45__cpo4swapE,@object
	.size		_ZN39_INTERNAL_0f3b9698_4_k_cu_ca8f3d5b_30834cuda3std6ranges3__45__cpo4swapE,(.L_9 - _ZN39_INTERNAL_0f3b9698_4_k_cu_ca8f3d5b_30834cuda3std6ranges3__45__cpo4swapE)
_ZN39_INTERNAL_0f3b9698_4_k_cu_ca8f3d5b_30834cuda3std6ranges3__45__cpo4swapE:
	.zero		1
.L_9:


//--------------------- .nv.constant0._ZN7cutlass13device_kernelINS_4fmha6kernel28FmhaKernelTmaWarpSpecializedINS1_10collective30FmhaMainloopTmaWarpSpecializedINS_12float_e4m3_tEffN4cute5tupleIJNS7_1CILi128EEENS9_ILi256EEESB_EEENS8_IJiNS9_ILi1EEENS8_IJiiEEEEEESF_NS8_IJSD_iSE_EEENS4_13DefaultFusionEJEEENS4_15FmhaFwdEpilogueIS6_fNS8_IJNS9_ILi64EEESB_SB_EEEEENS2_23IndividualTileSchedulerEJEEEEEvNT_6ParamsE --------------------------
	.section	.nv.constant0._ZN7cutlass13device_kernelINS_4fmha6kernel28FmhaKernelTmaWarpSpecializedINS1_10collective30FmhaMainloopTmaWarpSpecializedINS_12float_e4m3_tEffN4cute5tupleIJNS7_1CILi128EEENS9_ILi256EEESB_EEENS8_IJiNS9_ILi1EEENS8_IJiiEEEEEESF_NS8_IJSD_iSE_EEENS4_13DefaultFusionEJEEENS4_15FmhaFwdEpilogueIS6_fNS8_IJNS9_ILi64EEESB_SB_EEEEENS2_23IndividualTileSchedulerEJEEEEEvNT_6ParamsE,"a",@progbits
	.sectionflags	@""
	.align	4
.nv.constant0._ZN7cutlass13device_kernelINS_4fmha6kernel28FmhaKernelTmaWarpSpecializedINS1_10collective30FmhaMainloopTmaWarpSpecializedINS_12float_e4m3_tEffN4cute5tupleIJNS7_1CILi128EEENS9_ILi256EEESB_EEENS8_IJiNS9_ILi1EEENS8_IJiiEEEEEESF_NS8_IJSD_iSE_EEENS4_13DefaultFusionEJEEENS4_15FmhaFwdEpilogueIS6_fNS8_IJNS9_ILi64EEESB_SB_EEEEENS2_23IndividualTileSchedulerEJEEEEEvNT_6ParamsE:
	.zero		2688


//--------------------- SYMBOLS --------------------------

	.type		.nv.reservedSmem.offset0,@object
	.size		.nv.reservedSmem.offset0,0x4
	.type		__assertfail,@function
